def matmul_kernel(
    a_ptr,
    b_ptr,
    c_ptr,
    M,
    N,
    K,
    stride_am,
    stride_ak,
    stride_bk,
    stride_bn,
    stride_cm,
    stride_cn,
    BLOCK_M: tl.constexpr,
    BLOCK_N: tl.constexpr,
    BLOCK_K: tl.constexpr,
    GROUP_M: tl.constexpr,
):
    pid = tl.program_id(axis=0)
    num_pid_m = tl.cdiv(M, BLOCK_M)
    num_pid_n = tl.cdiv(N, BLOCK_N)
    num_pid_in_group = GROUP_M * num_pid_n
    group_id = pid // num_pid_in_group
    first_pid_m = group_id * GROUP_M
    group_size_m = min(num_pid_m - first_pid_m, GROUP_M)
    pid_m = first_pid_m + ((pid % num_pid_in_group) % group_size_m)
    pid_n = (pid % num_pid_in_group) // group_size_m

    offs_am = (pid_m * BLOCK_M + tl.arange(0, BLOCK_M)) % M
    offs_bn = (pid_n * BLOCK_N + tl.arange(0, BLOCK_N)) % N
    offs_k = tl.arange(0, BLOCK_K)
    a_ptrs = a_ptr + offs_am[:, None] * stride_am + offs_k[None, :] * stride_ak
    b_ptrs = b_ptr + offs_k[:, None] * stride_bk + offs_bn[None, :] * stride_bn

    acc = tl.zeros((BLOCK_M, BLOCK_N), dtype=tl.float32)
    for kk in range(0, tl.cdiv(K, BLOCK_K)):
        a = tl.load(a_ptrs, mask=offs_k[None, :] < K - kk * BLOCK_K, other=0.0)
        b = tl.load(b_ptrs, mask=offs_k[:, None] < K - kk * BLOCK_K, other=0.0)
        acc = tl.dot(a, b, acc)
        a_ptrs += BLOCK_K * stride_ak
        b_ptrs += BLOCK_K * stride_bk

    c = acc.to(c_ptr.dtype.element_ty)
    offs_cm = pid_m * BLOCK_M + tl.arange(0, BLOCK_M)
    offs_cn = pid_n * BLOCK_N + tl.arange(0, BLOCK_N)
    c_ptrs = c_ptr + offs_cm[:, None] * stride_cm + offs_cn[None, :] * stride_cn
    mask = (offs_cm[:, None] < M) & (offs_cn[None, :] < N)
    tl.store(c_ptrs, c, mask=mask)

# config = {"BLOCK_K": 128, "BLOCK_M": 512, "BLOCK_N": 128, "GROUP_M": 8, "arch": "sm_90", "dtype": "fp16", "num_ctas": 1, "num_stages": 2, "num_warps": 4}
# arch = sm_90


// ===== COMPILED SASS (sm_90a) =====

	.target	sm_90a

	.elftype	@"ET_EXEC"


//--------------------- .note.nv.tkinfo           --------------------------
	.section	.note.nv.tkinfo,"",@"SHT_NOTE"
	.sectionflags	@"SHF_NOTE_NV_TKINFO"
	.tkinfo
        /*0018*/ 	.word	0x00000002
        /*0030*/ 	.string	""
        /*0030*/ 	.string	"ptxas"
        /*0030*/ 	.string	"Cuda compilation tools, release 13.0, V13.0.88"
        /*0030*/ 	.string	"Build cuda_13.0.r13.0/compiler.36424714_0"
        /*0030*/ 	.string	"-v  -suppress-debug-info  -lineinfo  -arch sm_90a "



//--------------------- .note.nv.cuinfo           --------------------------
	.section	.note.nv.cuinfo,"",@"SHT_NOTE"
	.sectionflags	@"SHF_NOTE_NV_CUINFO"
        /*0018*/ 	.short	0x0002
        /*001a*/ 	.short	0x005a
        /*001c*/ 	.short	0x0082
	.zero		2


//--------------------- .nv.info                  --------------------------
	.section	.nv.info,"",@"SHT_CUDA_INFO"
	.align	4


	//----- nvinfo : EIATTR_REGCOUNT
	.align		4
        /*0000*/ 	.byte	0x04, 0x2f
        /*0002*/ 	.short	(.L_1 - .L_0)
	.align		4
.L_0:
        /*0004*/ 	.word	index@(matmul_kernel)
        /*0008*/ 	.word	0x000000ff


	//----- nvinfo : EIATTR_FRAME_SIZE
	.align		4
.L_1:
        /*000c*/ 	.byte	0x04, 0x11
        /*000e*/ 	.short	(.L_3 - .L_2)
	.align		4
.L_2:
        /*0010*/ 	.word	index@(matmul_kernel)
        /*0014*/ 	.word	0x000029d0


	//----- nvinfo : EIATTR_MIN_STACK_SIZE
	.align		4
.L_3:
        /*0018*/ 	.byte	0x04, 0x12
        /*001a*/ 	.short	(.L_5 - .L_4)
	.align		4
.L_4:
        /*001c*/ 	.word	index@(matmul_kernel)
        /*0020*/ 	.word	0x000029d0
.L_5:


//--------------------- .nv.compat                --------------------------
	.section	.nv.compat,"",@"SHT_CUDA_COMPAT_INFO"
	.align	4
        /*0000*/ 	.byte	0x02, 0x09, 0x01, 0x00, 0x02, 0x02, 0x04, 0x00, 0x02, 0x05, 0x05, 0x00, 0x03, 0x07, 0x01, 0x01
        /*0010*/ 	.byte	0x02, 0x03, 0x00, 0x00, 0x02, 0x06, 0x01, 0x00, 0x04, 0x0b, 0x08, 0x00, 0x00, 0x00, 0x00, 0x00
        /*0020*/ 	.byte	0x00, 0x00, 0x00, 0x00


//--------------------- .nv.info.matmul_kernel    --------------------------
	.section	.nv.info.matmul_kernel,"",@"SHT_CUDA_INFO"
	.sectionflags	@""
	.align	4


	//----- nvinfo : EIATTR_CUDA_API_VERSION
	.align		4
        /*0000*/ 	.byte	0x04, 0x37
        /*0002*/ 	.short	(.L_7 - .L_6)
.L_6:
        /*0004*/ 	.word	0x00000082


	//----- nvinfo : EIATTR_KPARAM_INFO
	.align		4
.L_7:
        /*0008*/ 	.byte	0x04, 0x17
        /*000a*/ 	.short	(.L_9 - .L_8)
.L_8:
        /*000c*/ 	.word	0x00000000
        /*0010*/ 	.short	0x000d
        /*0012*/ 	.short	0x0048
        /*0014*/ 	.byte	0x00, 0xf4, 0x21, 0x00


	//----- nvinfo : EIATTR_KPARAM_INFO
	.align		4
.L_9:
        /*0018*/ 	.byte	0x04, 0x17
        /*001a*/ 	.short	(.L_11 - .L_10)
.L_10:
        /*001c*/ 	.word	0x00000000
        /*0020*/ 	.short	0x000c
        /*0022*/ 	.short	0x0040
        /*0024*/ 	.byte	0x00, 0xf4, 0x21, 0x00


	//----- nvinfo : EIATTR_KPARAM_INFO
	.align		4
.L_11:
        /*0028*/ 	.byte	0x04, 0x17
        /*002a*/ 	.short	(.L_13 - .L_12)
.L_12:
        /*002c*/ 	.word	0x00000000
        /*0030*/ 	.short	0x000b
        /*0032*/ 	.short	0x0038
        /*0034*/ 	.byte	0x00, 0xf0, 0x11, 0x00


	//----- nvinfo : EIATTR_KPARAM_INFO
	.align		4
.L_13:
        /*0038*/ 	.byte	0x04, 0x17
        /*003a*/ 	.short	(.L_15 - .L_14)
.L_14:
        /*003c*/ 	.word	0x00000000
        /*0040*/ 	.short	0x000a
        /*0042*/ 	.short	0x0034
        /*0044*/ 	.byte	0x00, 0xf0, 0x11, 0x00


	//----- nvinfo : EIATTR_KPARAM_INFO
	.align		4
.L_15:
        /*0048*/ 	.byte	0x04, 0x17
        /*004a*/ 	.short	(.L_17 - .L_16)
.L_16:
        /*004c*/ 	.word	0x00000000
        /*0050*/ 	.short	0x0009
        /*0052*/ 	.short	0x0030
        /*0054*/ 	.byte	0x00, 0xf0, 0x11, 0x00


	//----- nvinfo : EIATTR_KPARAM_INFO
	.align		4
.L_17:
        /*0058*/ 	.byte	0x04, 0x17
        /*005a*/ 	.short	(.L_19 - .L_18)
.L_18:
        /*005c*/ 	.word	0x00000000
        /*0060*/ 	.short	0x0008
        /*0062*/ 	.short	0x002c
        /*0064*/ 	.byte	0x00, 0xf0, 0x11, 0x00


	//----- nvinfo : EIATTR_KPARAM_INFO
	.align		4
.L_19:
        /*0068*/ 	.byte	0x04, 0x17
        /*006a*/ 	.short	(.L_21 - .L_20)
.L_20:
        /*006c*/ 	.word	0x00000000
        /*0070*/ 	.short	0x0007
        /*0072*/ 	.short	0x0028
        /*0074*/ 	.byte	0x00, 0xf0, 0x11, 0x00


	//----- nvinfo : EIATTR_KPARAM_INFO
	.align		4
.L_21:
        /*0078*/ 	.byte	0x04, 0x17
        /*007a*/ 	.short	(.L_23 - .L_22)
.L_22:
        /*007c*/ 	.word	0x00000000
        /*0080*/ 	.short	0x0006
        /*0082*/ 	.short	0x0024
        /*0084*/ 	.byte	0x00, 0xf0, 0x11, 0x00


	//----- nvinfo : EIATTR_KPARAM_INFO
	.align		4
.L_23:
        /*0088*/ 	.byte	0x04, 0x17
        /*008a*/ 	.short	(.L_25 - .L_24)
.L_24:
        /*008c*/ 	.word	0x00000000
        /*0090*/ 	.short	0x0005
        /*0092*/ 	.short	0x0020
        /*0094*/ 	.byte	0x00, 0xf0, 0x11, 0x00


	//----- nvinfo : EIATTR_KPARAM_INFO
	.align		4
.L_25:
        /*0098*/ 	.byte	0x04, 0x17
        /*009a*/ 	.short	(.L_27 - .L_26)
.L_26:
        /*009c*/ 	.word	0x00000000
        /*00a0*/ 	.short	0x0004
        /*00a2*/ 	.short	0x001c
        /*00a4*/ 	.byte	0x00, 0xf0, 0x11, 0x00


	//----- nvinfo : EIATTR_KPARAM_INFO
	.align		4
.L_27:
        /*00a8*/ 	.byte	0x04, 0x17
        /*00aa*/ 	.short	(.L_29 - .L_28)
.L_28:
        /*00ac*/ 	.word	0x00000000
        /*00b0*/ 	.short	0x0003
        /*00b2*/ 	.short	0x0018
        /*00b4*/ 	.byte	0x00, 0xf0, 0x11, 0x00


	//----- nvinfo : EIATTR_KPARAM_INFO
	.align		4
.L_29:
        /*00b8*/ 	.byte	0x04, 0x17
        /*00ba*/ 	.short	(.L_31 - .L_30)
.L_30:
        /*00bc*/ 	.word	0x00000000
        /*00c0*/ 	.short	0x0002
        /*00c2*/ 	.short	0x0010
        /*00c4*/ 	.byte	0x00, 0xf4, 0x21, 0x00


	//----- nvinfo : EIATTR_KPARAM_INFO
	.align		4
.L_31:
        /*00c8*/ 	.byte	0x04, 0x17
        /*00ca*/ 	.short	(.L_33 - .L_32)
.L_32:
        /*00cc*/ 	.word	0x00000000
        /*00d0*/ 	.short	0x0001
        /*00d2*/ 	.short	0x0008
        /*00d4*/ 	.byte	0x00, 0xf4, 0x21, 0x00


	//----- nvinfo : EIATTR_KPARAM_INFO
	.align		4
.L_33:
        /*00d8*/ 	.byte	0x04, 0x17
        /*00da*/ 	.short	(.L_35 - .L_34)
.L_34:
        /*00dc*/ 	.word	0x00000000
        /*00e0*/ 	.short	0x0000
        /*00e2*/ 	.short	0x0000
        /*00e4*/ 	.byte	0x00, 0xf4, 0x21, 0x00


	//----- nvinfo : EIATTR_SPARSE_MMA_MASK
	.align		4
.L_35:
        /*00e8*/ 	.byte	0x03, 0x50
        /*00ea*/ 	.short	0x0000


	//----- nvinfo : EIATTR_MAXREG_COUNT
	.align		4
        /*00ec*/ 	.byte	0x03, 0x1b
        /*00ee*/ 	.short	0x00ff


	//----- nvinfo : EIATTR_NUM_BARRIERS
	.align		4
        /*00f0*/ 	.byte	0x02, 0x4c
        /*00f2*/ 	.byte	0x01
	.zero		1


	//----- nvinfo : EIATTR_ANNOTATIONS
	.align		4
        /*00f4*/ 	.byte	0x04, 0x55
        /*00f6*/ 	.short	(.L_37 - .L_36)


	//   ....[0]....
.L_36:
        /*00f8*/ 	.word	0x00000001
        /*00fc*/ 	.byte	0xa0, 0x01, 0x00, 0x00, 0x01, 0x00, 0x00, 0x00, 0xf0, 0x01, 0x00, 0x00, 0x01, 0x00, 0x00, 0x00
        /* <DEDUP_REMOVED lines=3805> */
        /*eedc*/ 	.byte	0xc0, 0xcf, 0x04, 0x00, 0x01, 0x00, 0x00, 0x00, 0x10, 0xd0, 0x04, 0x00


	//----- nvinfo : EIATTR_MERCURY_ISA_VERSION
	.align		4
.L_37:
        /*eee8*/ 	.byte	0x03, 0x5f
        /*eeea*/ 	.short	0x0101


	//----- nvinfo : EIATTR_EXIT_INSTR_OFFSETS
	.align		4
        /*eeec*/ 	.byte	0x04, 0x1c
        /*eeee*/ 	.short	(.L_39 - .L_38)


	//   ....[0]....
.L_38:
        /*eef0*/ 	.word	0x0004d150


	//   ....[1]....
        /*eef4*/ 	.word	0x0004d180


	//----- nvinfo : EIATTR_REQNTID
	.align		4
.L_39:
        /*eef8*/ 	.byte	0x04, 0x10
        /*eefa*/ 	.short	(.L_41 - .L_40)
.L_40:
        /*eefc*/ 	.word	0x00000080
        /*ef00*/ 	.word	0x00000001
        /*ef04*/ 	.word	0x00000001


	//----- nvinfo : EIATTR_CBANK_PARAM_SIZE
	.align		4
.L_41:
        /*ef08*/ 	.byte	0x03, 0x19
        /*ef0a*/ 	.short	0x0050


	//----- nvinfo : EIATTR_PARAM_CBANK
	.align		4
        /*ef0c*/ 	.byte	0x04, 0x0a
        /*ef0e*/ 	.short	(.L_43 - .L_42)
	.align		4
.L_42:
        /*ef10*/ 	.word	index@(.nv.constant0.matmul_kernel)
        /*ef14*/ 	.short	0x0210
        /*ef16*/ 	.short	0x0050


	//----- nvinfo : EIATTR_SW_WAR
	.align		4
.L_43:
        /*ef18*/ 	.byte	0x04, 0x36
        /*ef1a*/ 	.short	(.L_45 - .L_44)
.L_44:
        /*ef1c*/ 	.word	0x00000008
.L_45:


//--------------------- .nv.callgraph             --------------------------
	.section	.nv.callgraph,"",@"SHT_CUDA_CALLGRAPH"
	.align	4
	.sectionentsize	8
	.align		4
        /*0000*/ 	.word	0x00000000
	.align		4
        /*0004*/ 	.word	0xffffffff
	.align		4
        /*0008*/ 	.word	0x00000000
	.align		4
        /*000c*/ 	.word	0xfffffffe
	.align		4
        /*0010*/ 	.word	0x00000000
	.align		4
        /*0014*/ 	.word	0xfffffffd
	.align		4
        /*0018*/ 	.word	0x00000000
	.align		4
        /*001c*/ 	.word	0xfffffffc


//--------------------- .text.matmul_kernel       --------------------------
	.section	.text.matmul_kernel,"ax",@progbits
	.align	128
        .global         matmul_kernel
        .type           matmul_kernel,@function
        .size           matmul_kernel,(.L_x_3 - matmul_kernel)
        .other          matmul_kernel,@"STO_CUDA_ENTRY STV_DEFAULT"
matmul_kernel:
.text.matmul_kernel:
[----:B------:R-:W0:Y:S08]  /*0000*/  LDC R1, c[0x0][0x28] ;  /* 0x00000a00ff017b82 */ /* 0x000e300000000800 */
[----:B------:R-:W1:Y:S01]  /*0010*/  LDC.64 R2, c[0x0][0x228] ;  /* 0x00008a00ff027b82 */ /* 0x000e620000000a00 */
[----:B------:R-:W2:Y:S01]  /*0020*/  S2R R7, SR_CTAID.X ;  /* 0x0000000000077919 */ /* 0x000ea20000002500 */
[----:B0-----:R-:W-:Y:S01]  /*0030*/  VIADD R1, R1, 0xffffd630 ;  /* 0xffffd63001017836 */ /* 0x001fe20000000000 */
[----:B------:R-:W-:-:S02]  /*0040*/  CS2R R88, SRZ ;  /* 0x0000000000587805 */ /* 0x000fc4000001ff00 */
[----:B------:R-:W-:Y:S01]  /*0050*/  CS2R R90, SRZ ;  /* 0x00000000005a7805 */ /* 0x000fe2000001ff00 */
[----:B------:R-:W0:Y:S01]  /*0060*/  S2R R14, SR_TID.X ;  /* 0x00000000000e7919 */ /* 0x000e220000002100 */
[----:B------:R-:W-:Y:S02]  /*0070*/  CS2R R24, SRZ ;  /* 0x0000000000187805 */ /* 0x000fe4000001ff00 */
[----:B------:R-:W-:Y:S02]  /*0080*/  CS2R R26, SRZ ;  /* 0x00000000001a7805 */ /* 0x000fe4000001ff00 */
[----:B------:R-:W-:Y:S02]  /*0090*/  CS2R R120, SRZ ;  /* 0x0000000000787805 */ /* 0x000fe4000001ff00 */
[----:B------:R-:W-:Y:S02]  /*00a0*/  CS2R R122, SRZ ;  /* 0x00000000007a7805 */ /* 0x000fe4000001ff00 */
[----:B------:R-:W-:-:S02]  /*00b0*/  CS2R R112, SRZ ;  /* 0x0000000000707805 */ /* 0x000fc4000001ff00 */
[----:B------:R-:W-:Y:S02]  /*00c0*/  CS2R R114, SRZ ;  /* 0x0000000000727805 */ /* 0x000fe4000001ff00 */
        /* <DEDUP_REMOVED lines=11> */
[----:B------:R-:W-:Y:S01]  /*0180*/  CS2R R34, SRZ ;  /* 0x0000000000227805 */ /* 0x000fe2000001ff00 */
[----:B-1----:R-:W-:Y:S01]  /*0190*/  VIADD R0, R3, 0x7f ;  /* 0x0000007f03007836 */ /* 0x002fe20000000000 */
[----:B------:R1:W-:Y:S01]  /*01a0*/  STL [R1+0x2088], R3 ;  /* 0x0020880301007387 */ /* 0x0003e20000100800 */
[----:B------:R-:W-:Y:S02]  /*01b0*/  CS2R R148, SRZ ;  /* 0x0000000000947805 */ /* 0x000fe4000001ff00 */
[----:B------:R-:W-:Y:S02]  /*01c0*/  CS2R R150, SRZ ;  /* 0x0000000000967805 */ /* 0x000fe4000001ff00 */
[----:B------:R-:W-:Y:S02]  /*01d0*/  CS2R R36, SRZ ;  /* 0x0000000000247805 */ /* 0x000fe4000001ff00 */
[----:B------:R-:W-:Y:S01]  /*01e0*/  SHF.R.S32.HI R5, RZ, 0x1f, R0 ;  /* 0x0000001fff057819 */ /* 0x000fe20000011400 */
[----:B------:R3:W-:Y:S01]  /*01f0*/  STL [R1+0x208c], R2 ;  /* 0x00208c0201007387 */ /* 0x0007e20000100800 */
[----:B------:R-:W-:-:S02]  /*0200*/  CS2R R38, SRZ ;  /* 0x0000000000267805 */ /* 0x000fc4000001ff00 */
[----:B------:R-:W-:Y:S02]  /*0210*/  CS2R R136, SRZ ;  /* 0x0000000000887805 */ /* 0x000fe4000001ff00 */
[----:B------:R-:W-:Y:S02]  /*0220*/  LEA.HI R5, R5, R0, RZ, 0x7 ;  /* 0x0000000005057211 */ /* 0x000fe400078f38ff */
[----:B------:R-:W-:Y:S02]  /*0230*/  CS2R R138, SRZ ;  /* 0x00000000008a7805 */ /* 0x000fe4000001ff00 */
[----:B--2---:R-:W-:Y:S02]  /*0240*/  IABS R10, R7 ;  /* 0x00000007000a7213 */ /* 0x004fe40000000000 */
[----:B------:R-:W-:Y:S02]  /*0250*/  CS2R R124, SRZ ;  /* 0x00000000007c7805 */ /* 0x000fe4000001ff00 */
[----:B------:R-:W-:-:S02]  /*0260*/  SHF.R.S32.HI R5, RZ, 0x7, R5 ;  /* 0x00000007ff057819 */ /* 0x000fc40000011405 */
[----:B------:R-:W-:Y:S02]  /*0270*/  CS2R R126, SRZ ;  /* 0x00000000007e7805 */ /* 0x000fe4000001ff00 */
[----:B------:R-:W-:Y:S02]  /*0280*/  CS2R R104, SRZ ;  /* 0x0000000000687805 */ /* 0x000fe4000001ff00 */
[----:B------:R-:W-:Y:S02]  /*0290*/  CS2R R106, SRZ ;  /* 0x00000000006a7805 */ /* 0x000fe4000001ff00 */
[----:B------:R-:W-:Y:S01]  /*02a0*/  CS2R R108, SRZ ;  /* 0x00000000006c7805 */ /* 0x000fe2000001ff00 */
[----:B------:R-:W-:Y:S01]  /*02b0*/  IMAD.SHL.U32 R6, R5, 0x8, RZ ;  /* 0x0000000805067824 */ /* 0x000fe200078e00ff */
[----:B------:R-:W-:Y:S02]  /*02c0*/  CS2R R110, SRZ ;  /* 0x00000000006e7805 */ /* 0x000fe4000001ff00 */
[----:B------:R-:W-:-:S02]  /*02d0*/  CS2R R84, SRZ ;  /* 0x0000000000547805 */ /* 0x000fc4000001ff00 */
[----:B------:R-:W-:Y:S02]  /*02e0*/  CS2R R86, SRZ ;  /* 0x0000000000567805 */ /* 0x000fe4000001ff00 */
[----:B------:R-:W-:Y:S02]  /*02f0*/  CS2R R40, SRZ ;  /* 0x0000000000287805 */ /* 0x000fe4000001ff00 */
[-C--:B------:R-:W-:Y:S02]  /*0300*/  IABS R9, R6.reuse ;  /* 0x0000000600097213 */ /* 0x080fe40000000000 */
[----:B------:R-:W-:Y:S02]  /*0310*/  CS2R R42, SRZ ;  /* 0x00000000002a7805 */ /* 0x000fe4000001ff00 */
[----:B------:R-:W-:Y:S02]  /*0320*/  IABS R12, R6 ;  /* 0x00000006000c7213 */ /* 0x000fe40000000000 */
[----:B------:R-:W-:Y:S01]  /*0330*/  CS2R R76, SRZ ;  /* 0x00000000004c7805 */ /* 0x000fe2000001ff00 */
[----:B------:R-:W2:Y:S01]  /*0340*/  I2F.RP R0, R9 ;  /* 0x0000000900007306 */ /* 0x000ea20000209400 */
        /* <DEDUP_REMOVED lines=14> */
[----:B--2---:R-:W2:Y:S01]  /*0430*/  MUFU.RCP R0, R0 ;  /* 0x0000000000007308 */ /* 0x004ea20000001000 */
        /* <DEDUP_REMOVED lines=15> */
[----:B------:R-:W-:Y:S01]  /*0530*/  CS2R R144, SRZ ;  /* 0x0000000000907805 */ /* 0x000fe2000001ff00 */
[----:B--2---:R-:W-:Y:S01]  /*0540*/  VIADD R4, R0, 0xffffffe ;  /* 0x0ffffffe00047836 */ /* 0x004fe20000000000 */
[----:B------:R-:W-:Y:S01]  /*0550*/  CS2R R146, SRZ ;  /* 0x0000000000927805 */ /* 0x000fe2000001ff00 */
[----:B------:R-:W-:Y:S01]  /*0560*/  IMAD.MOV R0, RZ, RZ, -R12 ;  /* 0x000000ffff007224 */ /* 0x000fe200078e0a0c */
[----:B------:R-:W-:Y:S01]  /*0570*/  CS2R R188, SRZ ;  /* 0x0000000000bc7805 */ /* 0x000fe2000001ff00 */
[----:B------:R2:W4:Y:S01]  /*0580*/  F2I.FTZ.U32.TRUNC.NTZ R5, R4 ;  /* 0x0000000400057305 */ /* 0x000522000021f000 */
        /* <DEDUP_REMOVED lines=8> */
[----:B--2---:R-:W-:Y:S01]  /*0610*/  IMAD.MOV.U32 R4, RZ, RZ, RZ ;  /* 0x000000ffff047224 */ /* 0x004fe200078e00ff */
[----:B------:R-:W-:Y:S02]  /*0620*/  CS2R R206, SRZ ;  /* 0x0000000000ce7805 */ /* 0x000fe4000001ff00 */
[----:B------:R-:W-:Y:S02]  /*0630*/  CS2R R248, SRZ ;  /* 0x0000000000f87805 */ /* 0x000fe4000001ff00 */
[----:B------:R-:W-:Y:S01]  /*0640*/  CS2R R250, SRZ ;  /* 0x0000000000fa7805 */ /* 0x000fe2000001ff00 */
[----:B----4-:R-:W-:-:S04]  /*0650*/  IMAD.MOV R8, RZ, RZ, -R5 ;  /* 0x000000ffff087224 */ /* 0x010fc800078e0a05 */
[----:B------:R-:W-:Y:S02]  /*0660*/  IMAD R11, R8, R9, RZ ;  /* 0x00000009080b7224 */ /* 0x000fe400078e02ff */
[----:B------:R-:W-:Y:S02]  /*0670*/  IMAD.MOV.U32 R8, RZ, RZ, R10 ;  /* 0x000000ffff087224 */ /* 0x000fe400078e000a */
[----:B------:R-:W-:-:S06]  /*0680*/  IMAD.HI.U32 R5, R5, R11, R4 ;  /* 0x0000000b05057227 */ /* 0x000fcc00078e0004 */
[----:B------:R-:W-:-:S04]  /*0690*/  IMAD.HI.U32 R5, R5, R8, RZ ;  /* 0x0000000805057227 */ /* 0x000fc800078e00ff */
[----:B------:R-:W-:-:S05]  /*06a0*/  IMAD R0, R5, R0, R8 ;  /* 0x0000000005007224 */ /* 0x000fca00078e0208 */
[----:B------:R-:W-:-:S13]  /*06b0*/  ISETP.GT.U32.AND P1, PT, R9, R0, PT ;  /* 0x000000000900720c */ /* 0x000fda0003f24070 */
[----:B------:R-:W-:Y:S02]  /*06c0*/  @!P1 IMAD.IADD R0, R0, 0x1, -R9 ;  /* 0x0000000100009824 */ /* 0x000fe400078e0a09 */
[----:B------:R-:W-:Y:S01]  /*06d0*/  @!P1 VIADD R5, R5, 0x1 ;  /* 0x0000000105059836 */ /* 0x000fe20000000000 */
[----:B------:R-:W-:Y:S02]  /*06e0*/  ISETP.NE.AND P1, PT, R6, RZ, PT ;  /* 0x000000ff0600720c */ /* 0x000fe40003f25270 */
[----:B------:R-:W-:Y:S02]  /*06f0*/  ISETP.GE.U32.AND P0, PT, R0, R9, PT ;  /* 0x000000090000720c */ /* 0x000fe40003f06070 */
[----:B------:R-:W-:-:S04]  /*0700*/  LOP3.LUT R0, R7, R6, RZ, 0x3c, !PT ;  /* 0x0000000607007212 */ /* 0x000fc800078e3cff */
[----:B------:R-:W-:Y:S01]  /*0710*/  ISETP.GE.AND P2, PT, R0, RZ, PT ;  /* 0x000000ff0000720c */ /* 0x000fe20003f46270 */
[----:B------:R-:W-:-:S06]  /*0720*/  VIADD R0, R2, 0x1ff ;  /* 0x000001ff02007836 */ /* 0x000fcc0000000000 */
[----:B------:R-:W-:-:S04]  /*0730*/  @P0 VIADD R5, R5, 0x1 ;  /* 0x0000000105050836 */ /* 0x000fc80000000000 */
[----:B------:R-:W-:Y:S01]  /*0740*/  IMAD.MOV.U32 R4, RZ, RZ, R5 ;  /* 0x000000ffff047224 */ /* 0x000fe200078e0005 */
[----:B------:R-:W-:-:S03]  /*0750*/  SHF.R.S32.HI R5, RZ, 0x1f, R0 ;  /* 0x0000001fff057819 */ /* 0x000fc60000011400 */
[----:B------:R-:W-:Y:S01]  /*0760*/  @!P2 IMAD.MOV R4, RZ, RZ, -R4 ;  /* 0x000000ffff04a224 */ /* 0x000fe200078e0a04 */
[----:B------:R-:W-:Y:S02]  /*0770*/  @!P1 LOP3.LUT R4, RZ, R6, RZ, 0x33, !PT ;  /* 0x00000006ff049212 */ /* 0x000fe400078e33ff */
[----:B------:R-:W-:-:S03]  /*0780*/  LEA.HI R5, R5, R0, RZ, 0x9 ;  /* 0x0000000005057211 */ /* 0x000fc600078f48ff */
[----:B------:R-:W-:Y:S02]  /*0790*/  IMAD.SHL.U32 R8, R4, 0x8, RZ ;  /* 0x0000000804087824 */ /* 0x000fe400078e00ff */
[----:B------:R-:W-:-:S03]  /*07a0*/  IMAD.MOV R4, RZ, RZ, -R4 ;  /* 0x000000ffff047224 */ /* 0x000fc600078e0a04 */
[----:B------:R-:W-:Y:S01]  /*07b0*/  LEA.HI.SX32 R5, R5, -R8, 0x17 ;  /* 0x8000000805057211 */ /* 0x000fe200078fbaff */
[----:B------:R-:W-:-:S03]  /*07c0*/  IMAD R10, R6, R4, R7 ;  /* 0x00000004060a7224 */ /* 0x000fc600078e0207 */
[----:B------:R-:W-:Y:S02]  /*07d0*/  VIMNMX R11, R5, 0x8, PT ;  /* 0x00000008050b7848 */ /* 0x000fe40003fe0100 */
[----:B------:R-:W-:Y:S02]  /*07e0*/  IABS R6, R10 ;  /* 0x0000000a00067213 */ /* 0x000fe40000000000 */
[----:B------:R-:W-:-:S04]  /*07f0*/  IABS R9, R11 ;  /* 0x0000000b00097213 */ /* 0x000fc80000000000 */
[----:B------:R-:W2:Y:S08]  /*0800*/  I2F.RP R0, R9 ;  /* 0x0000000900007306 */ /* 0x000eb00000209400 */
[----:B--2---:R-:W2:Y:S02]  /*0810*/  MUFU.RCP R0, R0 ;  /* 0x0000000000007308 */ /* 0x004ea40000001000 */
[----:B--2---:R-:W-:-:S06]  /*0820*/  VIADD R5, R0, 0xffffffe ;  /* 0x0ffffffe00057836 */ /* 0x004fcc0000000000 */
[----:B------:R-:W2:Y:S02]  /*0830*/  F2I.FTZ.U32.TRUNC.NTZ R5, R5 ;  /* 0x0000000500057305 */ /* 0x000ea4000021f000 */
[----:B--2---:R-:W-:-:S04]  /*0840*/  IMAD.MOV R12, RZ, RZ, -R5 ;  /* 0x000000ffff0c7224 */ /* 0x004fc800078e0a05 */
[----:B------:R-:W-:Y:S01]  /*0850*/  IMAD.MOV.U32 R4, RZ, RZ, R12 ;  /* 0x000000ffff047224 */ /* 0x000fe200078e000c */
[----:B------:R-:W-:-:S03]  /*0860*/  IABS R12, R11 ;  /* 0x0000000b000c7213 */ /* 0x000fc60000000000 */
[----:B------:R-:W-:Y:S02]  /*0870*/  IMAD R7, R4, R9, RZ ;  /* 0x0000000904077224 */ /* 0x000fe400078e02ff */
[----:B------:R-:W-:Y:S02]  /*0880*/  IMAD.MOV.U32 R4, RZ, RZ, RZ ;  /* 0x000000ffff047224 */ /* 0x000fe400078e00ff */
[----:B------:R-:W-:Y:S02]  /*0890*/  IMAD.MOV R0, RZ, RZ, -R12 ;  /* 0x000000ffff007224 */ /* 0x000fe400078e0a0c */
[----:B------:R-:W-:Y:S01]  /*08a0*/  IMAD.HI.U32 R4, R5, R7, R4 ;  /* 0x0000000705047227 */ /* 0x000fe200078e0004 */
[----:B------:R-:W1:Y:S01]  /*08b0*/  LDC R12, c[0x0][0x230] ;  /* 0x00008c00ff0c7b82 */ /* 0x000e620000000800 */
[----:B------:R-:W3:Y:S04]  /*08c0*/  S2R R5, SR_CgaCtaId ;  /* 0x0000000000057919 */ /* 0x000ee80000008800 */
[----:B------:R-:W-:Y:S01]  /*08d0*/  IMAD.HI.U32 R13, R4, R6, RZ ;  /* 0x00000006040d7227 */ /* 0x000fe200078e00ff */
[----:B------:R-:W-:-:S03]  /*08e0*/  MOV R4, 0x400 ;  /* 0x0000040000047802 */ /* 0x000fc60000000f00 */
[----:B------:R-:W-:Y:S01]  /*08f0*/  IMAD R0, R13, R0, R6 ;  /* 0x000000000d007224 */ /* 0x000fe200078e0206 */
[----:B------:R-:W-:Y:S01]  /*0900*/  ULDC.64 UR60, c[0x0][0x208] ;  /* 0x00008200003c7ab9 */ /* 0x000fe20000000a00 */
[----:B------:R-:W-:-:S03]  /*0910*/  CS2R R6, SRZ ;  /* 0x0000000000067805 */ /* 0x000fc6000001ff00 */
[----:B------:R-:W-:Y:S01]  /*0920*/  ISETP.GT.U32.AND P1, PT, R9, R0, PT ;  /* 0x000000000900720c */ /* 0x000fe20003f24070 */
[----:B-1----:R-:W-:-:S12]  /*0930*/  VIADD R3, R12, 0x7f ;  /* 0x0000007f0c037836 */ /* 0x002fd80000000000 */
[----:B------:R-:W-:Y:S02]  /*0940*/  @!P1 IMAD.IADD R0, R0, 0x1, -R9 ;  /* 0x0000000100009824 */ /* 0x000fe400078e0a09 */
[----:B------:R-:W-:Y:S01]  /*0950*/  @!P1 VIADD R13, R13, 0x1 ;  /* 0x000000010d0d9836 */ /* 0x000fe20000000000 */
[----:B------:R-:W-:Y:S02]  /*0960*/  ISETP.NE.AND P1, PT, R11, RZ, PT ;  /* 0x000000ff0b00720c */ /* 0x000fe40003f25270 */
[----:B------:R-:W-:Y:S02]  /*0970*/  ISETP.GE.U32.AND P0, PT, R0, R9, PT ;  /* 0x000000090000720c */ /* 0x000fe40003f06070 */
[----:B---3--:R-:W-:Y:S02]  /*0980*/  LEA R2, R5, R4, 0x18 ;  /* 0x0000000405027211 */ /* 0x008fe400078ec0ff */
[----:B------:R-:W-:Y:S02]  /*0990*/  CS2R R4, SRZ ;  /* 0x0000000000047805 */ /* 0x000fe4000001ff00 */
[----:B------:R-:W-:Y:S01]  /*09a0*/  LOP3.LUT R0, R10, R11, RZ, 0x3c, !PT ;  /* 0x0000000b0a007212 */ /* 0x000fe200078e3cff */
[----:B------:R0:W-:Y:S03]  /*09b0*/  STL [R1+0x2084], R2 ;  /* 0x0020840201007387 */ /* 0x0001e60000100800 */
[----:B------:R-:W-:Y:S01]  /*09c0*/  ISETP.GE.AND P2, PT, R0, RZ, PT ;  /* 0x000000ff0000720c */ /* 0x000fe20003f46270 */
[----:B------:R-:W-:Y:S02]  /*09d0*/  STL [R1+0xb0], RZ ;  /* 0x0000b0ff01007387 */ /* 0x000fe40000100800 */
[----:B------:R-:W-:Y:S01]  /*09e0*/  @P0 VIADD R13, R13, 0x1 ;  /* 0x000000010d0d0836 */ /* 0x000fe20000000000 */
[----:B------:R-:W-:Y:S01]  /*09f0*/  ISETP.GE.AND P0, PT, R3, 0x80, PT ;  /* 0x000000800300780c */ /* 0x000fe20003f06270 */
[----:B------:R-:W-:Y:S01]  /*0a00*/  STL [R1+0xb4], RZ ;  /* 0x0000b4ff01007387 */ /* 0x000fe20000100800 */
[----:B0-----:R-:W-:-:S03]  /*0a10*/  LOP3.LUT R2, R14, 0x7f, RZ, 0xc0, !PT ;  /* 0x0000007f0e027812 */ /* 0x001fc600078ec0ff */
[----:B------:R-:W-:Y:S04]  /*0a20*/  STL [R1+0xb8], RZ ;  /* 0x0000b8ff01007387 */ /* 0x000fe80000100800 */
[----:B------:R-:W-:Y:S01]  /*0a30*/  @!P2 IMAD.MOV R13, RZ, RZ, -R13 ;  /* 0x000000ffff0da224 */ /* 0x000fe200078e0a0d */
[----:B------:R-:W-:Y:S01]  /*0a40*/  @!P1 LOP3.LUT R13, RZ, R11, RZ, 0x33, !PT ;  /* 0x0000000bff0d9212 */ /* 0x000fe200078e33ff */
[----:B------:R-:W-:Y:S04]  /*0a50*/  STL [R1+0xbc], RZ ;  /* 0x0000bcff01007387 */ /* 0x000fe80000100800 */
[----:B------:R-:W-:Y:S01]  /*0a60*/  STL [R1+0xc0], RZ ;  /* 0x0000c0ff01007387 */ /* 0x000fe20000100800 */
[----:B------:R-:W-:-:S02]  /*0a70*/  IMAD.MOV R0, RZ, RZ, -R13 ;  /* 0x000000ffff007224 */ /* 0x000fc400078e0a0d */
[----:B------:R-:W-:Y:S01]  /*0a80*/  IMAD.SHL.U32 R13, R13, 0x80, RZ ;  /* 0x000000800d0d7824 */ /* 0x000fe200078e00ff */
[----:B------:R-:W-:Y:S01]  /*0a90*/  STL [R1+0xc4], RZ ;  /* 0x0000c4ff01007387 */ /* 0x000fe20000100800 */
[----:B------:R-:W-:Y:S01]  /*0aa0*/  IMAD R0, R11, R0, R10 ;  /* 0x000000000b007224 */ /* 0x000fe200078e020a */
[----:B------:R-:W-:Y:S01]  /*0ab0*/  CS2R R10, SRZ ;  /* 0x00000000000a7805 */ /* 0x000fe2000001ff00 */
[C---:B------:R-:W-:Y:S01]  /*0ac0*/  VIADD R3, R13.reuse, 0x1 ;  /* 0x000000010d037836 */ /* 0x040fe20000000000 */
[----:B------:R-:W-:Y:S01]  /*0ad0*/  STL [R1+0xc8], RZ ;  /* 0x0000c8ff01007387 */ /* 0x000fe20000100800 */
[C---:B------:R-:W-:Y:S02]  /*0ae0*/  VIADD R3, R13.reuse, 0x4 ;  /* 0x000000040d037836 */ /* 0x040fe40000000000 */
[C---:B------:R-:W-:Y:S01]  /*0af0*/  VIADD R3, R13.reuse, 0x7 ;  /* 0x000000070d037836 */ /* 0x040fe20000000000 */
[----:B------:R-:W-:Y:S01]  /*0b00*/  STL [R1+0xcc], RZ ;  /* 0x0000ccff01007387 */ /* 0x000fe20000100800 */
[----:B------:R-:W-:-:S02]  /*0b10*/  VIADD R3, R13, 0xa ;  /* 0x0000000a0d037836 */ /* 0x000fc40000000000 */
[C---:B------:R-:W-:Y:S01]  /*0b20*/  VIADD R3, R13.reuse, 0xd ;  /* 0x0000000d0d037836 */ /* 0x040fe20000000000 */
[----:B------:R-:W-:Y:S01]  /*0b30*/  STL [R1+0xd0], RZ ;  /* 0x0000d0ff01007387 */ /* 0x000fe20000100800 */
[C---:B------:R-:W-:Y:S02]  /*0b40*/  VIADD R3, R13.reuse, 0x10 ;  /* 0x000000100d037836 */ /* 0x040fe40000000000 */
        /* <DEDUP_REMOVED lines=9> */
[----:B------:R-:W-:Y:S01]  /*0be0*/  IMAD.IADD R0, R8, 0x1, R0 ;  /* 0x0000000108007824 */ /* 0x000fe200078e0200 */
[----:B------:R-:W-:Y:S01]  /*0bf0*/  STL [R1+0xe0], RZ ;  /* 0x0000e0ff01007387 */ /* 0x000fe20000100800 */
[C---:B------:R-:W-:Y:S01]  /*0c00*/  VIADD R3, R13.reuse, 0x25 ;  /* 0x000000250d037836 */ /* 0x040fe20000000000 */
[----:B------:R-:W-:Y:S01]  /*0c10*/  CS2R R8, SRZ ;  /* 0x0000000000087805 */ /* 0x000fe2000001ff00 */
[C---:B------:R-:W-:Y:S01]  /*0c20*/  VIADD R3, R13.reuse, 0x28 ;  /* 0x000000280d037836 */ /* 0x040fe20000000000 */
[----:B------:R-:W-:Y:S01]  /*0c30*/  STL [R1+0xe4], RZ ;  /* 0x0000e4ff01007387 */ /* 0x000fe20000100800 */
[----:B------:R-:W-:-:S02]  /*0c40*/  VIADD R3, R13, 0x2b ;  /* 0x0000002b0d037836 */ /* 0x000fc40000000000 */
[C---:B------:R-:W-:Y:S01]  /*0c50*/  VIADD R3, R13.reuse, 0x2e ;  /* 0x0000002e0d037836 */ /* 0x040fe20000000000 */
[----:B------:R-:W-:Y:S01]  /*0c60*/  STL [R1+0xe8], RZ ;  /* 0x0000e8ff01007387 */ /* 0x000fe20000100800 */
[----:B------:R-:W-:Y:S02]  /*0c70*/  IMAD R3, R0, 0x200, R2 ;  /* 0x0000020000037824 */ /* 0x000fe400078e0202 */
[----:B------:R-:W-:Y:S01]  /*0c80*/  VIADD R14, R13, 0x2 ;  /* 0x000000020d0e7836 */ /* 0x000fe20000000000 */
[----:B------:R-:W-:Y:S01]  /*0c90*/  STL [R1+0xec], RZ ;  /* 0x0000ecff01007387 */ /* 0x000fe20000100800 */
[----:B------:R-:W-:Y:S02]  /*0ca0*/  VIADD R2, R3, 0x80 ;  /* 0x0000008003027836 */ /* 0x000fe40000000000 */
        /* <DEDUP_REMOVED lines=164> */
[----:B------:R-:W-:-:S03]  /*16f0*/  VIADD R0, R13, 0x7f ;  /* 0x0000007f0d007836 */ /* 0x000fc60000000000 */
[----:B------:R-:W-:Y:S04]  /*1700*/  STL [R1+0x52c], RZ ;  /* 0x00052cff01007387 */ /* 0x000fe80000100800 */
        /* <DEDUP_REMOVED lines=16> */
[----:B------:R-:W-:Y:S04]  /*1810*/  STL [R1+0x5d0], R3 ;  /* 0x0005d00301007387 */ /* 0x000fe80000100800 */
[----:B------:R0:W-:Y:S02]  /*1820*/  STL [R1+0x5f8], R2 ;  /* 0x0005f80201007387 */ /* 0x0001e40000100800 */
[----:B0-----:R-:W-:-:S02]  /*1830*/  VIADD R2, R3, 0x100 ;  /* 0x0000010003027836 */ /* 0x001fc40000000000 */
[----:B------:R-:W-:-:S03]  /*1840*/  VIADD R3, R3, 0x180 ;  /* 0x0000018003037836 */ /* 0x000fc60000000000 */
[----:B------:R0:W-:Y:S04]  /*1850*/  STL [R1+0x5f4], R2 ;  /* 0x0005f40201007387 */ /* 0x0001e80000100800 */
[----:B0-----:R0:W5:Y:S04]  /*1860*/  LDL.LU R2, [R1+0x208c] ;  /* 0x00208c0001027983 */ /* 0x0011680000300800 */
[----:B------:R1:W-:Y:S04]  /*1870*/  STL [R1+0x5f0], R3 ;  /* 0x0005f00301007387 */ /* 0x0003e80000100800 */
[----:B-1----:R0:W5:Y:S01]  /*1880*/  LDL.LU R3, [R1+0x2088] ;  /* 0x0020880001037983 */ /* 0x0021620000300800 */
[----:B------:R-:W-:Y:S05]  /*1890*/  @!P0 BRA `(.L_x_0) ;  /* 0x000003e400388947 */ /* 0x000fea0003800000 */
[----:B------:R-:W2:Y:S04]  /*18a0*/  LDL R207, [R1+0x5d0] ;  /* 0x0005d00001cf7983 */ /* 0x000ea80000100800 */
[----:B------:R-:W3:Y:S04]  /*18b0*/  LDL R248, [R1+0x5f8] ;  /* 0x0005f80001f87983 */ /* 0x000ee80000100800 */
[----:B------:R-:W4:Y:S04]  /*18c0*/  LDL R249, [R1+0x5f4] ;  /* 0x0005f40001f97983 */ /* 0x000f280000100800 */
[----:B------:R-:W4:Y:S01]  /*18d0*/  LDL R250, [R1+0x5f0] ;  /* 0x0005f00001fa7983 */ /* 0x000f220000100800 */
[----:B-----5:R-:W-:-:S02]  /*18e0*/  IABS R16, R2 ;  /* 0x0000000200107213 */ /* 0x020fc40000000000 */
[----:B------:R-:W-:Y:S01]  /*18f0*/  IABS R8, R3 ;  /* 0x0000000300087213 */ /* 0x000fe20000000000 */
[----:B------:R-:W4:Y:S01]  /*1900*/  LDL R251, [R1+0x2084] ;  /* 0x0020840001fb7983 */ /* 0x000f220000100800 */
[----:B------:R-:W1:Y:S01]  /*1910*/  I2F.RP R9, R16 ;  /* 0x0000001000097306 */ /* 0x000e620000209400 */
[----:B------:R-:W-:Y:S01]  /*1920*/  IABS R23, R13 ;  /* 0x0000000d00177213 */ /* 0x000fe20000000000 */
[C---:B------:R-:W-:Y:S01]  /*1930*/  VIADD R205, R13.reuse, 0x23 ;  /* 0x000000230dcd7836 */ /* 0x040fe20000000000 */
[----:B------:R-:W-:Y:S01]  /*1940*/  ISETP.GE.AND P6, PT, R0, RZ, PT ;  /* 0x000000ff0000720c */ /* 0x000fe20003fc6270 */
[C---:B------:R-:W-:Y:S01]  /*1950*/  VIADD R206, R13.reuse, 0x22 ;  /* 0x000000220dce7836 */ /* 0x040fe20000000000 */
[----:B------:R-:W-:Y:S01]  /*1960*/  ISETP.GE.AND P0, PT, R12, RZ, PT ;  /* 0x000000ff0c00720c */ /* 0x000fe20003f06270 */
[C---:B------:R-:W-:Y:S01]  /*1970*/  VIADD R203, R13.reuse, 0x8 ;  /* 0x000000080dcb7836 */ /* 0x040fe20000000000 */
[----:B------:R-:W-:Y:S01]  /*1980*/  LOP3.LUT R193, RZ, R2, RZ, 0x33, !PT ;  /* 0x00000002ffc17212 */ /* 0x000fe200078e33ff */
[----:B------:R-:W0:Y:S01]  /*1990*/  I2F.RP R10, R8 ;  /* 0x00000008000a7306 */ /* 0x000e220000209400 */
[----:B------:R-:W-:Y:S01]  /*19a0*/  IABS R25, R157 ;  /* 0x0000009d00197213 */ /* 0x000fe20000000000 */
[----:B------:R-:W-:Y:S01]  /*19b0*/  VIADD R204, R13, 0x7 ;  /* 0x000000070dcc7836 */ /* 0x000fe20000000000 */
[----:B------:R-:W-:Y:S01]  /*19c0*/  IABS R31, R166 ;  /* 0x000000a6001f7213 */ /* 0x000fe20000000000 */
[----:B------:R-:W4:Y:S01]  /*19d0*/  LDC R194, c[0x0][0x234] ;  /* 0x00008d00ffc27b82 */ /* 0x000f220000000800 */
[----:B------:R-:W-:-:S02]  /*19e0*/  IABS R33, R167 ;  /* 0x000000a700217213 */ /* 0x000fc40000000000 */
[----:B------:R-:W-:Y:S02]  /*19f0*/  CS2R R196, SRZ ;  /* 0x0000000000c47805 */ /* 0x000fe4000001ff00 */
[----:B------:R-:W-:Y:S01]  /*1a00*/  IABS R27, R164 ;  /* 0x000000a4001b7213 */ /* 0x000fe20000000000 */
[----:B-1----:R-:W1:Y:S01]  /*1a10*/  MUFU.RCP R9, R9 ;  /* 0x0000000900097308 */ /* 0x002e620000001000 */
[----:B------:R-:W-:Y:S02]  /*1a20*/  IABS R29, R165 ;  /* 0x000000a5001d7213 */ /* 0x000fe40000000000 */
[----:B------:R-:W-:Y:S02]  /*1a30*/  CS2R R198, SRZ ;  /* 0x0000000000c67805 */ /* 0x000fe4000001ff00 */
[----:B------:R-:W-:Y:S02]  /*1a40*/  IABS R35, R172 ;  /* 0x000000ac00237213 */ /* 0x000fe40000000000 */
[----:B------:R-:W-:-:S02]  /*1a50*/  CS2R R200, SRZ ;  /* 0x0000000000c87805 */ /* 0x000fc4000001ff00 */
[----:B------:R-:W-:Y:S02]  /*1a60*/  IABS R37, R174 ;  /* 0x000000ae00257213 */ /* 0x000fe40000000000 */
[----:B------:R-:W-:Y:S01]  /*1a70*/  IABS R39, R175 ;  /* 0x000000af00277213 */ /* 0x000fe20000000000 */
[----:B0-----:R-:W0:Y:S01]  /*1a80*/  MUFU.RCP R10, R10 ;  /* 0x0000000a000a7308 */ /* 0x001e220000001000 */
[----:B------:R-:W-:Y:S02]  /*1a90*/  IABS R41, R176 ;  /* 0x000000b000297213 */ /* 0x000fe40000000000 */
[----:B------:R-:W-:Y:S02]  /*1aa0*/  IABS R43, R177 ;  /* 0x000000b1002b7213 */ /* 0x000fe40000000000 */
[----:B------:R-:W-:Y:S02]  /*1ab0*/  IABS R45, R181 ;  /* 0x000000b5002d7213 */ /* 0x000fe40000000000 */
[----:B------:R-:W-:Y:S01]  /*1ac0*/  IABS R42, R184 ;  /* 0x000000b8002a7213 */ /* 0x000fe20000000000 */
[----:B-1----:R-:W-:Y:S01]  /*1ad0*/  VIADD R4, R9, 0xffffffe ;  /* 0x0ffffffe09047836 */ /* 0x002fe20000000000 */
[----:B------:R-:W-:-:S02]  /*1ae0*/  IABS R47, R185 ;  /* 0x000000b9002f7213 */ /* 0x000fc40000000000 */
[----:B------:R-:W-:Y:S01]  /*1af0*/  IABS R49, R186 ;  /* 0x000000ba00317213 */ /* 0x000fe20000000000 */
[----:B------:R1:W1:Y:S01]  /*1b00*/  F2I.FTZ.U32.TRUNC.NTZ R5, R4 ;  /* 0x0000000400057305 */ /* 0x000262000021f000 */
[----:B------:R-:W-:Y:S02]  /*1b10*/  IABS R46, R208 ;  /* 0x000000d0002e7213 */ /* 0x000fe40000000000 */
[----:B------:R-:W-:Y:S01]  /*1b20*/  IABS R51, R187 ;  /* 0x000000bb00337213 */ /* 0x000fe20000000000 */
[----:B0-----:R-:W-:Y:S01]  /*1b30*/  VIADD R6, R10, 0xffffffe ;  /* 0x0ffffffe0a067836 */ /* 0x001fe20000000000 */
[----:B------:R-:W-:Y:S02]  /*1b40*/  IABS R53, R211 ;  /* 0x000000d300357213 */ /* 0x000fe40000000000 */
[----:B------:R-:W-:Y:S01]  /*1b50*/  IABS R55, R214 ;  /* 0x000000d600377213 */ /* 0x000fe20000000000 */
[----:B------:R0:W0:Y:S01]  /*1b60*/  F2I.FTZ.U32.TRUNC.NTZ R7, R6 ;  /* 0x0000000600077305 */ /* 0x000022000021f000 */
[----:B-1----:R-:W-:Y:S01]  /*1b70*/  IMAD.MOV.U32 R4, RZ, RZ, RZ ;  /* 0x000000ffff047224 */ /* 0x002fe200078e00ff */
[----:B------:R-:W-:-:S02]  /*1b80*/  IABS R57, R216 ;  /* 0x000000d800397213 */ /* 0x000fc40000000000 */
[----:B------:R-:W-:Y:S02]  /*1b90*/  IABS R59, R217 ;  /* 0x000000d9003b7213 */ /* 0x000fe40000000000 */
[----:B------:R-:W-:Y:S01]  /*1ba0*/  IABS R61, R219 ;  /* 0x000000db003d7213 */ /* 0x000fe20000000000 */
[----:B------:R-:W-:Y:S01]  /*1bb0*/  IMAD.MOV R11, RZ, RZ, -R5 ;  /* 0x000000ffff0b7224 */ /* 0x000fe200078e0a05 */
[----:B------:R-:W-:Y:S01]  /*1bc0*/  IABS R63, R220 ;  /* 0x000000dc003f7213 */ /* 0x000fe20000000000 */
[----:B0-----:R-:W-:Y:S01]  /*1bd0*/  IMAD.MOV.U32 R6, RZ, RZ, RZ ;  /* 0x000000ffff067224 */ /* 0x001fe200078e00ff */
[----:B------:R-:W-:Y:S01]  /*1be0*/  IABS R65, R221 ;  /* 0x000000dd00417213 */ /* 0x000fe20000000000 */
[----:B------:R-:W-:Y:S01]  /*1bf0*/  IMAD R11, R11, R16, RZ ;  /* 0x000000100b0b7224 */ /* 0x000fe200078e02ff */
[----:B------:R-:W-:Y:S02]  /*1c00*/  IABS R67, R224 ;  /* 0x000000e000437213 */ /* 0x000fe40000000000 */
[----:B------:R-:W-:Y:S01]  /*1c10*/  IABS R71, R226 ;  /* 0x000000e200477213 */ /* 0x000fe20000000000 */
[----:B------:R-:W-:Y:S01]  /*1c20*/  IMAD.MOV R19, RZ, RZ, -R7 ;  /* 0x000000ffff137224 */ /* 0x000fe200078e0a07 */
[----:B------:R-:W-:Y:S01]  /*1c30*/  IABS R69, R225 ;  /* 0x000000e100457213 */ /* 0x000fe20000000000 */
[----:B------:R-:W-:Y:S01]  /*1c40*/  IMAD.HI.U32 R4, R5, R11, R4 ;  /* 0x0000000b05047227 */ /* 0x000fe200078e0004 */
[----:B------:R-:W-:-:S02]  /*1c50*/  IABS R68, R230 ;  /* 0x000000e600447213 */ /* 0x000fc40000000000 */
[----:B------:R-:W-:Y:S01]  /*1c60*/  IABS R73, R232 ;  /* 0x000000e800497213 */ /* 0x000fe20000000000 */
[----:B------:R-:W-:Y:S01]  /*1c70*/  IMAD R9, R19, R8, RZ ;  /* 0x0000000813097224 */ /* 0x000fe200078e02ff */
[----:B------:R-:W-:Y:S02]  /*1c80*/  IABS R75, R233 ;  /* 0x000000e9004b7213 */ /* 0x000fe40000000000 */
[----:B------:R-:W-:Y:S01]  /*1c90*/  IABS R77, R234 ;  /* 0x000000ea004d7213 */ /* 0x000fe20000000000 */
[----:B------:R-:W-:Y:S01]  /*1ca0*/  IMAD.HI.U32 R6, R7, R9, R6 ;  /* 0x0000000907067227 */ /* 0x000fe200078e0006 */
[----:B------:R-:W-:Y:S02]  /*1cb0*/  IABS R76, R236 ;  /* 0x000000ec004c7213 */ /* 0x000fe40000000000 */
[----:B------:R-:W-:Y:S02]  /*1cc0*/  IABS R74, R235 ;  /* 0x000000eb004a7213 */ /* 0x000fe40000000000 */
[----:B------:R-:W-:Y:S01]  /*1cd0*/  IABS R79, R237 ;  /* 0x000000ed004f7213 */ /* 0x000fe20000000000 */
[----:B------:R-:W-:Y:S01]  /*1ce0*/  IMAD.HI.U32 R10, R6, R23, RZ ;  /* 0x00000017060a7227 */ /* 0x000fe200078e00ff */
[----:B------:R-:W-:-:S02]  /*1cf0*/  IABS R81, R240 ;  /* 0x000000f000517213 */ /* 0x000fc40000000000 */
[----:B------:R-:W-:Y:S01]  /*1d00*/  IABS R80, R241 ;  /* 0x000000f100507213 */ /* 0x000fe20000000000 */
[----:B------:R-:W-:Y:S01]  /*1d10*/  IMAD.MOV R10, RZ, RZ, -R10 ;  /* 0x000000ffff0a7224 */ /* 0x000fe200078e0a0a */
[----:B------:R-:W-:Y:S01]  /*1d20*/  IABS R83, R242 ;  /* 0x000000f200537213 */ /* 0x000fe20000000000 */
[----:B------:R-:W-:Y:S01]  /*1d30*/  IMAD.HI.U32 R24, R6, R31, RZ ;  /* 0x0000001f06187227 */ /* 0x000fe200078e00ff */
[----:B------:R-:W-:Y:S02]  /*1d40*/  IABS R85, R245 ;  /* 0x000000f500557213 */ /* 0x000fe40000000000 */
[----:B------:R-:W-:Y:S01]  /*1d50*/  IABS R87, R246 ;  /* 0x000000f600577213 */ /* 0x000fe20000000000 */
[----:B------:R-:W-:Y:S01]  /*1d60*/  IMAD R23, R8, R10, R23 ;  /* 0x0000000a08177224 */ /* 0x000fe200078e0217 */
[----:B------:R-:W-:Y:S01]  /*1d70*/  IABS R89, R247 ;  /* 0x000000f700597213 */ /* 0x000fe20000000000 */
[----:B------:R-:W-:Y:S01]  /*1d80*/  IMAD.MOV R24, RZ, RZ, -R24 ;  /* 0x000000ffff187224 */ /* 0x000fe200078e0a18 */
[----:B------:R-:W-:Y:S01]  /*1d90*/  IABS R91, R252 ;  /* 0x000000fc005b7213 */ /* 0x000fe20000000000 */
[----:B------:R-:W-:Y:S01]  /*1da0*/  IMAD.HI.U32 R22, R6, R27, RZ ;  /* 0x0000001b06167227 */ /* 0x000fe200078e00ff */
[----:B------:R-:W-:-:S02]  /*1db0*/  IABS R103, R205 ;  /* 0x000000cd00677213 */ /* 0x000fc40000000000 */
[----:B------:R-:W-:Y:S01]  /*1dc0*/  IABS R105, R206 ;  /* 0x000000ce00697213 */ /* 0x000fe20000000000 */
[----:B------:R-:W-:Y:S01]  /*1dd0*/  IMAD R24, R8, R24, R31 ;  /* 0x0000001808187224 */ /* 0x000fe200078e021f */
[----:B------:R-:W-:Y:S01]  /*1de0*/  IABS R31, R170 ;  /* 0x000000aa001f7213 */ /* 0x000fe20000000000 */
[----:B------:R-:W-:Y:S01]  /*1df0*/  IMAD.MOV R22, RZ, RZ, -R22 ;  /* 0x000000ffff167224 */ /* 0x000fe200078e0a16 */
[----:B------:R-:W-:Y:S01]  /*1e00*/  IABS R131, R203 ;  /* 0x000000cb00837213 */ /* 0x000fe20000000000 */
[----:B------:R-:W-:Y:S01]  /*1e10*/  IMAD.HI.U32 R30, R6, R35, RZ ;  /* 0x00000023061e7227 */ /* 0x000fe200078e00ff */
[----:B------:R-:W-:-:S03]  /*1e20*/  LOP3.LUT R137, RZ, R3, RZ, 0x33, !PT ;  /* 0x00000003ff897212 */ /* 0x000fc600078e33ff */
[----:B------:R-:W-:Y:S01]  /*1e30*/  IMAD R22, R8, R22, R27 ;  /* 0x0000001608167224 */ /* 0x000fe200078e021b */
[----:B------:R-:W-:Y:S01]  /*1e40*/  IABS R27, R168 ;  /* 0x000000a8001b7213 */ /* 0x000fe20000000000 */
[----:B------:R-:W-:-:S04]  /*1e50*/  IMAD.HI.U32 R28, R6, R31, RZ ;  /* 0x0000001f061c7227 */ /* 0x000fc800078e00ff */
[----:B------:R-:W-:-:S04]  /*1e60*/  IMAD.HI.U32 R26, R6, R27, RZ ;  /* 0x0000001b061a7227 */ /* 0x000fc800078e00ff */
[----:B------:R-:W-:Y:S02]  /*1e70*/  IMAD.MOV R26, RZ, RZ, -R26 ;  /* 0x000000ffff1a7224 */ /* 0x000fe400078e0a1a */
[----:B------:R-:W-:Y:S02]  /*1e80*/  IMAD.MOV R28, RZ, RZ, -R28 ;  /* 0x000000ffff1c7224 */ /* 0x000fe400078e0a1c */
[C---:B------:R-:W-:Y:S02]  /*1e90*/  IMAD R26, R8.reuse, R26, R27 ;  /* 0x0000001a081a7224 */ /* 0x040fe400078e021b */
[----:B------:R-:W-:Y:S02]  /*1ea0*/  IMAD R28, R8, R28, R31 ;  /* 0x0000001c081c7224 */ /* 0x000fe400078e021f */
[----:B------:R-:W-:Y:S02]  /*1eb0*/  IMAD.MOV R30, RZ, RZ, -R30 ;  /* 0x000000ffff1e7224 */ /* 0x000fe400078e0a1e */
[----:B------:R-:W-:-:S04]  /*1ec0*/  IMAD.HI.U32 R32, R6, R37, RZ ;  /* 0x0000002506207227 */ /* 0x000fc800078e00ff */
[----:B------:R-:W-:Y:S02]  /*1ed0*/  IMAD R30, R8, R30, R35 ;  /* 0x0000001e081e7224 */ /* 0x000fe400078e0223 */
[----:B------:R-:W-:Y:S02]  /*1ee0*/  IMAD.MOV R32, RZ, RZ, -R32 ;  /* 0x000000ffff207224 */ /* 0x000fe400078e0a20 */
[----:B------:R-:W-:-:S04]  /*1ef0*/  IMAD.HI.U32 R34, R6, R41, RZ ;  /* 0x0000002906227227 */ /* 0x000fc800078e00ff */
[----:B------:R-:W-:Y:S02]  /*1f00*/  IMAD R32, R8, R32, R37 ;  /* 0x0000002008207224 */ /* 0x000fe400078e0225 */
[----:B------:R-:W-:-:S04]  /*1f10*/  IMAD.HI.U32 R35, R6, R43, RZ ;  /* 0x0000002b06237227 */ /* 0x000fc800078e00ff */
[----:B------:R-:W-:Y:S02]  /*1f20*/  IMAD.MOV R34, RZ, RZ, -R34 ;  /* 0x000000ffff227224 */ /* 0x000fe400078e0a22 */
[----:B------:R-:W-:Y:S02]  /*1f30*/  IMAD.MOV R35, RZ, RZ, -R35 ;  /* 0x000000ffff237224 */ /* 0x000fe400078e0a23 */
[C---:B------:R-:W-:Y:S01]  /*1f40*/  IMAD R34, R8.reuse, R34, R41 ;  /* 0x0000002208227224 */ /* 0x040fe200078e0229 */
[----:B------:R-:W-:Y:S01]  /*1f50*/  IABS R41, R179 ;  /* 0x000000b300297213 */ /* 0x000fe20000000000 */
[----:B------:R-:W-:Y:S01]  /*1f60*/  IMAD R35, R8, R35, R43 ;  /* 0x0000002308237224 */ /* 0x000fe200078e022b */
[----:B------:R-:W-:Y:S01]  /*1f70*/  IABS R43, R180 ;  /* 0x000000b4002b7213 */ /* 0x000fe20000000000 */
[----:B------:R-:W-:-:S04]  /*1f80*/  IMAD.HI.U32 R44, R6, R49, RZ ;  /* 0x00000031062c7227 */ /* 0x000fc800078e00ff */
[----:B------:R-:W-:-:S04]  /*1f90*/  IMAD.HI.U32 R37, R6, R41, RZ ;  /* 0x0000002906257227 */ /* 0x000fc800078e00ff */
[----:B------:R-:W-:Y:S02]  /*1fa0*/  IMAD.MOV R37, RZ, RZ, -R37 ;  /* 0x000000ffff257224 */ /* 0x000fe400078e0a25 */
[----:B------:R-:W-:-:S04]  /*1fb0*/  IMAD.HI.U32 R38, R6, R43, RZ ;  /* 0x0000002b06267227 */ /* 0x000fc800078e00ff */
[C---:B------:R-:W-:Y:S02]  /*1fc0*/  IMAD R37, R8.reuse, R37, R41 ;  /* 0x0000002508257224 */ /* 0x040fe400078e0229 */
        /* <DEDUP_REMOVED lines=9> */
[----:B------:R-:W-:Y:S02]  /*2060*/  IMAD.MOV R52, RZ, RZ, -R52 ;  /* 0x000000ffff347224 */ /* 0x000fe400078e0a34 */
[C---:B------:R-:W-:Y:S02]  /*2070*/  IMAD R40, R8.reuse, R40, R43 ;  /* 0x0000002808287224 */ /* 0x040fe400078e022b */
[----:B------:R-:W-:Y:S02]  /*2080*/  IMAD.MOV.U32 R43, RZ, RZ, R42 ;  /* 0x000000ffff2b7224 */ /* 0x000fe400078e002a */
[----:B------:R-:W-:Y:S01]  /*2090*/  IMAD R52, R8, R52, R55 ;  /* 0x0000003408347224 */ /* 0x000fe200078e0237 */
[----:B------:R-:W-:Y:S01]  /*20a0*/  IABS R55, R215 ;  /* 0x000000d700377213 */ /* 0x000fe20000000000 */
[----:B------:R-:W-:-:S04]  /*20b0*/  IMAD.HI.U32 R42, R6, R43, RZ ;  /* 0x0000002b062a7227 */ /* 0x000fc800078e00ff */
[----:B------:R-:W-:Y:S02]  /*20c0*/  IMAD.MOV R42, RZ, RZ, -R42 ;  /* 0x000000ffff2a7224 */ /* 0x000fe400078e0a2a */
[----:B------:R-:W-:-:S04]  /*20d0*/  IMAD.HI.U32 R54, R6, R57, RZ ;  /* 0x0000003906367227 */ /* 0x000fc800078e00ff */
[----:B------:R-:W-:Y:S02]  /*20e0*/  IMAD R42, R8, R42, R43 ;  /* 0x0000002a082a7224 */ /* 0x000fe400078e022b */
[----:B------:R-:W-:-:S04]  /*20f0*/  IMAD.HI.U32 R43, R6, R47, RZ ;  /* 0x0000002f062b7227 */ /* 0x000fc800078e00ff */
[----:B------:R-:W-:Y:S02]  /*2100*/  IMAD.MOV R43, RZ, RZ, -R43 ;  /* 0x000000ffff2b7224 */ /* 0x000fe400078e0a2b */
[----:B------:R-:W-:Y:S02]  /*2110*/  IMAD.MOV R54, RZ, RZ, -R54 ;  /* 0x000000ffff367224 */ /* 0x000fe400078e0a36 */
[C---:B------:R-:W-:Y:S02]  /*2120*/  IMAD R43, R8.reuse, R43, R47 ;  /* 0x0000002b082b7224 */ /* 0x040fe400078e022f */
[----:B------:R-:W-:Y:S02]  /*2130*/  IMAD.MOV.U32 R47, RZ, RZ, R46 ;  /* 0x000000ffff2f7224 */ /* 0x000fe400078e002e */
[----:B------:R-:W-:Y:S02]  /*2140*/  IMAD R54, R8, R54, R57 ;  /* 0x0000003608367224 */ /* 0x000fe400078e0239 */
[----:B------:R-:W-:-:S04]  /*2150*/  IMAD.HI.U32 R46, R6, R47, RZ ;  /* 0x0000002f062e7227 */ /* 0x000fc800078e00ff */
[----:B------:R-:W-:Y:S02]  /*2160*/  IMAD.MOV R46, RZ, RZ, -R46 ;  /* 0x000000ffff2e7224 */ /* 0x000fe400078e0a2e */
[----:B------:R-:W-:-:S04]  /*2170*/  IMAD.HI.U32 R57, R6, R61, RZ ;  /* 0x0000003d06397227 */ /* 0x000fc800078e00ff */
[----:B------:R-:W-:Y:S02]  /*2180*/  IMAD R46, R8, R46, R47 ;  /* 0x0000002e082e7224 */ /* 0x000fe400078e022f */
[----:B------:R-:W-:-:S04]  /*2190*/  IMAD.HI.U32 R47, R6, R49, RZ ;  /* 0x00000031062f7227 */ /* 0x000fc800078e00ff */
        /* <DEDUP_REMOVED lines=8> */
[----:B------:R-:W-:Y:S02]  /*2220*/  IMAD.MOV R58, RZ, RZ, -R58 ;  /* 0x000000ffff3a7224 */ /* 0x000fe400078e0a3a */
[C---:B------:R-:W-:Y:S01]  /*2230*/  IMAD R57, R8.reuse, R57, R61 ;  /* 0x0000003908397224 */ /* 0x040fe200078e023d */
[----:B------:R-:W-:Y:S01]  /*2240*/  IABS R61, R222 ;  /* 0x000000de003d7213 */ /* 0x000fe20000000000 */
[----:B------:R-:W-:-:S02]  /*2250*/  IMAD R58, R8, R58, R63 ;  /* 0x0000003a083a7224 */ /* 0x000fc400078e023f */
[----:B------:R-:W-:-:S04]  /*2260*/  IMAD.HI.U32 R62, R6, R67, RZ ;  /* 0x00000043063e7227 */ /* 0x000fc800078e00ff */
[----:B------:R-:W-:-:S04]  /*2270*/  IMAD.HI.U32 R60, R6, R61, RZ ;  /* 0x0000003d063c7227 */ /* 0x000fc800078e00ff */
[----:B------:R-:W-:Y:S02]  /*2280*/  IMAD.MOV R60, RZ, RZ, -R60 ;  /* 0x000000ffff3c7224 */ /* 0x000fe400078e0a3c */
[----:B------:R-:W-:Y:S02]  /*2290*/  IMAD.MOV R62, RZ, RZ, -R62 ;  /* 0x000000ffff3e7224 */ /* 0x000fe400078e0a3e */
[----:B------:R-:W-:Y:S02]  /*22a0*/  IMAD R60, R8, R60, R61 ;  /* 0x0000003c083c7224 */ /* 0x000fe400078e023d */
[----:B------:R-:W-:-:S04]  /*22b0*/  IMAD.HI.U32 R64, R6, R71, RZ ;  /* 0x0000004706407227 */ /* 0x000fc800078e00ff */
[----:B------:R-:W-:Y:S01]  /*22c0*/  IMAD R62, R8, R62, R67 ;  /* 0x0000003e083e7224 */ /* 0x000fe200078e0243 */
[----:B------:R-:W-:Y:S01]  /*22d0*/  IABS R67, R227 ;  /* 0x000000e300437213 */ /* 0x000fe20000000000 */
[----:B------:R-:W-:Y:S02]  /*22e0*/  IMAD.MOV R64, RZ, RZ, -R64 ;  /* 0x000000ffff407224 */ /* 0x000fe400078e0a40 */
[----:B------:R-:W-:-:S04]  /*22f0*/  IMAD.HI.U32 R63, R6, R69, RZ ;  /* 0x00000045063f7227 */ /* 0x000fc800078e00ff */
[----:B------:R-:W-:Y:S01]  /*2300*/  IMAD R64, R8, R64, R71 ;  /* 0x0000004008407224 */ /* 0x000fe200078e0247 */
[----:B--2---:R-:W-:Y:S01]  /*2310*/  IABS R17, R207 ;  /* 0x000000cf00117213 */ /* 0x004fe20000000000 */
[----:B------:R-:W-:Y:S01]  /*2320*/  IMAD.MOV R63, RZ, RZ, -R63 ;  /* 0x000000ffff3f7224 */ /* 0x000fe200078e0a3f */
[----:B------:R-:W-:Y:S01]  /*2330*/  IABS R71, R231 ;  /* 0x000000e700477213 */ /* 0x000fe20000000000 */
[----:B------:R-:W-:Y:S01]  /*2340*/  IMAD.HI.U32 R70, R6, R73, RZ ;  /* 0x0000004906467227 */ /* 0x000fe200078e00ff */
[----:B---3--:R-:W-:-:S03]  /*2350*/  IABS R5, R248 ;  /* 0x000000f800057213 */ /* 0x008fc60000000000 */
[----:B------:R-:W-:Y:S01]  /*2360*/  IMAD.MOV.U32 R11, RZ, RZ, R17 ;  /* 0x000000ffff0b7224 */ /* 0x000fe200078e0011 */
[----:B----4-:R-:W-:Y:S01]  /*2370*/  IABS R19, R249 ;  /* 0x000000f900137213 */ /* 0x010fe20000000000 */
[----:B------:R-:W-:Y:S02]  /*2380*/  IMAD.MOV.U32 R17, RZ, RZ, R5 ;  /* 0x000000ffff117224 */ /* 0x000fe400078e0005 */
[----:B------:R-:W-:Y:S01]  /*2390*/  IMAD.HI.U32 R5, R4, R11, RZ ;  /* 0x0000000b04057227 */ /* 0x000fe200078e00ff */
[----:B------:R-:W-:-:S03]  /*23a0*/  IABS R21, R250 ;  /* 0x000000fa00157213 */ /* 0x000fc60000000000 */
[----:B------:R-:W-:-:S04]  /*23b0*/  IMAD.HI.U32 R7, R4, R17, RZ ;  /* 0x0000001104077227 */ /* 0x000fc800078e00ff */
[----:B------:R-:W-:-:S04]  /*23c0*/  IMAD.HI.U32 R9, R4, R19, RZ ;  /* 0x0000001304097227 */ /* 0x000fc800078e00ff */
[----:B------:R-:W-:-:S04]  /*23d0*/  IMAD.HI.U32 R4, R4, R21, RZ ;  /* 0x0000001504047227 */ /* 0x000fc800078e00ff */
[----:B------:R-:W-:Y:S02]  /*23e0*/  IMAD.MOV R5, RZ, RZ, -R5 ;  /* 0x000000ffff057224 */ /* 0x000fe400078e0a05 */
[----:B------:R-:W-:Y:S02]  /*23f0*/  IMAD.MOV R18, RZ, RZ, -R4 ;  /* 0x000000ffff127224 */ /* 0x000fe400078e0a04 */
[----:B------:R-:W-:Y:S02]  /*2400*/  IMAD.MOV R7, RZ, RZ, -R7 ;  /* 0x000000ffff077224 */ /* 0x000fe400078e0a07 */
[C---:B------:R-:W-:Y:S01]  /*2410*/  IMAD R4, R16.reuse, R5, R11 ;  /* 0x0000000510047224 */ /* 0x040fe200078e020b */
[----:B------:R-:W-:Y:S01]  /*2420*/  IABS R11, R0 ;  /* 0x00000000000b7213 */ /* 0x000fe20000000000 */
[----:B------:R-:W-:Y:S02]  /*2430*/  IMAD.MOV R9, RZ, RZ, -R9 ;  /* 0x000000ffff097224 */ /* 0x000fe400078e0a09 */
[C---:B------:R-:W-:Y:S01]  /*2440*/  IMAD R5, R16.reuse, R7, R17 ;  /* 0x0000000710057224 */ /* 0x040fe200078e0211 */
[C---:B------:R-:W-:Y:S01]  /*2450*/  ISETP.GT.U32.AND P2, PT, R16.reuse, R4, PT ;  /* 0x000000041000720c */ /* 0x040fe20003f44070 */
[C---:B------:R-:W-:Y:S01]  /*2460*/  IMAD R7, R16.reuse, R9, R19 ;  /* 0x0000000910077224 */ /* 0x040fe200078e0213 */
[----:B------:R-:W-:Y:S01]  /*2470*/  IABS R19, R14 ;  /* 0x0000000e00137213 */ /* 0x000fe20000000000 */
[C---:B------:R-:W-:Y:S01]  /*2480*/  IMAD R9, R16.reuse, R18, R21 ;  /* 0x0000001210097224 */ /* 0x040fe200078e0215 */
[----:B------:R-:W-:Y:S01]  /*2490*/  ISETP.GT.U32.AND P3, PT, R16, R5, PT ;  /* 0x000000051000720c */ /* 0x000fe20003f64070 */
[----:B------:R-:W-:Y:S01]  /*24a0*/  IMAD.HI.U32 R0, R6, R11, RZ ;  /* 0x0000000b06007227 */ /* 0x000fe200078e00ff */
[----:B------:R-:W-:-:S02]  /*24b0*/  ISETP.GT.U32.AND P5, PT, R16, R7, PT ;  /* 0x000000071000720c */ /* 0x000fc40003fa4070 */
[----:B------:R-:W-:Y:S01]  /*24c0*/  ISETP.GT.U32.AND P1, PT, R16, R9, PT ;  /* 0x000000091000720c */ /* 0x000fe20003f24070 */
[----:B------:R-:W-:Y:S01]  /*24d0*/  IMAD.MOV R0, RZ, RZ, -R0 ;  /* 0x000000ffff007224 */ /* 0x000fe200078e0a00 */
[----:B------:R-:W-:Y:S01]  /*24e0*/  IABS R17, R12 ;  /* 0x0000000c00117213 */ /* 0x000fe20000000000 */
[----:B------:R-:W-:Y:S01]  /*24f0*/  IMAD.HI.U32 R12, R6, R19, RZ ;  /* 0x00000013060c7227 */ /* 0x000fe200078e00ff */
[----:B------:R-:W-:-:S03]  /*2500*/  IABS R21, R15 ;  /* 0x0000000f00157213 */ /* 0x000fc60000000000 */
[--C-:B------:R-:W-:Y:S02]  /*2510*/  @!P2 IMAD.IADD R4, R4, 0x1, -R16.reuse ;  /* 0x000000010404a824 */ /* 0x100fe400078e0a10 */
[--C-:B------:R-:W-:Y:S02]  /*2520*/  @!P3 IMAD.IADD R5, R5, 0x1, -R16.reuse ;  /* 0x000000010505b824 */ /* 0x100fe400078e0a10 */
[--C-:B------:R-:W-:Y:S01]  /*2530*/  @!P5 IMAD.IADD R7, R7, 0x1, -R16.reuse ;  /* 0x000000010707d824 */ /* 0x100fe200078e0a10 */
[C---:B------:R-:W-:Y:S01]  /*2540*/  ISETP.GT.U32.AND P4, PT, R16.reuse, R4, PT ;  /* 0x000000041000720c */ /* 0x040fe20003f84070 */
[----:B------:R-:W-:Y:S01]  /*2550*/  @!P1 IMAD.IADD R9, R9, 0x1, -R16 ;  /* 0x0000000109099824 */ /* 0x000fe200078e0a10 */
[----:B------:R-:W-:Y:S01]  /*2560*/  ISETP.GT.U32.AND P3, PT, R16, R5, PT ;  /* 0x000000051000720c */ /* 0x000fe20003f64070 */
[----:B------:R-:W-:Y:S01]  /*2570*/  IMAD R11, R8, R0, R11 ;  /* 0x00000000080b7224 */ /* 0x000fe200078e020b */
[C---:B------:R-:W-:Y:S01]  /*2580*/  ISETP.GT.U32.AND P5, PT, R16.reuse, R7, PT ;  /* 0x000000071000720c */ /* 0x040fe20003fa4070 */
[----:B------:R-:W-:Y:S01]  /*2590*/  IMAD.MOV R12, RZ, RZ, -R12 ;  /* 0x000000ffff0c7224 */ /* 0x000fe200078e0a0c */
[----:B------:R-:W-:Y:S01]  /*25a0*/  ISETP.GT.U32.AND P2, PT, R16, R9, PT ;  /* 0x000000091000720c */ /* 0x000fe20003f44070 */
[----:B------:R-:W-:Y:S01]  /*25b0*/  IMAD.HI.U32 R0, R6, R21, RZ ;  /* 0x0000001506007227 */ /* 0x000fe200078e00ff */
[----:B------:R-:W-:-:S03]  /*25c0*/  ISETP.GE.AND P1, PT, R207, RZ, PT ;  /* 0x000000ffcf00720c */ /* 0x000fc60003f26270 */
[----:B------:R-:W-:Y:S02]  /*25d0*/  IMAD R19, R8, R12, R19 ;  /* 0x0000000c08137224 */ /* 0x000fe400078e0213 */
[--C-:B------:R-:W-:Y:S01]  /*25e0*/  @!P4 IMAD.IADD R4, R4, 0x1, -R16.reuse ;  /* 0x000000010404c824 */ /* 0x100fe200078e0a10 */
[C---:B------:R-:W-:Y:S01]  /*25f0*/  ISETP.GT.U32.AND P4, PT, R8.reuse, R23, PT ;  /* 0x000000170800720c */ /* 0x040fe20003f84070 */
[--C-:B------:R-:W-:Y:S01]  /*2600*/  @!P3 IMAD.IADD R5, R5, 0x1, -R16.reuse ;  /* 0x000000010505b824 */ /* 0x100fe200078e0a10 */
[----:B------:R-:W-:Y:S01]  /*2610*/  ISETP.GT.U32.AND P3, PT, R8, R11, PT ;  /* 0x0000000b0800720c */ /* 0x000fe20003f64070 */
[--C-:B------:R-:W-:Y:S01]  /*2620*/  @!P5 IMAD.IADD R7, R7, 0x1, -R16.reuse ;  /* 0x000000010707d824 */ /* 0x100fe200078e0a10 */
[----:B------:R-:W-:Y:S01]  /*2630*/  ISETP.GE.AND P5, PT, R248, RZ, PT ;  /* 0x000000fff800720c */ /* 0x000fe20003fa6270 */
[----:B------:R-:W-:Y:S01]  /*2640*/  @!P2 IMAD.IADD R9, R9, 0x1, -R16 ;  /* 0x000000010909a824 */ /* 0x000fe200078e0a10 */
[----:B------:R-:W-:Y:S01]  /*2650*/  ISETP.GE.AND P2, PT, R249, RZ, PT ;  /* 0x000000fff900720c */ /* 0x000fe20003f46270 */
[----:B------:R-:W-:Y:S01]  /*2660*/  @!P1 IMAD.MOV R4, RZ, RZ, -R4 ;  /* 0x000000ffff049224 */ /* 0x000fe200078e0a04 */
[----:B------:R-:W-:Y:S01]  /*2670*/  ISETP.GE.AND P1, PT, R250, RZ, PT ;  /* 0x000000fffa00720c */ /* 0x000fe20003f26270 */
[----:B------:R-:W-:Y:S01]  /*2680*/  IMAD.MOV R0, RZ, RZ, -R0 ;  /* 0x000000ffff007224 */ /* 0x000fe200078e0a00 */
[----:B------:R-:W-:Y:S01]  /*2690*/  IABS R16, R158 ;  /* 0x0000009e00107213 */ /* 0x000fe20000000000 */
[----:B------:R-:W-:-:S04]  /*26a0*/  IMAD.HI.U32 R10, R6, R17, RZ ;  /* 0x00000011060a7227 */ /* 0x000fc800078e00ff */
[--C-:B------:R-:W-:Y:S01]  /*26b0*/  @!P4 IMAD.IADD R23, R23, 0x1, -R8.reuse ;  /* 0x000000011717c824 */ /* 0x100fe200078e0a08 */
[----:B------:R-:W-:Y:S01]  /*26c0*/  ISETP.NE.AND P4, PT, R2, RZ, PT ;  /* 0x000000ff0200720c */ /* 0x000fe20003f85270 */
[----:B------:R-:W-:Y:S02]  /*26d0*/  @!P3 IMAD.IADD R11, R11, 0x1, -R8 ;  /* 0x000000010b0bb824 */ /* 0x000fe400078e0a08 */
[----:B------:R-:W-:Y:S01]  /*26e0*/  @!P5 IMAD.MOV R5, RZ, RZ, -R5 ;  /* 0x000000ffff05d224 */ /* 0x000fe200078e0a05 */
[C---:B------:R-:W-:Y:S01]  /*26f0*/  ISETP.GT.U32.AND P3, PT, R8.reuse, R23, PT ;  /* 0x000000170800720c */ /* 0x040fe20003f64070 */
[----:B------:R-:W-:Y:S01]  /*2700*/  @!P2 IMAD.MOV R7, RZ, RZ, -R7 ;  /* 0x000000ffff07a224 */ /* 0x000fe200078e0a07 */
[C---:B------:R-:W-:Y:S01]  /*2710*/  SEL R192, R193.reuse, R4, !P4 ;  /* 0x00000004c1c07207 */ /* 0x040fe20006000000 */
[----:B------:R-:W-:Y:S01]  /*2720*/  @!P1 IMAD.MOV R9, RZ, RZ, -R9 ;  /* 0x000000ffff099224 */ /* 0x000fe200078e0a09 */
[C---:B------:R-:W-:Y:S01]  /*2730*/  SEL R191, R193.reuse, R5, !P4 ;  /* 0x00000005c1bf7207 */ /* 0x040fe20006000000 */
[C---:B------:R-:W-:Y:S01]  /*2740*/  IMAD R21, R8.reuse, R0, R21 ;  /* 0x0000000008157224 */ /* 0x040fe200078e0215 */
[C---:B------:R-:W-:Y:S01]  /*2750*/  SEL R190, R193.reuse, R7, !P4 ;  /* 0x00000007c1be7207 */ /* 0x040fe20006000000 */
[----:B------:R-:W-:Y:S01]  /*2760*/  IMAD.MOV R10, RZ, RZ, -R10 ;  /* 0x000000ffff0a7224 */ /* 0x000fe200078e0a0a */
[----:B------:R-:W-:Y:S01]  /*2770*/  SEL R193, R193, R9, !P4 ;  /* 0x00000009c1c17207 */ /* 0x000fe20006000000 */
[C---:B------:R-:W-:Y:S01]  /*2780*/  IMAD R63, R8.reuse, R63, R69 ;  /* 0x0000003f083f7224 */ /* 0x040fe200078e0245 */
[C---:B------:R-:W-:Y:S01]  /*2790*/  ISETP.GT.U32.AND P4, PT, R8.reuse, R19, PT ;  /* 0x000000130800720c */ /* 0x040fe20003f84070 */
[C---:B------:R-:W-:Y:S01]  /*27a0*/  IMAD R17, R8.reuse, R10, R17 ;  /* 0x0000000a08117224 */ /* 0x040fe200078e0211 */
[----:B------:R-:W-:Y:S01]  /*27b0*/  IABS R9, R152 ;  /* 0x0000009800097213 */ /* 0x000fe20000000000 */
[----:B------:R-:W-:Y:S01]  /*27c0*/  @!P3 IMAD.IADD R23, R23, 0x1, -R8 ;  /* 0x000000011717b824 */ /* 0x000fe200078e0a08 */
[C---:B------:R-:W-:Y:S01]  /*27d0*/  ISETP.GT.U32.AND P3, PT, R8.reuse, R21, PT ;  /* 0x000000150800720c */ /* 0x040fe20003f64070 */
[----:B------:R-:W-:Y:S01]  /*27e0*/  IMAD.MOV R72, RZ, RZ, -R70 ;  /* 0x000000ffff487224 */ /* 0x000fe200078e0a46 */
[----:B------:R-:W-:Y:S01]  /*27f0*/  ISETP.GT.U32.AND P2, PT, R8, R17, PT ;  /* 0x000000110800720c */ /* 0x000fe20003f44070 */
[----:B------:R-:W-:Y:S01]  /*2800*/  IMAD.HI.U32 R4, R6, R9, RZ ;  /* 0x0000000906047227 */ /* 0x000fe200078e00ff */
[----:B------:R-:W-:-:S02]  /*2810*/  IABS R0, R153 ;  /* 0x0000009900007213 */ /* 0x000fc40000000000 */
[C---:B------:R-:W-:Y:S01]  /*2820*/  ISETP.GT.U32.AND P5, PT, R8.reuse, R11, PT ;  /* 0x0000000b0800720c */ /* 0x040fe20003fa4070 */
[----:B------:R-:W-:Y:S01]  /*2830*/  IMAD.MOV R7, RZ, RZ, -R4 ;  /* 0x000000ffff077224 */ /* 0x000fe200078e0a04 */
[----:B------:R-:W-:Y:S01]  /*2840*/  ISETP.GE.AND P1, PT, R13, RZ, PT ;  /* 0x000000ff0d00720c */ /* 0x000fe20003f26270 */
[--C-:B------:R-:W-:Y:S01]  /*2850*/  @!P4 IMAD.IADD R19, R19, 0x1, -R8.reuse ;  /* 0x000000011313c824 */ /* 0x100fe200078e0a08 */
[----:B------:R-:W-:Y:S01]  /*2860*/  IABS R5, R154 ;  /* 0x0000009a00057213 */ /* 0x000fe20000000000 */
[C---:B------:R-:W-:Y:S01]  /*2870*/  IMAD R9, R8.reuse, R7, R9 ;  /* 0x0000000708097224 */ /* 0x040fe200078e0209 */
[----:B------:R-:W-:Y:S01]  /*2880*/  IABS R69, R228 ;  /* 0x000000e400457213 */ /* 0x000fe20000000000 */
[--C-:B------:R-:W-:Y:S01]  /*2890*/  @!P3 IMAD.IADD R21, R21, 0x1, -R8.reuse ;  /* 0x000000011515b824 */ /* 0x100fe200078e0a08 */
[----:B------:R-:W-:Y:S01]  /*28a0*/  ISETP.GT.U32.AND P3, PT, R8, R19, PT ;  /* 0x000000130800720c */ /* 0x000fe20003f64070 */
[----:B------:R-:W-:Y:S01]  /*28b0*/  @!P2 IMAD.IADD R17, R17, 0x1, -R8 ;  /* 0x000000011111a824 */ /* 0x000fe200078e0a08 */
[----:B------:R-:W-:Y:S01]  /*28c0*/  ISETP.GE.AND P2, PT, R15, RZ, PT ;  /* 0x000000ff0f00720c */ /* 0x000fe20003f46270 */
[----:B------:R-:W-:-:S02]  /*28d0*/  IMAD.MOV.U32 R15, RZ, RZ, R0 ;  /* 0x000000ffff0f7224 */ /* 0x000fc400078e0000 */
[----:B------:R-:W-:Y:S01]  /*28e0*/  @!P5 IMAD.IADD R11, R11, 0x1, -R8 ;  /* 0x000000010b0bd824 */ /* 0x000fe200078e0a08 */
[----:B------:R-:W-:Y:S01]  /*28f0*/  ISETP.GT.U32.AND P4, PT, R8, R17, PT ;  /* 0x000000110800720c */ /* 0x000fe20003f84070 */
[----:B------:R-:W-:Y:S01]  /*2900*/  IMAD.HI.U32 R4, R6, R15, RZ ;  /* 0x0000000f06047227 */ /* 0x000fe200078e00ff */
[----:B------:R-:W-:-:S03]  /*2910*/  ISETP.GE.AND P5, PT, R14, RZ, PT ;  /* 0x000000ff0e00720c */ /* 0x000fc60003fa6270 */
[----:B------:R-:W-:Y:S02]  /*2920*/  IMAD.MOV R4, RZ, RZ, -R4 ;  /* 0x000000ffff047224 */ /* 0x000fe400078e0a04 */
[--C-:B------:R-:W-:Y:S01]  /*2930*/  @!P3 IMAD.IADD R19, R19, 0x1, -R8.reuse ;  /* 0x000000011313b824 */ /* 0x100fe200078e0a08 */
[C---:B------:R-:W-:Y:S01]  /*2940*/  ISETP.GT.U32.AND P3, PT, R8.reuse, R9, PT ;  /* 0x000000090800720c */ /* 0x040fe20003f64070 */
[----:B------:R-:W-:Y:S01]  /*2950*/  IMAD R10, R8, R4, R15 ;  /* 0x00000004080a7224 */ /* 0x000fe200078e020f */
[----:B------:R-:W-:Y:S01]  /*2960*/  IABS R15, R155 ;  /* 0x0000009b000f7213 */ /* 0x000fe20000000000 */
[----:B------:R-:W-:Y:S01]  /*2970*/  IMAD.MOV.U32 R0, RZ, RZ, R23 ;  /* 0x000000ffff007224 */ /* 0x000fe200078e0017 */
[----:B------:R-:W-:Y:S01]  /*2980*/  IABS R23, R156 ;  /* 0x0000009c00177213 */ /* 0x000fe20000000000 */
[----:B------:R-:W-:Y:S01]  /*2990*/  @!P4 IMAD.IADD R17, R17, 0x1, -R8 ;  /* 0x000000011111c824 */ /* 0x000fe200078e0a08 */
[----:B------:R-:W-:Y:S01]  /*29a0*/  ISETP.GE.AND P4, PT, R153, RZ, PT ;  /* 0x000000ff9900720c */ /* 0x000fe20003f86270 */
[----:B------:R-:W-:-:S02]  /*29b0*/  IMAD.MOV.U32 R2, RZ, RZ, R11 ;  /* 0x000000ffff027224 */ /* 0x000fc400078e000b */
[----:B------:R-:W-:Y:S02]  /*29c0*/  IMAD.MOV.U32 R7, RZ, RZ, R17 ;  /* 0x000000ffff077224 */ /* 0x000fe400078e0011 */
[----:B------:R-:W-:Y:S01]  /*29d0*/  @!P6 IMAD.MOV R2, RZ, RZ, -R2 ;  /* 0x000000ffff02e224 */ /* 0x000fe200078e0a02 */
[----:B------:R-:W-:Y:S01]  /*29e0*/  ISETP.GE.AND P6, PT, R152, RZ, PT ;  /* 0x000000ff9800720c */ /* 0x000fe20003fc6270 */
[----:B------:R-:W-:Y:S02]  /*29f0*/  @!P3 IMAD.IADD R9, R9, 0x1, -R8 ;  /* 0x000000010909b824 */ /* 0x000fe400078e0a08 */
[----:B------:R-:W-:Y:S01]  /*2a00*/  @!P0 IMAD.MOV R7, RZ, RZ, -R7 ;  /* 0x000000ffff078224 */ /* 0x000fe200078e0a07 */
[----:B------:R-:W-:Y:S01]  /*2a10*/  ISETP.GT.U32.AND P0, PT, R8, R10, PT ;  /* 0x0000000a0800720c */ /* 0x000fe20003f04070 */
[----:B------:R-:W-:Y:S01]  /*2a20*/  IMAD.HI.U32 R14, R6, R23, RZ ;  /* 0x00000017060e7227 */ /* 0x000fe200078e00ff */
[----:B------:R-:W-:-:S03]  /*2a30*/  ISETP.GT.U32.AND P3, PT, R8, R9, PT ;  /* 0x000000090800720c */ /* 0x000fc60003f64070 */
[----:B------:R-:W-:Y:S02]  /*2a40*/  IMAD.MOV R14, RZ, RZ, -R14 ;  /* 0x000000ffff0e7224 */ /* 0x000fe400078e0a0e */
[----:B------:R-:W-:Y:S01]  /*2a50*/  @!P1 IMAD.MOV R0, RZ, RZ, -R0 ;  /* 0x000000ffff009224 */ /* 0x000fe200078e0a00 */
[C---:B------:R-:W-:Y:S01]  /*2a60*/  ISETP.GT.U32.AND P1, PT, R8.reuse, R21, PT ;  /* 0x000000150800720c */ /* 0x040fe20003f24070 */
[----:B------:R-:W-:Y:S01]  /*2a70*/  IMAD R14, R8, R14, R23 ;  /* 0x0000000e080e7224 */ /* 0x000fe200078e0217 */
[----:B------:R-:W-:Y:S01]  /*2a80*/  IABS R23, R162 ;  /* 0x000000a200177213 */ /* 0x000fe20000000000 */
[----:B------:R-:W-:Y:S02]  /*2a90*/  IMAD.MOV.U32 R11, RZ, RZ, R5 ;  /* 0x000000ffff0b7224 */ /* 0x000fe400078e0005 */
[--C-:B------:R-:W-:Y:S02]  /*2aa0*/  @!P0 IMAD.IADD R10, R10, 0x1, -R8.reuse ;  /* 0x000000010a0a8824 */ /* 0x100fe400078e0a08 */
[----:B------:R-:W-:-:S02]  /*2ab0*/  @!P3 IMAD.IADD R9, R9, 0x1, -R8 ;  /* 0x000000010909b824 */ /* 0x000fc400078e0a08 */
[----:B------:R-:W-:Y:S01]  /*2ac0*/  IMAD.MOV.U32 R17, RZ, RZ, R16 ;  /* 0x000000ffff117224 */ /* 0x000fe200078e0010 */
[C---:B------:R-:W-:Y:S01]  /*2ad0*/  ISETP.GT.U32.AND P0, PT, R8.reuse, R10, PT ;  /* 0x0000000a0800720c */ /* 0x040fe20003f04070 */
[----:B------:R-:W-:Y:S01]  /*2ae0*/  @!P6 IMAD.MOV R9, RZ, RZ, -R9 ;  /* 0x000000ffff09e224 */ /* 0x000fe200078e0a09 */
[----:B------:R-:W-:Y:S01]  /*2af0*/  ISETP.GT.U32.AND P6, PT, R8, R14, PT ;  /* 0x0000000e0800720c */ /* 0x000fe20003fc4070 */
[----:B------:R-:W-:-:S04]  /*2b00*/  IMAD.HI.U32 R5, R6, R11, RZ ;  /* 0x0000000b06057227 */ /* 0x000fc800078e00ff */
[----:B------:R-:W-:-:S04]  /*2b10*/  IMAD.HI.U32 R16, R6, R17, RZ ;  /* 0x0000001106107227 */ /* 0x000fc800078e00ff */
[----:B------:R-:W-:Y:S02]  /*2b20*/  IMAD.MOV R5, RZ, RZ, -R5 ;  /* 0x000000ffff057224 */ /* 0x000fe400078e0a05 */
[--C-:B------:R-:W-:Y:S01]  /*2b30*/  @!P1 IMAD.IADD R21, R21, 0x1, -R8.reuse ;  /* 0x0000000115159824 */ /* 0x100fe200078e0a08 */
[----:B------:R-:W-:Y:S01]  /*2b40*/  ISETP.GE.AND P1, PT, R154, RZ, PT ;  /* 0x000000ff9a00720c */ /* 0x000fe20003f26270 */
[----:B------:R-:W-:Y:S01]  /*2b50*/  IMAD.MOV.U32 R4, RZ, RZ, R19 ;  /* 0x000000ffff047224 */ /* 0x000fe200078e0013 */
[----:B------:R-:W-:Y:S01]  /*2b60*/  IABS R19, R159 ;  /* 0x0000009f00137213 */ /* 0x000fe20000000000 */
[--C-:B------:R-:W-:Y:S02]  /*2b70*/  @!P0 IMAD.IADD R10, R10, 0x1, -R8.reuse ;  /* 0x000000010a0a8824 */ /* 0x100fe400078e0a08 */
[----:B------:R-:W-:Y:S01]  /*2b80*/  @!P6 IMAD.IADD R14, R14, 0x1, -R8 ;  /* 0x000000010e0ee824 */ /* 0x000fe200078e0a08 */
[----:B------:R-:W-:Y:S01]  /*2b90*/  ISETP.GE.AND P6, PT, R156, RZ, PT ;  /* 0x000000ff9c00720c */ /* 0x000fe20003fc6270 */
[----:B------:R-:W-:-:S02]  /*2ba0*/  IMAD.MOV R16, RZ, RZ, -R16 ;  /* 0x000000ffff107224 */ /* 0x000fc400078e0a10 */
[C---:B------:R-:W-:Y:S02]  /*2bb0*/  IMAD R11, R8.reuse, R5, R11 ;  /* 0x00000005080b7224 */ /* 0x040fe400078e020b */
[----:B------:R-:W-:Y:S01]  /*2bc0*/  IMAD.MOV.U32 R5, RZ, RZ, R21 ;  /* 0x000000ffff057224 */ /* 0x000fe200078e0015 */
[----:B------:R-:W-:Y:S01]  /*2bd0*/  IABS R21, R160 ;  /* 0x000000a000157213 */ /* 0x000fe20000000000 */
[----:B------:R-:W-:Y:S01]  /*2be0*/  @!P4 IMAD.MOV R10, RZ, RZ, -R10 ;  /* 0x000000ffff0ac224 */ /* 0x000fe200078e0a0a */
[C---:B------:R-:W-:Y:S01]  /*2bf0*/  ISETP.GT.U32.AND P4, PT, R8.reuse, R14, PT ;  /* 0x0000000e0800720c */ /* 0x040fe20003f84070 */
[----:B------:R-:W-:Y:S02]  /*2c00*/  IMAD R16, R8, R16, R17 ;  /* 0x0000001008107224 */ /* 0x000fe400078e0211 */
[----:B------:R-:W-:-:S04]  /*2c10*/  IMAD.HI.U32 R17, R6, R19, RZ ;  /* 0x0000001306117227 */ /* 0x000fc800078e00ff */
[----:B------:R-:W-:-:S04]  /*2c20*/  IMAD.HI.U32 R18, R6, R21, RZ ;  /* 0x0000001506127227 */ /* 0x000fc800078e00ff */
[----:B------:R-:W-:Y:S02]  /*2c30*/  IMAD.MOV R17, RZ, RZ, -R17 ;  /* 0x000000ffff117224 */ /* 0x000fe400078e0a11 */
[----:B------:R-:W-:-:S04]  /*2c40*/  IMAD.HI.U32 R12, R6, R15, RZ ;  /* 0x0000000f060c7227 */ /* 0x000fc800078e00ff */
[----:B------:R-:W-:Y:S01]  /*2c50*/  @!P5 IMAD.MOV R4, RZ, RZ, -R4 ;  /* 0x000000ffff04d224 */ /* 0x000fe200078e0a04 */
[C---:B------:R-:W-:Y:S01]  /*2c60*/  ISETP.GT.U32.AND P5, PT, R8.reuse, R11, PT ;  /* 0x0000000b0800720c */ /* 0x040fe20003fa4070 */
[----:B------:R-:W-:Y:S02]  /*2c70*/  IMAD.MOV R18, RZ, RZ, -R18 ;  /* 0x000000ffff127224 */ /* 0x000fe400078e0a12 */
[C---:B------:R-:W-:Y:S02]  /*2c80*/  IMAD R17, R8.reuse, R17, R19 ;  /* 0x0000001108117224 */ /* 0x040fe400078e0213 */
[----:B------:R-:W-:Y:S02]  /*2c90*/  IMAD.MOV R12, RZ, RZ, -R12 ;  /* 0x000000ffff0c7224 */ /* 0x000fe400078e0a0c */
[----:B------:R-:W-:Y:S01]  /*2ca0*/  IMAD R18, R8, R18, R21 ;  /* 0x0000001208127224 */ /* 0x000fe200078e0215 */
[----:B------:R-:W-:Y:S01]  /*2cb0*/  IABS R21, R161 ;  /* 0x000000a100157213 */ /* 0x000fe20000000000 */
[----:B------:R-:W-:Y:S01]  /*2cc0*/  @!P4 IMAD.IADD R14, R14, 0x1, -R8 ;  /* 0x000000010e0ec824 */ /* 0x000fe200078e0a08 */
[C---:B------:R-:W-:Y:S01]  /*2cd0*/  ISETP.GT.U32.AND P4, PT, R8.reuse, R17, PT ;  /* 0x000000110800720c */ /* 0x040fe20003f84070 */
[----:B------:R-:W-:-:S02]  /*2ce0*/  IMAD R12, R8, R12, R15 ;  /* 0x0000000c080c7224 */ /* 0x000fc400078e020f */
[----:B------:R-:W-:-:S03]  /*2cf0*/  IMAD.HI.U32 R15, R6, R25, RZ ;  /* 0x00000019060f7227 */ /* 0x000fc600078e00ff */
[C---:B------:R-:W-:Y:S01]  /*2d00*/  ISETP.GT.U32.AND P3, PT, R8.reuse, R12, PT ;  /* 0x0000000c0800720c */ /* 0x040fe20003f64070 */
[----:B------:R-:W-:Y:S01]  /*2d10*/  @!P6 IMAD.MOV R14, RZ, RZ, -R14 ;  /* 0x000000ffff0ee224 */ /* 0x000fe200078e0a0e */
[C---:B------:R-:W-:Y:S01]  /*2d20*/  ISETP.GT.U32.AND P6, PT, R8.reuse, R18, PT ;  /* 0x000000120800720c */ /* 0x040fe20003fc4070 */
[----:B------:R-:W-:Y:S02]  /*2d30*/  IMAD.MOV R15, RZ, RZ, -R15 ;  /* 0x000000ffff0f7224 */ /* 0x000fe400078e0a0f */
[--C-:B------:R-:W-:Y:S02]  /*2d40*/  @!P5 IMAD.IADD R11, R11, 0x1, -R8.reuse ;  /* 0x000000010b0bd824 */ /* 0x100fe400078e0a08 */
[C---:B------:R-:W-:Y:S01]  /*2d50*/  IMAD R15, R8.reuse, R15, R25 ;  /* 0x0000000f080f7224 */ /* 0x040fe200078e0219 */
[----:B------:R-:W-:Y:S01]  /*2d60*/  IABS R25, R163 ;  /* 0x000000a300197213 */ /* 0x000fe20000000000 */
[----:B------:R-:W-:Y:S01]  /*2d70*/  @!P4 IMAD.IADD R17, R17, 0x1, -R8 ;  /* 0x000000011111c824 */ /* 0x000fe200078e0a08 */
[----:B------:R-:W-:Y:S01]  /*2d80*/  ISETP.GT.U32.AND P5, PT, R8, R11, PT ;  /* 0x0000000b0800720c */ /* 0x000fe20003fa4070 */
[----:B------:R-:W-:Y:S01]  /*2d90*/  IMAD.HI.U32 R19, R6, R21, RZ ;  /* 0x0000001506137227 */ /* 0x000fe200078e00ff */
[----:B------:R-:W-:-:S02]  /*2da0*/  ISETP.GT.U32.AND P0, PT, R8, R15, PT ;  /* 0x0000000f0800720c */ /* 0x000fc40003f04070 */
[----:B------:R-:W-:Y:S01]  /*2db0*/  ISETP.GE.AND P4, PT, R162, RZ, PT ;  /* 0x000000ffa200720c */ /* 0x000fe20003f86270 */
[--C-:B------:R-:W-:Y:S01]  /*2dc0*/  @!P6 IMAD.IADD R18, R18, 0x1, -R8.reuse ;  /* 0x000000011212e824 */ /* 0x100fe200078e0a08 */
[----:B------:R-:W-:Y:S01]  /*2dd0*/  ISETP.GT.U32.AND P6, PT, R8, R17, PT ;  /* 0x000000110800720c */ /* 0x000fe20003fc4070 */
[--C-:B------:R-:W-:Y:S02]  /*2de0*/  @!P3 IMAD.IADD R12, R12, 0x1, -R8.reuse ;  /* 0x000000010c0cb824 */ /* 0x100fe400078e0a08 */
[----:B------:R-:W-:Y:S02]  /*2df0*/  IMAD.MOV R19, RZ, RZ, -R19 ;  /* 0x000000ffff137224 */ /* 0x000fe400078e0a13 */
[----:B------:R-:W-:Y:S01]  /*2e00*/  @!P2 IMAD.MOV R5, RZ, RZ, -R5 ;  /* 0x000000ffff05a224 */ /* 0x000fe200078e0a05 */
[C---:B------:R-:W-:Y:S01]  /*2e10*/  ISETP.GT.U32.AND P3, PT, R8.reuse, R12, PT ;  /* 0x0000000c0800720c */ /* 0x040fe20003f64070 */
[--C-:B------:R-:W-:Y:S01]  /*2e20*/  @!P5 IMAD.IADD R11, R11, 0x1, -R8.reuse ;  /* 0x000000010b0bd824 */ /* 0x100fe200078e0a08 */
[----:B------:R-:W-:Y:S01]  /*2e30*/  ISETP.GE.AND P2, PT, R155, RZ, PT ;  /* 0x000000ff9b00720c */ /* 0x000fe20003f46270 */
[C---:B------:R-:W-:Y:S01]  /*2e40*/  IMAD R19, R8.reuse, R19, R21 ;  /* 0x0000001308137224 */ /* 0x040fe200078e0215 */
[----:B------:R-:W-:Y:S01]  /*2e50*/  ISETP.GT.U32.AND P5, PT, R8, R16, PT ;  /* 0x000000100800720c */ /* 0x000fe20003fa4070 */
[--C-:B------:R-:W-:Y:S01]  /*2e60*/  @!P0 IMAD.IADD R15, R15, 0x1, -R8.reuse ;  /* 0x000000010f0f8824 */ /* 0x100fe200078e0a08 */
[----:B------:R-:W-:Y:S01]  /*2e70*/  ISETP.GE.AND P0, PT, R158, RZ, PT ;  /* 0x000000ff9e00720c */ /* 0x000fe20003f06270 */
[----:B------:R-:W-:Y:S01]  /*2e80*/  @!P6 IMAD.IADD R17, R17, 0x1, -R8 ;  /* 0x000000011111e824 */ /* 0x000fe200078e0a08 */
[C---:B------:R-:W-:Y:S01]  /*2e90*/  ISETP.GT.U32.AND P6, PT, R8.reuse, R19, PT ;  /* 0x000000130800720c */ /* 0x040fe20003fc4070 */
[----:B------:R-:W-:Y:S01]  /*2ea0*/  @!P1 IMAD.MOV R11, RZ, RZ, -R11 ;  /* 0x000000ffff0b9224 */ /* 0x000fe200078e0a0b */
[----:B------:R-:W-:Y:S01]  /*2eb0*/  ISETP.GT.U32.AND P1, PT, R8, R15, PT ;  /* 0x0000000f0800720c */ /* 0x000fe20003f24070 */
[----:B------:R-:W-:-:S04]  /*2ec0*/  IMAD.HI.U32 R21, R6, R25, RZ ;  /* 0x0000001906157227 */ /* 0x000fc800078e00ff */
[--C-:B------:R-:W-:Y:S01]  /*2ed0*/  @!P3 IMAD.IADD R12, R12, 0x1, -R8.reuse ;  /* 0x000000010c0cb824 */ /* 0x100fe200078e0a08 */
[----:B------:R-:W-:Y:S01]  /*2ee0*/  ISETP.GE.AND P3, PT, R157, RZ, PT ;  /* 0x000000ff9d00720c */ /* 0x000fe20003f66270 */
[----:B------:R-:W-:Y:S02]  /*2ef0*/  IMAD.MOV R21, RZ, RZ, -R21 ;  /* 0x000000ffff157224 */ /* 0x000fe400078e0a15 */
[----:B------:R-:W-:Y:S02]  /*2f00*/  @!P5 IMAD.IADD R16, R16, 0x1, -R8 ;  /* 0x000000011010d824 */ /* 0x000fe400078e0a08 */
[----:B------:R-:W-:Y:S01]  /*2f10*/  @!P2 IMAD.MOV R12, RZ, RZ, -R12 ;  /* 0x000000ffff0ca224 */ /* 0x000fe200078e0a0c */
[----:B------:R-:W-:Y:S01]  /*2f20*/  ISETP.GE.AND P2, PT, R159, RZ, PT ;  /* 0x000000ff9f00720c */ /* 0x000fe20003f46270 */
[C---:B------:R-:W-:Y:S01]  /*2f30*/  IMAD R21, R8.reuse, R21, R25 ;  /* 0x0000001508157224 */ /* 0x040fe200078e0219 */
[----:B------:R-:W-:Y:S01]  /*2f40*/  ISETP.GT.U32.AND P5, PT, R8, R16, PT ;  /* 0x000000100800720c */ /* 0x000fe20003fa4070 */
[----:B------:R-:W-:-:S02]  /*2f50*/  @!P6 IMAD.IADD R19, R19, 0x1, -R8 ;  /* 0x000000011313e824 */ /* 0x000fc400078e0a08 */
[----:B------:R-:W-:Y:S01]  /*2f60*/  @!P1 IMAD.IADD R15, R15, 0x1, -R8 ;  /* 0x000000010f0f9824 */ /* 0x000fe200078e0a08 */
[----:B------:R-:W-:Y:S01]  /*2f70*/  ISETP.GT.U32.AND P6, PT, R8, R21, PT ;  /* 0x000000150800720c */ /* 0x000fe20003fc4070 */
[----:B------:R-:W-:Y:S01]  /*2f80*/  IMAD.HI.U32 R20, R6, R23, RZ ;  /* 0x0000001706147227 */ /* 0x000fe200078e00ff */
[----:B------:R-:W-:-:S03]  /*2f90*/  ISETP.GE.AND P1, PT, R160, RZ, PT ;  /* 0x000000ffa000720c */ /* 0x000fc60003f26270 */
[----:B------:R-:W-:Y:S01]  /*2fa0*/  @!P3 IMAD.MOV R15, RZ, RZ, -R15 ;  /* 0x000000ffff0fb224 */ /* 0x000fe200078e0a0f */
[C---:B------:R-:W-:Y:S01]  /*2fb0*/  ISETP.GT.U32.AND P3, PT, R8.reuse, R18, PT ;  /* 0x000000120800720c */ /* 0x040fe20003f64070 */
[----:B------:R-:W-:Y:S01]  /*2fc0*/  @!P2 IMAD.MOV R17, RZ, RZ, -R17 ;  /* 0x000000ffff11a224 */ /* 0x000fe200078e0a11 */
[----:B------:R-:W-:Y:S01]  /*2fd0*/  ISETP.GT.U32.AND P2, PT, R8, R19, PT ;  /* 0x000000130800720c */ /* 0x000fe20003f44070 */
[----:B------:R-:W-:Y:S02]  /*2fe0*/  IMAD.MOV R20, RZ, RZ, -R20 ;  /* 0x000000ffff147224 */ /* 0x000fe400078e0a14 */
[--C-:B------:R-:W-:Y:S01]  /*2ff0*/  @!P5 IMAD.IADD R16, R16, 0x1, -R8.reuse ;  /* 0x000000011010d824 */ /* 0x100fe200078e0a08 */
[----:B------:R-:W-:Y:S01]  /*3000*/  ISETP.GE.AND P5, PT, R161, RZ, PT ;  /* 0x000000ffa100720c */ /* 0x000fe20003fa6270 */
[----:B------:R-:W-:Y:S02]  /*3010*/  @!P6 IMAD.IADD R21, R21, 0x1, -R8 ;  /* 0x000000011515e824 */ /* 0x000fe400078e0a08 */
[----:B------:R-:W-:-:S02]  /*3020*/  IMAD R20, R8, R20, R23 ;  /* 0x0000001408147224 */ /* 0x000fc400078e0217 */
[----:B------:R-:W-:Y:S01]  /*3030*/  IMAD.HI.U32 R25, R6, R33, RZ ;  /* 0x0000002106197227 */ /* 0x000fe200078e00ff */
[----:B------:R-:W-:-:S03]  /*3040*/  ISETP.GT.U32.AND P6, PT, R8, R21, PT ;  /* 0x000000150800720c */ /* 0x000fc60003fc4070 */
[--C-:B------:R-:W-:Y:S01]  /*3050*/  @!P3 IMAD.IADD R18, R18, 0x1, -R8.reuse ;  /* 0x000000011212b824 */ /* 0x100fe200078e0a08 */
[C---:B------:R-:W-:Y:S01]  /*3060*/  ISETP.GT.U32.AND P3, PT, R8.reuse, R20, PT ;  /* 0x000000140800720c */ /* 0x040fe20003f64070 */
[----:B------:R-:W-:Y:S02]  /*3070*/  IMAD.MOV R25, RZ, RZ, -R25 ;  /* 0x000000ffff197224 */ /* 0x000fe400078e0a19 */
[--C-:B------:R-:W-:Y:S01]  /*3080*/  @!P2 IMAD.IADD R19, R19, 0x1, -R8.reuse ;  /* 0x000000011313a824 */ /* 0x100fe200078e0a08 */
[C---:B------:R-:W-:Y:S01]  /*3090*/  ISETP.GT.U32.AND P2, PT, R8.reuse, R22, PT ;  /* 0x000000160800720c */ /* 0x040fe20003f44070 */
[C---:B------:R-:W-:Y:S01]  /*30a0*/  IMAD R25, R8.reuse, R25, R33 ;  /* 0x0000001908197224 */ /* 0x040fe200078e0221 */
[----:B------:R-:W-:Y:S01]  /*30b0*/  IABS R33, R171 ;  /* 0x000000ab00217213 */ /* 0x000fe20000000000 */
[----:B------:R-:W-:Y:S01]  /*30c0*/  @!P5 IMAD.MOV R19, RZ, RZ, -R19 ;  /* 0x000000ffff13d224 */ /* 0x000fe200078e0a13 */
[C---:B------:R-:W-:Y:S01]  /*30d0*/  ISETP.GT.U32.AND P5, PT, R8.reuse, R24, PT ;  /* 0x000000180800720c */ /* 0x040fe20003fa4070 */
[----:B------:R-:W-:Y:S01]  /*30e0*/  @!P6 IMAD.IADD R21, R21, 0x1, -R8 ;  /* 0x000000011515e824 */ /* 0x000fe200078e0a08 */
[----:B------:R-:W-:Y:S01]  /*30f0*/  ISETP.GT.U32.AND P6, PT, R8, R25, PT ;  /* 0x000000190800720c */ /* 0x000fe20003fc4070 */
[----:B------:R-:W-:-:S04]  /*3100*/  IMAD.HI.U32 R23, R6, R29, RZ ;  /* 0x0000001d06177227 */ /* 0x000fc800078e00ff */
[----:B------:R-:W-:Y:S02]  /*3110*/  @!P3 IMAD.IADD R20, R20, 0x1, -R8 ;  /* 0x000000011414b824 */ /* 0x000fe400078e0a08 */
[----:B------:R-:W-:Y:S02]  /*3120*/  IMAD.MOV R23, RZ, RZ, -R23 ;  /* 0x000000ffff177224 */ /* 0x000fe400078e0a17 */
[----:B------:R-:W-:Y:S01]  /*3130*/  @!P0 IMAD.MOV R16, RZ, RZ, -R16 ;  /* 0x000000ffff108224 */ /* 0x000fe200078e0a10 */
[C---:B------:R-:W-:Y:S01]  /*3140*/  ISETP.GT.U32.AND P3, PT, R8.reuse, R20, PT ;  /* 0x000000140800720c */ /* 0x040fe20003f64070 */
[----:B------:R-:W-:Y:S01]  /*3150*/  IMAD R23, R8, R23, R29 ;  /* 0x0000001708177224 */ /* 0x000fe200078e021d */
[----:B------:R-:W-:Y:S01]  /*3160*/  IABS R29, R169 ;  /* 0x000000a9001d7213 */ /* 0x000fe20000000000 */
[--C-:B------:R-:W-:Y:S01]  /*3170*/  @!P5 IMAD.IADD R24, R24, 0x1, -R8.reuse ;  /* 0x000000011818d824 */ /* 0x100fe200078e0a08 */
[----:B------:R-:W-:Y:S01]  /*3180*/  ISETP.GE.AND P0, PT, R163, RZ, PT ;  /* 0x000000ffa300720c */ /* 0x000fe20003f06270 */
[----:B------:R-:W-:-:S02]  /*3190*/  @!P6 IMAD.IADD R25, R25, 0x1, -R8 ;  /* 0x000000011919e824 */ /* 0x000fc400078e0a08 */
[----:B------:R-:W-:Y:S01]  /*31a0*/  IMAD.HI.U32 R27, R6, R29, RZ ;  /* 0x0000001d061b7227 */ /* 0x000fe200078e00ff */
[----:B------:R-:W-:-:S03]  /*31b0*/  ISETP.GT.U32.AND P6, PT, R8, R24, PT ;  /* 0x000000180800720c */ /* 0x000fc60003fc4070 */
[----:B------:R-:W-:Y:S02]  /*31c0*/  IMAD.MOV R27, RZ, RZ, -R27 ;  /* 0x000000ffff1b7224 */ /* 0x000fe400078e0a1b */
[----:B------:R-:W-:Y:S01]  /*31d0*/  @!P3 IMAD.IADD R20, R20, 0x1, -R8 ;  /* 0x000000011414b824 */ /* 0x000fe200078e0a08 */
[C---:B------:R-:W-:Y:S01]  /*31e0*/  ISETP.GT.U32.AND P3, PT, R8.reuse, R23, PT ;  /* 0x000000170800720c */ /* 0x040fe20003f64070 */
[----:B------:R-:W-:Y:S02]  /*31f0*/  IMAD R27, R8, R27, R29 ;  /* 0x0000001b081b7224 */ /* 0x000fe400078e021d */
[----:B------:R-:W-:Y:S01]  /*3200*/  @!P4 IMAD.MOV R20, RZ, RZ, -R20 ;  /* 0x000000ffff14c224 */ /* 0x000fe200078e0a14 */
[----:B------:R-:W-:Y:S01]  /*3210*/  ISETP.GE.AND P4, PT, R165, RZ, PT ;  /* 0x000000ffa500720c */ /* 0x000fe20003f86270 */
[----:B------:R-:W-:-:S04]  /*3220*/  IMAD.HI.U32 R29, R6, R33, RZ ;  /* 0x00000021061d7227 */ /* 0x000fc800078e00ff */
[--C-:B------:R-:W-:Y:S01]  /*3230*/  @!P6 IMAD.IADD R24, R24, 0x1, -R8.reuse ;  /* 0x000000011818e824 */ /* 0x100fe200078e0a08 */
[C---:B------:R-:W-:Y:S01]  /*3240*/  ISETP.GT.U32.AND P6, PT, R8.reuse, R27, PT ;  /* 0x0000001b0800720c */ /* 0x040fe20003fc4070 */
[----:B------:R-:W-:Y:S02]  /*3250*/  IMAD.MOV R29, RZ, RZ, -R29 ;  /* 0x000000ffff1d7224 */ /* 0x000fe400078e0a1d */
[--C-:B------:R-:W-:Y:S02]  /*3260*/  @!P3 IMAD.IADD R23, R23, 0x1, -R8.reuse ;  /* 0x000000011717b824 */ /* 0x100fe400078e0a08 */
[----:B------:R-:W-:Y:S01]  /*3270*/  IMAD R29, R8, R29, R33 ;  /* 0x0000001d081d7224 */ /* 0x000fe200078e0221 */
[----:B------:R-:W-:Y:S01]  /*3280*/  IABS R33, R173 ;  /* 0x000000ad00217213 */ /* 0x000fe20000000000 */
[----:B------:R-:W-:Y:S01]  /*3290*/  @!P2 IMAD.IADD R22, R22, 0x1, -R8 ;  /* 0x000000011616a824 */ /* 0x000fe200078e0a08 */
[C---:B------:R-:W-:Y:S01]  /*32a0*/  ISETP.GT.U32.AND P5, PT, R8.reuse, R23, PT ;  /* 0x000000170800720c */ /* 0x040fe20003fa4070 */
[----:B------:R-:W-:Y:S01]  /*32b0*/  @!P0 IMAD.MOV R21, RZ, RZ, -R21 ;  /* 0x000000ffff158224 */ /* 0x000fe200078e0a15 */
[----:B------:R-:W-:Y:S01]  /*32c0*/  ISETP.GT.U32.AND P0, PT, R8, R25, PT ;  /* 0x000000190800720c */ /* 0x000fe20003f04070 */
[----:B------:R-:W-:Y:S01]  /*32d0*/  IMAD.HI.U32 R31, R6, R33, RZ ;  /* 0x00000021061f7227 */ /* 0x000fe200078e00ff */
[----:B------:R-:W-:-:S02]  /*32e0*/  ISETP.GT.U32.AND P3, PT, R8, R22, PT ;  /* 0x000000160800720c */ /* 0x000fc40003f64070 */
[----:B------:R-:W-:Y:S01]  /*32f0*/  ISETP.GE.AND P2, PT, R166, RZ, PT ;  /* 0x000000ffa600720c */ /* 0x000fe20003f46270 */
[----:B------:R-:W-:Y:S02]  /*3300*/  @!P6 IMAD.IADD R27, R27, 0x1, -R8 ;  /* 0x000000011b1be824 */ /* 0x000fe400078e0a08 */
[----:B------:R-:W-:Y:S02]  /*3310*/  IMAD.MOV R31, RZ, RZ, -R31 ;  /* 0x000000ffff1f7224 */ /* 0x000fe400078e0a1f */
[----:B------:R-:W-:Y:S01]  /*3320*/  @!P1 IMAD.MOV R18, RZ, RZ, -R18 ;  /* 0x000000ffff129224 */ /* 0x000fe200078e0a12 */
[C---:B------:R-:W-:Y:S01]  /*3330*/  ISETP.GT.U32.AND P6, PT, R8.reuse, R27, PT ;  /* 0x0000001b0800720c */ /* 0x040fe20003fc4070 */
[--C-:B------:R-:W-:Y:S01]  /*3340*/  @!P5 IMAD.IADD R23, R23, 0x1, -R8.reuse ;  /* 0x000000011717d824 */ /* 0x100fe200078e0a08 */
[C---:B------:R-:W-:Y:S01]  /*3350*/  ISETP.GT.U32.AND P5, PT, R8.reuse, R26, PT ;  /* 0x0000001a0800720c */ /* 0x040fe20003fa4070 */
[----:B------:R-:W-:Y:S01]  /*3360*/  IMAD R31, R8, R31, R33 ;  /* 0x0000001f081f7224 */ /* 0x000fe200078e0221 */
[----:B------:R-:W-:Y:S01]  /*3370*/  ISETP.GE.AND P1, PT, R164, RZ, PT ;  /* 0x000000ffa400720c */ /* 0x000fe20003f26270 */
[----:B------:R-:W-:Y:S01]  /*3380*/  @!P4 IMAD.MOV R23, RZ, RZ, -R23 ;  /* 0x000000ffff17c224 */ /* 0x000fe200078e0a17 */
[----:B------:R-:W-:Y:S01]  /*3390*/  ISETP.GT.U32.AND P4, PT, R8, R28, PT ;  /* 0x0000001c0800720c */ /* 0x000fe20003f84070 */
[--C-:B------:R-:W-:Y:S01]  /*33a0*/  @!P3 IMAD.IADD R22, R22, 0x1, -R8.reuse ;  /* 0x000000011616b824 */ /* 0x100fe200078e0a08 */
[----:B------:R-:W-:Y:S01]  /*33b0*/  ISETP.GE.AND P3, PT, R167, RZ, PT ;  /* 0x000000ffa700720c */ /* 0x000fe20003f66270 */
[----:B------:R-:W-:Y:S01]  /*33c0*/  @!P0 IMAD.IADD R25, R25, 0x1, -R8 ;  /* 0x0000000119198824 */ /* 0x000fe200078e0a08 */
[----:B------:R-:W-:Y:S01]  /*33d0*/  ISETP.GE.AND P0, PT, R168, RZ, PT ;  /* 0x000000ffa800720c */ /* 0x000fe20003f06270 */
[----:B------:R-:W-:Y:S01]  /*33e0*/  @!P2 IMAD.MOV R24, RZ, RZ, -R24 ;  /* 0x000000ffff18a224 */ /* 0x000fe200078e0a18 */
[----:B------:R-:W-:Y:S01]  /*33f0*/  ISETP.GE.AND P2, PT, R170, RZ, PT ;  /* 0x000000ffaa00720c */ /* 0x000fe20003f46270 */
[----:B------:R-:W-:Y:S01]  /*3400*/  @!P6 IMAD.IADD R27, R27, 0x1, -R8 ;  /* 0x000000011b1be824 */ /* 0x000fe200078e0a08 */
[----:B------:R-:W-:Y:S01]  /*3410*/  ISETP.GT.U32.AND P6, PT, R8, R29, PT ;  /* 0x0000001d0800720c */ /* 0x000fe20003fc4070 */
[----:B------:R-:W-:-:S04]  /*3420*/  IMAD.HI.U32 R33, R6, R39, RZ ;  /* 0x0000002706217227 */ /* 0x000fc800078e00ff */
[--C-:B------:R-:W-:Y:S02]  /*3430*/  @!P4 IMAD.IADD R28, R28, 0x1, -R8.reuse ;  /* 0x000000011c1cc824 */ /* 0x100fe400078e0a08 */
[----:B------:R-:W-:Y:S01]  /*3440*/  @!P3 IMAD.MOV R25, RZ, RZ, -R25 ;  /* 0x000000ffff19b224 */ /* 0x000fe200078e0a19 */
[----:B------:R-:W-:Y:S01]  /*3450*/  ISETP.GE.AND P3, PT, R171, RZ, PT ;  /* 0x000000ffab00720c */ /* 0x000fe20003f66270 */
[----:B------:R-:W-:Y:S01]  /*3460*/  IMAD.MOV R33, RZ, RZ, -R33 ;  /* 0x000000ffff217224 */ /* 0x000fe200078e0a21 */
[----:B------:R-:W-:Y:S01]  /*3470*/  ISETP.GT.U32.AND P4, PT, R8, R28, PT ;  /* 0x0000001c0800720c */ /* 0x000fe20003f84070 */
[--C-:B------:R-:W-:Y:S01]  /*3480*/  @!P5 IMAD.IADD R26, R26, 0x1, -R8.reuse ;  /* 0x000000011a1ad824 */ /* 0x100fe200078e0a08 */
[----:B------:R-:W-:Y:S01]  /*3490*/  ISETP.GE.AND P5, PT, R169, RZ, PT ;  /* 0x000000ffa900720c */ /* 0x000fe20003fa6270 */
[----:B------:R-:W-:Y:S02]  /*34a0*/  @!P6 IMAD.IADD R29, R29, 0x1, -R8 ;  /* 0x000000011d1de824 */ /* 0x000fe400078e0a08 */
[C---:B------:R-:W-:Y:S01]  /*34b0*/  IMAD R33, R8.reuse, R33, R39 ;  /* 0x0000002108217224 */ /* 0x040fe200078e0227 */
[----:B------:R-:W-:Y:S01]  /*34c0*/  IABS R39, R178 ;  /* 0x000000b200277213 */ /* 0x000fe20000000000 */
[----:B------:R-:W-:Y:S01]  /*34d0*/  @!P1 IMAD.MOV R22, RZ, RZ, -R22 ;  /* 0x000000ffff169224 */ /* 0x000fe200078e0a16 */
[----:B------:R-:W-:Y:S01]  /*34e0*/  ISETP.GT.U32.AND P6, PT, R8, R29, PT ;  /* 0x0000001d0800720c */ /* 0x000fe20003fc4070 */
[----:B------:R-:W-:Y:S01]  /*34f0*/  IMAD.HI.U32 R66, R6, R69, RZ ;  /* 0x0000004506427227 */ /* 0x000fe200078e00ff */
[----:B------:R-:W-:-:S03]  /*3500*/  ISETP.GT.U32.AND P1, PT, R8, R26, PT ;  /* 0x0000001a0800720c */ /* 0x000fc60003f24070 */
[----:B------:R-:W-:Y:S01]  /*3510*/  @!P4 IMAD.IADD R28, R28, 0x1, -R8 ;  /* 0x000000011c1cc824 */ /* 0x000fe200078e0a08 */
[----:B------:R-:W-:Y:S01]  /*3520*/  ISETP.GT.U32.AND P4, PT, R8, R30, PT ;  /* 0x0000001e0800720c */ /* 0x000fe20003f84070 */
[----:B------:R-:W-:-:S04]  /*3530*/  IMAD.HI.U32 R36, R6, R39, RZ ;  /* 0x0000002706247227 */ /* 0x000fc800078e00ff */
[----:B------:R-:W-:Y:S02]  /*3540*/  @!P2 IMAD.MOV R28, RZ, RZ, -R28 ;  /* 0x000000ffff1ca224 */ /* 0x000fe400078e0a1c */
[----:B------:R-:W-:Y:S01]  /*3550*/  @!P6 IMAD.IADD R29, R29, 0x1, -R8 ;  /* 0x000000011d1de824 */ /* 0x000fe200078e0a08 */
[C---:B------:R-:W-:Y:S01]  /*3560*/  ISETP.GT.U32.AND P6, PT, R8.reuse, R31, PT ;  /* 0x0000001f0800720c */ /* 0x040fe20003fc4070 */
[----:B------:R-:W-:Y:S02]  /*3570*/  IMAD.MOV R36, RZ, RZ, -R36 ;  /* 0x000000ffff247224 */ /* 0x000fe400078e0a24 */
[----:B------:R-:W-:Y:S01]  /*3580*/  @!P3 IMAD.MOV R29, RZ, RZ, -R29 ;  /* 0x000000ffff1db224 */ /* 0x000fe200078e0a1d */
[----:B------:R-:W-:Y:S01]  /*3590*/  ISETP.GT.U32.AND P3, PT, R8, R32, PT ;  /* 0x000000200800720c */ /* 0x000fe20003f64070 */
[----:B------:R-:W-:Y:S01]  /*35a0*/  @!P4 IMAD.IADD R30, R30, 0x1, -R8 ;  /* 0x000000011e1ec824 */ /* 0x000fe200078e0a08 */
[----:B------:R-:W-:Y:S01]  /*35b0*/  ISETP.GE.AND P4, PT, R175, RZ, PT ;  /* 0x000000ffaf00720c */ /* 0x000fe20003f86270 */
[----:B------:R-:W-:-:S02]  /*35c0*/  IMAD R36, R8, R36, R39 ;  /* 0x0000002408247224 */ /* 0x000fc400078e0227 */
[----:B------:R-:W-:Y:S01]  /*35d0*/  @!P1 IMAD.IADD R26, R26, 0x1, -R8 ;  /* 0x000000011a1a9824 */ /* 0x000fe200078e0a08 */
[----:B------:R-:W-:Y:S01]  /*35e0*/  ISETP.GE.AND P1, PT, R172, RZ, PT ;  /* 0x000000ffac00720c */ /* 0x000fe20003f26270 */
[----:B------:R-:W-:-:S04]  /*35f0*/  IMAD.HI.U32 R39, R6, R45, RZ ;  /* 0x0000002d06277227 */ /* 0x000fc800078e00ff */
[--C-:B------:R-:W-:Y:S01]  /*3600*/  @!P6 IMAD.IADD R31, R31, 0x1, -R8.reuse ;  /* 0x000000011f1fe824 */ /* 0x100fe200078e0a08 */
[----:B------:R-:W-:Y:S01]  /*3610*/  ISETP.GT.U32.AND P6, PT, R8, R30, PT ;  /* 0x0000001e0800720c */ /* 0x000fe20003fc4070 */
[----:B------:R-:W-:Y:S01]  /*3620*/  @!P3 IMAD.IADD R32, R32, 0x1, -R8 ;  /* 0x000000012020b824 */ /* 0x000fe200078e0a08 */
[C---:B------:R-:W-:Y:S01]  /*3630*/  ISETP.GT.U32.AND P3, PT, R8.reuse, R35, PT ;  /* 0x000000230800720c */ /* 0x040fe20003f64070 */
[----:B------:R-:W-:Y:S01]  /*3640*/  @!P0 IMAD.MOV R26, RZ, RZ, -R26 ;  /* 0x000000ffff1a8224 */ /* 0x000fe200078e0a1a */
[----:B------:R-:W-:Y:S01]  /*3650*/  ISETP.GT.U32.AND P2, PT, R8, R31, PT ;  /* 0x0000001f0800720c */ /* 0x000fe20003f44070 */
[----:B------:R-:W-:Y:S01]  /*3660*/  IMAD.MOV R39, RZ, RZ, -R39 ;  /* 0x000000ffff277224 */ /* 0x000fe200078e0a27 */
[----:B------:R-:W-:Y:S01]  /*3670*/  ISETP.GE.AND P0, PT, R173, RZ, PT ;  /* 0x000000ffad00720c */ /* 0x000fe20003f06270 */
[----:B------:R-:W-:Y:S01]  /*3680*/  @!P5 IMAD.MOV R27, RZ, RZ, -R27 ;  /* 0x000000ffff1bd224 */ /* 0x000fe200078e0a1b */
[----:B------:R-:W-:Y:S01]  /*3690*/  ISETP.GE.AND P5, PT, R174, RZ, PT ;  /* 0x000000ffae00720c */ /* 0x000fe20003fa6270 */
[----:B------:R-:W-:Y:S01]  /*36a0*/  IMAD R39, R8, R39, R45 ;  /* 0x0000002708277224 */ /* 0x000fe200078e022d */
[----:B------:R-:W-:Y:S01]  /*36b0*/  IABS R45, R183 ;  /* 0x000000b7002d7213 */ /* 0x000fe20000000000 */
[----:B------:R-:W-:-:S02]  /*36c0*/  IMAD.MOV R66, RZ, RZ, -R66 ;  /* 0x000000ffff427224 */ /* 0x000fc400078e0a42 */
[--C-:B------:R-:W-:Y:S01]  /*36d0*/  @!P6 IMAD.IADD R30, R30, 0x1, -R8.reuse ;  /* 0x000000011e1ee824 */ /* 0x100fe200078e0a08 */
[C---:B------:R-:W-:Y:S01]  /*36e0*/  ISETP.GT.U32.AND P6, PT, R8.reuse, R33, PT ;  /* 0x000000210800720c */ /* 0x040fe20003fc4070 */
[--C-:B------:R-:W-:Y:S02]  /*36f0*/  @!P3 IMAD.IADD R35, R35, 0x1, -R8.reuse ;  /* 0x000000012323b824 */ /* 0x100fe400078e0a08 */
[----:B------:R-:W-:Y:S01]  /*3700*/  @!P2 IMAD.IADD R31, R31, 0x1, -R8 ;  /* 0x000000011f1fa824 */ /* 0x000fe200078e0a08 */
[----:B------:R-:W-:Y:S01]  /*3710*/  ISETP.GT.U32.AND P2, PT, R8, R34, PT ;  /* 0x000000220800720c */ /* 0x000fe20003f44070 */
[----:B------:R-:W-:Y:S02]  /*3720*/  @!P1 IMAD.MOV R30, RZ, RZ, -R30 ;  /* 0x000000ffff1e9224 */ /* 0x000fe400078e0a1e */
[----:B------:R-:W-:Y:S02]  /*3730*/  @!P0 IMAD.MOV R31, RZ, RZ, -R31 ;  /* 0x000000ffff1f8224 */ /* 0x000fe400078e0a1f */
[----:B------:R-:W-:-:S04]  /*3740*/  IMAD.HI.U32 R41, R6, R45, RZ ;  /* 0x0000002d06297227 */ /* 0x000fc800078e00ff */
[--C-:B------:R-:W-:Y:S01]  /*3750*/  @!P6 IMAD.IADD R33, R33, 0x1, -R8.reuse ;  /* 0x000000012121e824 */ /* 0x100fe200078e0a08 */
[----:B------:R-:W-:Y:S01]  /*3760*/  ISETP.GT.U32.AND P6, PT, R8, R36, PT ;  /* 0x000000240800720c */ /* 0x000fe20003fc4070 */
[----:B------:R-:W-:Y:S02]  /*3770*/  IMAD.MOV R41, RZ, RZ, -R41 ;  /* 0x000000ffff297224 */ /* 0x000fe400078e0a29 */
[----:B------:R-:W-:Y:S01]  /*3780*/  @!P2 IMAD.IADD R34, R34, 0x1, -R8 ;  /* 0x000000012222a824 */ /* 0x000fe200078e0a08 */
[C---:B------:R-:W-:Y:S01]  /*3790*/  ISETP.GT.U32.AND P2, PT, R8.reuse, R32, PT ;  /* 0x000000200800720c */ /* 0x040fe20003f44070 */
[C---:B------:R-:W-:Y:S01]  /*37a0*/  IMAD R41, R8.reuse, R41, R45 ;  /* 0x0000002908297224 */ /* 0x040fe200078e022d */
[----:B------:R-:W-:Y:S01]  /*37b0*/  ISETP.GT.U32.AND P1, PT, R8, R33, PT ;  /* 0x000000210800720c */ /* 0x000fe20003f24070 */
[----:B------:R-:W-:Y:S01]  /*37c0*/  IMAD.HI.U32 R45, R6, R51, RZ ;  /* 0x00000033062d7227 */ /* 0x000fe200078e00ff */
[----:B------:R-:W-:-:S03]  /*37d0*/  ISETP.GT.U32.AND P3, PT, R8, R34, PT ;  /* 0x000000220800720c */ /* 0x000fc60003f64070 */
[----:B------:R-:W-:Y:S02]  /*37e0*/  IMAD.MOV R45, RZ, RZ, -R45 ;  /* 0x000000ffff2d7224 */ /* 0x000fe400078e0a2d */
[--C-:B------:R-:W-:Y:S01]  /*37f0*/  @!P6 IMAD.IADD R36, R36, 0x1, -R8.reuse ;  /* 0x000000012424e824 */ /* 0x100fe200078e0a08 */
[C---:B------:R-:W-:Y:S01]  /*3800*/  ISETP.GT.U32.AND P6, PT, R8.reuse, R35, PT ;  /* 0x000000230800720c */ /* 0x040fe20003fc4070 */
[----:B------:R-:W-:Y:S01]  /*3810*/  IMAD R45, R8, R45, R51 ;  /* 0x0000002d082d7224 */ /* 0x000fe200078e0233 */
[----:B------:R-:W-:Y:S01]  /*3820*/  IABS R51, R210 ;  /* 0x000000d200337213 */ /* 0x000fe20000000000 */
[--C-:B------:R-:W-:Y:S01]  /*3830*/  @!P2 IMAD.IADD R32, R32, 0x1, -R8.reuse ;  /* 0x000000012020a824 */ /* 0x100fe200078e0a08 */
[C---:B------:R-:W-:Y:S01]  /*3840*/  ISETP.GT.U32.AND P2, PT, R8.reuse, R37, PT ;  /* 0x000000250800720c */ /* 0x040fe20003f44070 */
[--C-:B------:R-:W-:Y:S01]  /*3850*/  @!P1 IMAD.IADD R33, R33, 0x1, -R8.reuse ;  /* 0x0000000121219824 */ /* 0x100fe200078e0a08 */
[----:B------:R-:W-:Y:S01]  /*3860*/  ISETP.GT.U32.AND P0, PT, R8, R36, PT ;  /* 0x000000240800720c */ /* 0x000fe20003f04070 */
[----:B------:R-:W-:Y:S01]  /*3870*/  @!P3 IMAD.IADD R34, R34, 0x1, -R8 ;  /* 0x000000012222b824 */ /* 0x000fe200078e0a08 */
[----:B------:R-:W-:Y:S01]  /*3880*/  ISETP.GT.U32.AND P1, PT, R8, R38, PT ;  /* 0x000000260800720c */ /* 0x000fe20003f24070 */
[----:B------:R-:W-:Y:S01]  /*3890*/  @!P4 IMAD.MOV R33, RZ, RZ, -R33 ;  /* 0x000000ffff21c224 */ /* 0x000fe200078e0a21 */
[----:B------:R-:W-:Y:S01]  /*38a0*/  ISETP.GE.AND P3, PT, R176, RZ, PT ;  /* 0x000000ffb000720c */ /* 0x000fe20003f66270 */
[----:B------:R-:W-:Y:S01]  /*38b0*/  @!P5 IMAD.MOV R32, RZ, RZ, -R32 ;  /* 0x000000ffff20d224 */ /* 0x000fe200078e0a20 */
[C---:B------:R-:W-:Y:S01]  /*38c0*/  ISETP.GT.U32.AND P4, PT, R8.reuse, R40, PT ;  /* 0x000000280800720c */ /* 0x040fe20003f84070 */
[----:B------:R-:W-:Y:S01]  /*38d0*/  @!P6 IMAD.IADD R35, R35, 0x1, -R8 ;  /* 0x000000012323e824 */ /* 0x000fe200078e0a08 */
[----:B------:R-:W-:Y:S01]  /*38e0*/  ISETP.GT.U32.AND P6, PT, R8, R39, PT ;  /* 0x000000270800720c */ /* 0x000fe20003fc4070 */
[----:B------:R-:W-:-:S04]  /*38f0*/  IMAD.HI.U32 R48, R6, R51, RZ ;  /* 0x0000003306307227 */ /* 0x000fc800078e00ff */
[--C-:B------:R-:W-:Y:S01]  /*3900*/  @!P2 IMAD.IADD R37, R37, 0x1, -R8.reuse ;  /* 0x000000012525a824 */ /* 0x100fe200078e0a08 */
[----:B------:R-:W-:Y:S01]  /*3910*/  ISETP.GE.AND P2, PT, R178, RZ, PT ;  /* 0x000000ffb200720c */ /* 0x000fe20003f46270 */
[--C-:B------:R-:W-:Y:S01]  /*3920*/  @!P0 IMAD.IADD R36, R36, 0x1, -R8.reuse ;  /* 0x0000000124248824 */ /* 0x100fe200078e0a08 */
[----:B------:R-:W-:Y:S01]  /*3930*/  ISETP.GE.AND P0, PT, R177, RZ, PT ;  /* 0x000000ffb100720c */ /* 0x000fe20003f06270 */
[----:B------:R-:W-:Y:S01]  /*3940*/  @!P1 IMAD.IADD R38, R38, 0x1, -R8 ;  /* 0x0000000126269824 */ /* 0x000fe200078e0a08 */
[----:B------:R-:W-:Y:S01]  /*3950*/  ISETP.GE.AND P1, PT, R179, RZ, PT ;  /* 0x000000ffb300720c */ /* 0x000fe20003f26270 */
[----:B------:R-:W-:Y:S02]  /*3960*/  @!P3 IMAD.MOV R34, RZ, RZ, -R34 ;  /* 0x000000ffff22b224 */ /* 0x000fe400078e0a22 */
[--C-:B------:R-:W-:Y:S01]  /*3970*/  @!P6 IMAD.IADD R39, R39, 0x1, -R8.reuse ;  /* 0x000000012727e824 */ /* 0x100fe200078e0a08 */
[----:B------:R-:W-:Y:S01]  /*3980*/  ISETP.GT.U32.AND P6, PT, R8, R37, PT ;  /* 0x000000250800720c */ /* 0x000fe20003fc4070 */
[----:B------:R-:W-:Y:S01]  /*3990*/  @!P4 IMAD.IADD R40, R40, 0x1, -R8 ;  /* 0x000000012828c824 */ /* 0x000fe200078e0a08 */
[C---:B------:R-:W-:Y:S01]  /*39a0*/  ISETP.GT.U32.AND P5, PT, R8.reuse, R38, PT ;  /* 0x000000260800720c */ /* 0x040fe20003fa4070 */
[----:B------:R-:W-:Y:S01]  /*39b0*/  IMAD.MOV R48, RZ, RZ, -R48 ;  /* 0x000000ffff307224 */ /* 0x000fe200078e0a30 */
[C---:B------:R-:W-:Y:S01]  /*39c0*/  ISETP.GT.U32.AND P3, PT, R8.reuse, R39, PT ;  /* 0x000000270800720c */ /* 0x040fe20003f64070 */
[----:B------:R-:W-:Y:S01]  /*39d0*/  @!P2 IMAD.MOV R36, RZ, RZ, -R36 ;  /* 0x000000ffff24a224 */ /* 0x000fe200078e0a24 */
[----:B------:R-:W-:Y:S01]  /*39e0*/  ISETP.GT.U32.AND P2, PT, R8, R41, PT ;  /* 0x000000290800720c */ /* 0x000fe20003f44070 */
[----:B------:R-:W-:Y:S01]  /*39f0*/  @!P0 IMAD.MOV R35, RZ, RZ, -R35 ;  /* 0x000000ffff238224 */ /* 0x000fe200078e0a23 */
[----:B------:R-:W-:Y:S01]  /*3a00*/  ISETP.GE.AND P0, PT, R180, RZ, PT ;  /* 0x000000ffb400720c */ /* 0x000fe20003f06270 */
[----:B------:R-:W-:Y:S01]  /*3a10*/  IMAD R48, R8, R48, R51 ;  /* 0x0000003008307224 */ /* 0x000fe200078e0233 */
[----:B------:R-:W-:Y:S01]  /*3a20*/  ISETP.GE.AND P4, PT, R184, RZ, PT ;  /* 0x000000ffb800720c */ /* 0x000fe20003f86270 */
[----:B------:R-:W-:Y:S01]  /*3a30*/  IMAD R66, R8, R66, R69 ;  /* 0x0000004208427224 */ /* 0x000fe200078e0245 */
[----:B------:R-:W-:Y:S01]  /*3a40*/  IABS R51, R212 ;  /* 0x000000d400337213 */ /* 0x000fe20000000000 */
[--C-:B------:R-:W-:Y:S01]  /*3a50*/  @!P6 IMAD.IADD R37, R37, 0x1, -R8.reuse ;  /* 0x000000012525e824 */ /* 0x100fe200078e0a08 */
[----:B------:R-:W-:Y:S01]  /*3a60*/  ISETP.GE.AND P6, PT, R181, RZ, PT ;  /* 0x000000ffb500720c */ /* 0x000fe20003fc6270 */
[--C-:B------:R-:W-:Y:S01]  /*3a70*/  @!P5 IMAD.IADD R38, R38, 0x1, -R8.reuse ;  /* 0x000000012626d824 */ /* 0x100fe200078e0a08 */
[----:B------:R-:W-:Y:S01]  /*3a80*/  ISETP.GE.AND P5, PT, R182, RZ, PT ;  /* 0x000000ffb600720c */ /* 0x000fe20003fa6270 */
[--C-:B------:R-:W-:Y:S01]  /*3a90*/  @!P3 IMAD.IADD R39, R39, 0x1, -R8.reuse ;  /* 0x000000012727b824 */ /* 0x100fe200078e0a08 */
[----:B------:R-:W-:Y:S01]  /*3aa0*/  ISETP.GE.AND P3, PT, R183, RZ, PT ;  /* 0x000000ffb700720c */ /* 0x000fe20003f66270 */
[----:B------:R-:W-:Y:S01]  /*3ab0*/  @!P1 IMAD.MOV R37, RZ, RZ, -R37 ;  /* 0x000000ffff259224 */ /* 0x000fe200078e0a25 */
[----:B------:R-:W-:Y:S01]  /*3ac0*/  ISETP.GT.U32.AND P1, PT, R8, R40, PT ;  /* 0x000000280800720c */ /* 0x000fe20003f24070 */
[----:B------:R-:W-:Y:S01]  /*3ad0*/  @!P2 IMAD.IADD R41, R41, 0x1, -R8 ;  /* 0x000000012929a824 */ /* 0x000fe200078e0a08 */
[----:B------:R-:W-:Y:S01]  /*3ae0*/  ISETP.GE.AND P2, PT, R185, RZ, PT ;  /* 0x000000ffb900720c */ /* 0x000fe20003f46270 */
[----:B------:R-:W-:Y:S01]  /*3af0*/  @!P0 IMAD.MOV R38, RZ, RZ, -R38 ;  /* 0x000000ffff268224 */ /* 0x000fe200078e0a26 */
[----:B------:R-:W-:Y:S01]  /*3b00*/  IABS R69, R229 ;  /* 0x000000e500457213 */ /* 0x000fe20000000000 */
[----:B------:R-:W-:Y:S01]  /*3b10*/  IMAD.HI.U32 R50, R6, R51, RZ ;  /* 0x0000003306327227 */ /* 0x000fe200078e00ff */
[----:B------:R-:W-:-:S03]  /*3b20*/  ISETP.GT.U32.AND P0, PT, R8, R41, PT ;  /* 0x000000290800720c */ /* 0x000fc60003f04070 */
[----:B------:R-:W-:Y:S01]  /*3b30*/  @!P6 IMAD.MOV R39, RZ, RZ, -R39 ;  /* 0x000000ffff27e224 */ /* 0x000fe200078e0a27 */
[----:B------:R-:W-:Y:S01]  /*3b40*/  ISETP.GT.U32.AND P6, PT, R8, R42, PT ;  /* 0x0000002a0800720c */ /* 0x000fe20003fc4070 */
[----:B------:R-:W-:Y:S02]  /*3b50*/  IMAD.MOV R50, RZ, RZ, -R50 ;  /* 0x000000ffff327224 */ /* 0x000fe400078e0a32 */
[----:B------:R-:W-:Y:S01]  /*3b60*/  @!P1 IMAD.IADD R40, R40, 0x1, -R8 ;  /* 0x0000000128289824 */ /* 0x000fe200078e0a08 */
[----:B------:R-:W-:Y:S01]  /*3b70*/  ISETP.GE.AND P1, PT, R186, RZ, PT ;  /* 0x000000ffba00720c */ /* 0x000fe20003f26270 */
[C---:B------:R-:W-:Y:S02]  /*3b80*/  IMAD R50, R8.reuse, R50, R51 ;  /* 0x0000003208327224 */ /* 0x040fe400078e0233 */
[----:B------:R-:W-:Y:S01]  /*3b90*/  @!P5 IMAD.MOV R40, RZ, RZ, -R40 ;  /* 0x000000ffff28d224 */ /* 0x000fe200078e0a28 */
[----:B------:R-:W-:Y:S01]  /*3ba0*/  ISETP.GT.U32.AND P5, PT, R8, R43, PT ;  /* 0x0000002b0800720c */ /* 0x000fe20003fa4070 */
[----:B------:R-:W-:Y:S01]  /*3bb0*/  @!P0 IMAD.IADD R41, R41, 0x1, -R8 ;  /* 0x0000000129298824 */ /* 0x000fe200078e0a08 */
[----:B------:R-:W-:Y:S01]  /*3bc0*/  ISETP.GE.AND P0, PT, R187, RZ, PT ;  /* 0x000000ffbb00720c */ /* 0x000fe20003f06270 */
[----:B------:R-:W-:-:S04]  /*3bd0*/  IMAD.HI.U32 R51, R6, R53, RZ ;  /* 0x0000003506337227 */ /* 0x000fc800078e00ff */
[--C-:B------:R-:W-:Y:S02]  /*3be0*/  @!P6 IMAD.IADD R42, R42, 0x1, -R8.reuse ;  /* 0x000000012a2ae824 */ /* 0x100fe400078e0a08 */
[----:B------:R-:W-:Y:S01]  /*3bf0*/  @!P3 IMAD.MOV R41, RZ, RZ, -R41 ;  /* 0x000000ffff29b224 */ /* 0x000fe200078e0a29 */
[C---:B------:R-:W-:Y:S01]  /*3c00*/  ISETP.GT.U32.AND P3, PT, R8.reuse, R44, PT ;  /* 0x0000002c0800720c */ /* 0x040fe20003f64070 */
[----:B------:R-:W-:Y:S01]  /*3c10*/  IMAD.MOV R51, RZ, RZ, -R51 ;  /* 0x000000ffff337224 */ /* 0x000fe200078e0a33 */
[C---:B------:R-:W-:Y:S01]  /*3c20*/  ISETP.GT.U32.AND P6, PT, R8.reuse, R42, PT ;  /* 0x0000002a0800720c */ /* 0x040fe20003fc4070 */
[----:B------:R-:W-:Y:S01]  /*3c30*/  @!P5 IMAD.IADD R43, R43, 0x1, -R8 ;  /* 0x000000012b2bd824 */ /* 0x000fe200078e0a08 */
[C---:B------:R-:W-:Y:S01]  /*3c40*/  ISETP.GT.U32.AND P5, PT, R8.reuse, R46, PT ;  /* 0x0000002e0800720c */ /* 0x040fe20003fa4070 */
[----:B------:R-:W-:Y:S02]  /*3c50*/  IMAD R51, R8, R51, R53 ;  /* 0x0000003308337224 */ /* 0x000fe400078e0235 */
[----:B------:R-:W-:-:S04]  /*3c60*/  IMAD.HI.U32 R53, R6, R55, RZ ;  /* 0x0000003706357227 */ /* 0x000fc800078e00ff */
[----:B------:R-:W-:Y:S02]  /*3c70*/  IMAD.MOV R53, RZ, RZ, -R53 ;  /* 0x000000ffff357224 */ /* 0x000fe400078e0a35 */
[--C-:B------:R-:W-:Y:S01]  /*3c80*/  @!P3 IMAD.IADD R44, R44, 0x1, -R8.reuse ;  /* 0x000000012c2cb824 */ /* 0x100fe200078e0a08 */
[----:B------:R-:W-:Y:S01]  /*3c90*/  ISETP.GT.U32.AND P3, PT, R8, R43, PT ;  /* 0x0000002b0800720c */ /* 0x000fe20003f64070 */
[--C-:B------:R-:W-:Y:S01]  /*3ca0*/  @!P6 IMAD.IADD R42, R42, 0x1, -R8.reuse ;  /* 0x000000012a2ae824 */ /* 0x100fe200078e0a08 */
[----:B------:R-:W-:Y:S01]  /*3cb0*/  ISETP.GT.U32.AND P6, PT, R8, R45, PT ;  /* 0x0000002d0800720c */ /* 0x000fe20003fc4070 */
[----:B------:R-:W-:Y:S02]  /*3cc0*/  @!P5 IMAD.IADD R46, R46, 0x1, -R8 ;  /* 0x000000012e2ed824 */ /* 0x000fe400078e0a08 */
[----:B------:R-:W-:Y:S01]  /*3cd0*/  @!P4 IMAD.MOV R42, RZ, RZ, -R42 ;  /* 0x000000ffff2ac224 */ /* 0x000fe200078e0a2a */
[C---:B------:R-:W-:Y:S01]  /*3ce0*/  ISETP.GT.U32.AND P4, PT, R8.reuse, R44, PT ;  /* 0x0000002c0800720c */ /* 0x040fe20003f84070 */
[C---:B------:R-:W-:Y:S01]  /*3cf0*/  IMAD R53, R8.reuse, R53, R55 ;  /* 0x0000003508357224 */ /* 0x040fe200078e0237 */
[----:B------:R-:W-:Y:S01]  /*3d00*/  ISETP.GT.U32.AND P5, PT, R8, R46, PT ;  /* 0x0000002e0800720c */ /* 0x000fe20003fa4070 */
[----:B------:R-:W-:-:S04]  /*3d10*/  IMAD.HI.U32 R55, R6, R59, RZ ;  /* 0x0000003b06377227 */ /* 0x000fc800078e00ff */
[--C-:B------:R-:W-:Y:S01]  /*3d20*/  @!P3 IMAD.IADD R43, R43, 0x1, -R8.reuse ;  /* 0x000000012b2bb824 */ /* 0x100fe200078e0a08 */
[----:B------:R-:W-:Y:S01]  /*3d30*/  ISETP.GT.U32.AND P3, PT, R8, R47, PT ;  /* 0x0000002f0800720c */ /* 0x000fe20003f64070 */
[--C-:B------:R-:W-:Y:S02]  /*3d40*/  @!P6 IMAD.IADD R45, R45, 0x1, -R8.reuse ;  /* 0x000000012d2de824 */ /* 0x100fe400078e0a08 */
[----:B------:R-:W-:Y:S02]  /*3d50*/  @!P2 IMAD.MOV R43, RZ, RZ, -R43 ;  /* 0x000000ffff2ba224 */ /* 0x000fe400078e0a2b */
[--C-:B------:R-:W-:Y:S01]  /*3d60*/  @!P4 IMAD.IADD R44, R44, 0x1, -R8.reuse ;  /* 0x000000012c2cc824 */ /* 0x100fe200078e0a08 */
[----:B------:R-:W-:Y:S01]  /*3d70*/  ISETP.GT.U32.AND P6, PT, R8, R45, PT ;  /* 0x0000002d0800720c */ /* 0x000fe20003fc4070 */
[----:B------:R-:W-:Y:S01]  /*3d80*/  @!P5 IMAD.IADD R46, R46, 0x1, -R8 ;  /* 0x000000012e2ed824 */ /* 0x000fe200078e0a08 */
[C---:B------:R-:W-:Y:S01]  /*3d90*/  ISETP.GT.U32.AND P4, PT, R8.reuse, R48, PT ;  /* 0x000000300800720c */ /* 0x040fe20003f84070 */
[----:B------:R-:W-:Y:S01]  /*3da0*/  IMAD.MOV R55, RZ, RZ, -R55 ;  /* 0x000000ffff377224 */ /* 0x000fe200078e0a37 */
[----:B------:R-:W-:Y:S01]  /*3db0*/  ISETP.GT.U32.AND P5, PT, R8, R49, PT ;  /* 0x000000310800720c */ /* 0x000fe20003fa4070 */
[----:B------:R-:W-:-:S02]  /*3dc0*/  @!P1 IMAD.MOV R44, RZ, RZ, -R44 ;  /* 0x000000ffff2c9224 */ /* 0x000fc400078e0a2c */
[--C-:B------:R-:W-:Y:S01]  /*3dd0*/  @!P3 IMAD.IADD R47, R47, 0x1, -R8.reuse ;  /* 0x000000012f2fb824 */ /* 0x100fe200078e0a08 */
[----:B------:R-:W-:Y:S01]  /*3de0*/  ISETP.GE.AND P3, PT, R209, RZ, PT ;  /* 0x000000ffd100720c */ /* 0x000fe20003f66270 */
[C---:B------:R-:W-:Y:S01]  /*3df0*/  IMAD R55, R8.reuse, R55, R59 ;  /* 0x0000003708377224 */ /* 0x040fe200078e023b */
[----:B------:R-:W-:Y:S01]  /*3e00*/  IABS R59, R218 ;  /* 0x000000da003b7213 */ /* 0x000fe20000000000 */
[C---:B------:R-:W-:Y:S01]  /*3e10*/  IMAD R73, R8.reuse, R72, R73 ;  /* 0x0000004808497224 */ /* 0x040fe200078e0249 */
[----:B------:R-:W-:Y:S01]  /*3e20*/  ISETP.GT.U32.AND P2, PT, R8, R47, PT ;  /* 0x0000002f0800720c */ /* 0x000fe20003f44070 */
[--C-:B------:R-:W-:Y:S01]  /*3e30*/  @!P6 IMAD.IADD R45, R45, 0x1, -R8.reuse ;  /* 0x000000012d2de824 */ /* 0x100fe200078e0a08 */
[----:B------:R-:W-:Y:S01]  /*3e40*/  ISETP.GE.AND P6, PT, R208, RZ, PT ;  /* 0x000000ffd000720c */ /* 0x000fe20003fc6270 */
[--C-:B------:R-:W-:Y:S01]  /*3e50*/  @!P4 IMAD.IADD R48, R48, 0x1, -R8.reuse ;  /* 0x000000013030c824 */ /* 0x100fe200078e0a08 */
[----:B------:R-:W-:Y:S01]  /*3e60*/  ISETP.GE.AND P4, PT, R210, RZ, PT ;  /* 0x000000ffd200720c */ /* 0x000fe20003f86270 */
[----:B------:R-:W-:Y:S01]  /*3e70*/  @!P5 IMAD.IADD R49, R49, 0x1, -R8 ;  /* 0x000000013131d824 */ /* 0x000fe200078e0a08 */
[----:B------:R-:W-:Y:S01]  /*3e80*/  CS2R R208, SRZ ;  /* 0x0000000000d07805 */ /* 0x000fe2000001ff00 */
[----:B------:R-:W-:Y:S01]  /*3e90*/  IMAD.HI.U32 R56, R6, R59, RZ ;  /* 0x0000003b06387227 */ /* 0x000fe200078e00ff */
[----:B------:R-:W-:-:S02]  /*3ea0*/  ISETP.GT.U32.AND P5, PT, R8, R48, PT ;  /* 0x000000300800720c */ /* 0x000fc40003fa4070 */
[----:B------:R-:W-:Y:S01]  /*3eb0*/  ISETP.GT.U32.AND P1, PT, R8, R49, PT ;  /* 0x000000310800720c */ /* 0x000fe20003f24070 */
[----:B------:R-:W-:Y:S02]  /*3ec0*/  IMAD.MOV R56, RZ, RZ, -R56 ;  /* 0x000000ffff387224 */ /* 0x000fe400078e0a38 */
[----:B------:R-:W-:Y:S01]  /*3ed0*/  @!P2 IMAD.IADD R47, R47, 0x1, -R8 ;  /* 0x000000012f2fa824 */ /* 0x000fe200078e0a08 */
[----:B------:R-:W-:Y:S01]  /*3ee0*/  ISETP.GE.AND P2, PT, R212, RZ, PT ;  /* 0x000000ffd400720c */ /* 0x000fe20003f46270 */
[----:B------:R-:W-:Y:S01]  /*3ef0*/  @!P6 IMAD.MOV R46, RZ, RZ, -R46 ;  /* 0x000000ffff2ee224 */ /* 0x000fe200078e0a2e */
[C---:B------:R-:W-:Y:S01]  /*3f00*/  ISETP.GT.U32.AND P6, PT, R8.reuse, R50, PT ;  /* 0x000000320800720c */ /* 0x040fe20003fc4070 */
[----:B------:R-:W-:Y:S02]  /*3f10*/  @!P3 IMAD.MOV R47, RZ, RZ, -R47 ;  /* 0x000000ffff2fb224 */ /* 0x000fe400078e0a2f */
[----:B------:R-:W-:Y:S02]  /*3f20*/  IMAD R56, R8, R56, R59 ;  /* 0x0000003808387224 */ /* 0x000fe400078e023b */
[----:B------:R-:W-:Y:S01]  /*3f30*/  @!P5 IMAD.IADD R48, R48, 0x1, -R8 ;  /* 0x000000013030d824 */ /* 0x000fe200078e0a08 */
[----:B------:R-:W-:Y:S01]  /*3f40*/  ISETP.GT.U32.AND P5, PT, R8, R51, PT ;  /* 0x000000330800720c */ /* 0x000fe20003fa4070 */
[----:B------:R-:W-:Y:S01]  /*3f50*/  @!P0 IMAD.MOV R45, RZ, RZ, -R45 ;  /* 0x000000ffff2d8224 */ /* 0x000fe200078e0a2d */
[----:B------:R-:W-:Y:S01]  /*3f60*/  ISETP.GE.AND P0, PT, R211, RZ, PT ;  /* 0x000000ffd300720c */ /* 0x000fe20003f06270 */
[----:B------:R-:W-:Y:S01]  /*3f70*/  @!P4 IMAD.MOV R48, RZ, RZ, -R48 ;  /* 0x000000ffff30c224 */ /* 0x000fe200078e0a30 */
[----:B------:R-:W-:Y:S01]  /*3f80*/  CS2R R210, SRZ ;  /* 0x0000000000d27805 */ /* 0x000fe2000001ff00 */
[--C-:B------:R-:W-:Y:S01]  /*3f90*/  @!P1 IMAD.IADD R49, R49, 0x1, -R8.reuse ;  /* 0x0000000131319824 */ /* 0x100fe200078e0a08 */
[----:B------:R-:W-:Y:S01]  /*3fa0*/  ISETP.GE.AND P1, PT, R213, RZ, PT ;  /* 0x000000ffd500720c */ /* 0x000fe20003f26270 */
[----:B------:R-:W-:Y:S01]  /*3fb0*/  @!P6 IMAD.IADD R50, R50, 0x1, -R8 ;  /* 0x000000013232e824 */ /* 0x000fe200078e0a08 */
[----:B------:R-:W-:Y:S01]  /*3fc0*/  ISETP.GT.U32.AND P6, PT, R8, R52, PT ;  /* 0x000000340800720c */ /* 0x000fe20003fc4070 */
[----:B------:R-:W-:Y:S01]  /*3fd0*/  IMAD.HI.U32 R59, R6, R65, RZ ;  /* 0x00000041063b7227 */ /* 0x000fe200078e00ff */
[----:B------:R-:W-:-:S02]  /*3fe0*/  CS2R R212, SRZ ;  /* 0x0000000000d47805 */ /* 0x000fc4000001ff00 */
[----:B------:R-:W-:Y:S01]  /*3ff0*/  ISETP.GT.U32.AND P3, PT, R8, R50, PT ;  /* 0x000000320800720c */ /* 0x000fe20003f64070 */
[----:B------:R-:W-:Y:S01]  /*4000*/  @!P5 IMAD.IADD R51, R51, 0x1, -R8 ;  /* 0x000000013333d824 */ /* 0x000fe200078e0a08 */
[----:B------:R-:W-:Y:S01]  /*4010*/  ISETP.GE.AND P5, PT, R214, RZ, PT ;  /* 0x000000ffd600720c */ /* 0x000fe20003fa6270 */
[----:B------:R-:W-:Y:S01]  /*4020*/  @!P0 IMAD.MOV R49, RZ, RZ, -R49 ;  /* 0x000000ffff318224 */ /* 0x000fe200078e0a31 */
[----:B------:R-:W-:Y:S01]  /*4030*/  ISETP.GE.AND P0, PT, R215, RZ, PT ;  /* 0x000000ffd700720c */ /* 0x000fe20003f06270 */
[----:B------:R-:W-:Y:S01]  /*4040*/  IMAD.MOV R59, RZ, RZ, -R59 ;  /* 0x000000ffff3b7224 */ /* 0x000fe200078e0a3b */
[----:B------:R-:W-:Y:S01]  /*4050*/  CS2R R214, SRZ ;  /* 0x0000000000d67805 */ /* 0x000fe2000001ff00 */
[----:B------:R-:W-:-:S04]  /*4060*/  IMAD.HI.U32 R70, R6, R77, RZ ;  /* 0x0000004d06467227 */ /* 0x000fc800078e00ff */
[--C-:B------:R-:W-:Y:S01]  /*4070*/  @!P6 IMAD.IADD R52, R52, 0x1, -R8.reuse ;  /* 0x000000013434e824 */ /* 0x100fe200078e0a08 */
[----:B------:R-:W-:Y:S01]  /*4080*/  ISETP.GT.U32.AND P6, PT, R8, R51, PT ;  /* 0x000000330800720c */ /* 0x000fe20003fc4070 */
[----:B------:R-:W-:Y:S01]  /*4090*/  @!P3 IMAD.IADD R50, R50, 0x1, -R8 ;  /* 0x000000013232b824 */ /* 0x000fe200078e0a08 */
[C---:B------:R-:W-:Y:S01]  /*40a0*/  ISETP.GT.U32.AND P3, PT, R8.reuse, R53, PT ;  /* 0x000000350800720c */ /* 0x040fe20003f64070 */
[C---:B------:R-:W-:Y:S01]  /*40b0*/  IMAD R59, R8.reuse, R59, R65 ;  /* 0x0000003b083b7224 */ /* 0x040fe200078e0241 */
[----:B------:R-:W-:Y:S01]  /*40c0*/  ISETP.GT.U32.AND P4, PT, R8, R52, PT ;  /* 0x000000340800720c */ /* 0x000fe20003f84070 */
[----:B------:R-:W-:Y:S01]  /*40d0*/  @!P2 IMAD.MOV R50, RZ, RZ, -R50 ;  /* 0x000000ffff32a224 */ /* 0x000fe200078e0a32 */
[----:B------:R-:W-:Y:S01]  /*40e0*/  ISETP.GE.AND P2, PT, R216, RZ, PT ;  /* 0x000000ffd800720c */ /* 0x000fe20003f46270 */
[----:B------:R-:W-:Y:S01]  /*40f0*/  IMAD.MOV R70, RZ, RZ, -R70 ;  /* 0x000000ffff467224 */ /* 0x000fe200078e0a46 */
[----:B------:R-:W-:Y:S01]  /*4100*/  IABS R65, R223 ;  /* 0x000000df00417213 */ /* 0x000fe20000000000 */
[----:B------:R-:W-:Y:S01]  /*4110*/  IMAD.HI.U32 R78, R6, R81, RZ ;  /* 0x00000051064e7227 */ /* 0x000fe200078e00ff */
[----:B------:R-:W0:Y:S03]  /*4120*/  LDC R216, c[0x0][0x238] ;  /* 0x00008e00ffd87b82 */ /* 0x000e260000000800 */
[--C-:B------:R-:W-:Y:S01]  /*4130*/  @!P6 IMAD.IADD R51, R51, 0x1, -R8.reuse ;  /* 0x000000013333e824 */ /* 0x100fe200078e0a08 */
[----:B------:R-:W-:Y:S01]  /*4140*/  ISETP.GT.U32.AND P6, PT, R8, R54, PT ;  /* 0x000000360800720c */ /* 0x000fe20003fc4070 */
[----:B------:R-:W-:-:S02]  /*4150*/  @!P3 IMAD.IADD R53, R53, 0x1, -R8 ;  /* 0x000000013535b824 */ /* 0x000fc400078e0a08 */
[----:B------:R-:W-:Y:S01]  /*4160*/  @!P4 IMAD.IADD R52, R52, 0x1, -R8 ;  /* 0x000000013434c824 */ /* 0x000fe200078e0a08 */
[C---:B------:R-:W-:Y:S01]  /*4170*/  ISETP.GT.U32.AND P4, PT, R8.reuse, R55, PT ;  /* 0x000000370800720c */ /* 0x040fe20003f84070 */
[----:B------:R-:W-:Y:S01]  /*4180*/  @!P1 IMAD.MOV R51, RZ, RZ, -R51 ;  /* 0x000000ffff339224 */ /* 0x000fe200078e0a33 */
[----:B------:R-:W-:Y:S01]  /*4190*/  ISETP.GT.U32.AND P3, PT, R8, R53, PT ;  /* 0x000000350800720c */ /* 0x000fe20003f64070 */
[----:B------:R-:W-:Y:S01]  /*41a0*/  @!P5 IMAD.MOV R52, RZ, RZ, -R52 ;  /* 0x000000ffff34d224 */ /* 0x000fe200078e0a34 */
[----:B------:R-:W-:Y:S01]  /*41b0*/  ISETP.GE.AND P1, PT, R217, RZ, PT ;  /* 0x000000ffd900720c */ /* 0x000fe20003f26270 */
[----:B------:R-:W-:-:S04]  /*41c0*/  IMAD.HI.U32 R61, R6, R65, RZ ;  /* 0x00000041063d7227 */ /* 0x000fc800078e00ff */
[--C-:B------:R-:W-:Y:S02]  /*41d0*/  @!P6 IMAD.IADD R54, R54, 0x1, -R8.reuse ;  /* 0x000000013636e824 */ /* 0x100fe400078e0a08 */
[----:B------:R-:W-:Y:S02]  /*41e0*/  IMAD.MOV R61, RZ, RZ, -R61 ;  /* 0x000000ffff3d7224 */ /* 0x000fe400078e0a3d */
[--C-:B------:R-:W-:Y:S01]  /*41f0*/  @!P4 IMAD.IADD R55, R55, 0x1, -R8.reuse ;  /* 0x000000013737c824 */ /* 0x100fe200078e0a08 */
[----:B------:R-:W-:Y:S01]  /*4200*/  ISETP.GT.U32.AND P6, PT, R8, R54, PT ;  /* 0x000000360800720c */ /* 0x000fe20003fc4070 */
[----:B------:R-:W-:Y:S01]  /*4210*/  @!P3 IMAD.IADD R53, R53, 0x1, -R8 ;  /* 0x000000013535b824 */ /* 0x000fe200078e0a08 */
[----:B------:R-:W-:Y:S01]  /*4220*/  ISETP.GE.AND P3, PT, R218, RZ, PT ;  /* 0x000000ffda00720c */ /* 0x000fe20003f66270 */
[C---:B------:R-:W-:Y:S01]  /*4230*/  IMAD R61, R8.reuse, R61, R65 ;  /* 0x0000003d083d7224 */ /* 0x040fe200078e0241 */
[----:B------:R-:W-:Y:S01]  /*4240*/  ISETP.GT.U32.AND P4, PT, R8, R55, PT ;  /* 0x000000370800720c */ /* 0x000fe20003f84070 */
[----:B------:R-:W-:Y:S01]  /*4250*/  @!P0 IMAD.MOV R53, RZ, RZ, -R53 ;  /* 0x000000ffff358224 */ /* 0x000fe200078e0a35 */
[----:B------:R-:W1:Y:S01]  /*4260*/  LDC R218, c[0x0][0x23c] ;  /* 0x00008f00ffda7b82 */ /* 0x000e620000000800 */
[----:B------:R-:W-:-:S04]  /*4270*/  IMAD.HI.U32 R65, R6, R67, RZ ;  /* 0x0000004306417227 */ /* 0x000fc800078e00ff */
[----:B------:R-:W-:Y:S02]  /*4280*/  IMAD.MOV R65, RZ, RZ, -R65 ;  /* 0x000000ffff417224 */ /* 0x000fe400078e0a41 */
[--C-:B------:R-:W-:Y:S01]  /*4290*/  @!P6 IMAD.IADD R54, R54, 0x1, -R8.reuse ;  /* 0x000000013636e824 */ /* 0x100fe200078e0a08 */
[C---:B------:R-:W-:Y:S01]  /*42a0*/  ISETP.GT.U32.AND P6, PT, R8.reuse, R56, PT ;  /* 0x000000380800720c */ /* 0x040fe20003fc4070 */
[C---:B------:R-:W-:Y:S02]  /*42b0*/  IMAD R65, R8.reuse, R65, R67 ;  /* 0x0000004108417224 */ /* 0x040fe400078e0243 */
[----:B------:R-:W-:Y:S01]  /*42c0*/  @!P4 IMAD.IADD R55, R55, 0x1, -R8 ;  /* 0x000000013737c824 */ /* 0x000fe200078e0a08 */
[----:B------:R-:W-:Y:S01]  /*42d0*/  ISETP.GT.U32.AND P4, PT, R8, R57, PT ;  /* 0x000000390800720c */ /* 0x000fe20003f84070 */
[----:B------:R-:W-:Y:S02]  /*42e0*/  @!P2 IMAD.MOV R54, RZ, RZ, -R54 ;  /* 0x000000ffff36a224 */ /* 0x000fe400078e0a36 */
[----:B------:R-:W-:-:S02]  /*42f0*/  @!P1 IMAD.MOV R55, RZ, RZ, -R55 ;  /* 0x000000ffff379224 */ /* 0x000fc400078e0a37 */
[----:B------:R-:W-:-:S04]  /*4300*/  IMAD.HI.U32 R67, R6, R69, RZ ;  /* 0x0000004506437227 */ /* 0x000fc800078e00ff */
[--C-:B------:R-:W-:Y:S01]  /*4310*/  @!P6 IMAD.IADD R56, R56, 0x1, -R8.reuse ;  /* 0x000000013838e824 */ /* 0x100fe200078e0a08 */
[C---:B------:R-:W-:Y:S01]  /*4320*/  ISETP.GT.U32.AND P6, PT, R8.reuse, R58, PT ;  /* 0x0000003a0800720c */ /* 0x040fe20003fc4070 */
[----:B------:R-:W-:Y:S02]  /*4330*/  IMAD.MOV R67, RZ, RZ, -R67 ;  /* 0x000000ffff437224 */ /* 0x000fe400078e0a43 */
[----:B------:R-:W-:Y:S01]  /*4340*/  @!P4 IMAD.IADD R57, R57, 0x1, -R8 ;  /* 0x000000013939c824 */ /* 0x000fe200078e0a08 */
[C---:B------:R-:W-:Y:S01]  /*4350*/  ISETP.GT.U32.AND P4, PT, R8.reuse, R59, PT ;  /* 0x0000003b0800720c */ /* 0x040fe20003f84070 */
[C---:B------:R-:W-:Y:S02]  /*4360*/  IMAD R67, R8.reuse, R67, R69 ;  /* 0x0000004308437224 */ /* 0x040fe400078e0245 */
[----:B------:R-:W-:Y:S01]  /*4370*/  IMAD.MOV.U32 R69, RZ, RZ, R68 ;  /* 0x000000ffff457224 */ /* 0x000fe200078e0044 */
[----:B------:R-:W-:Y:S01]  /*4380*/  ISETP.GT.U32.AND P0, PT, R8, R57, PT ;  /* 0x000000390800720c */ /* 0x000fe20003f04070 */
[----:B------:R-:W-:-:S02]  /*4390*/  IMAD.MOV R78, RZ, RZ, -R78 ;  /* 0x000000ffff4e7224 */ /* 0x000fc400078e0a4e */
[----:B------:R-:W-:-:S04]  /*43a0*/  IMAD.HI.U32 R68, R6, R69, RZ ;  /* 0x0000004506447227 */ /* 0x000fc800078e00ff */
[--C-:B------:R-:W-:Y:S01]  /*43b0*/  @!P6 IMAD.IADD R58, R58, 0x1, -R8.reuse ;  /* 0x000000013a3ae824 */ /* 0x100fe200078e0a08 */
[C---:B------:R-:W-:Y:S01]  /*43c0*/  ISETP.GT.U32.AND P6, PT, R8.reuse, R60, PT ;  /* 0x0000003c0800720c */ /* 0x040fe20003fc4070 */
[----:B------:R-:W-:Y:S01]  /*43d0*/  @!P4 IMAD.IADD R59, R59, 0x1, -R8 ;  /* 0x000000013b3bc824 */ /* 0x000fe200078e0a08 */
[----:B------:R-:W-:Y:S01]  /*43e0*/  ISETP.GE.AND P4, PT, R219, RZ, PT ;  /* 0x000000ffdb00720c */ /* 0x000fe20003f86270 */
[----:B------:R-:W-:Y:S01]  /*43f0*/  IMAD.MOV R68, RZ, RZ, -R68 ;  /* 0x000000ffff447224 */ /* 0x000fe200078e0a44 */
[C---:B------:R-:W-:Y:S01]  /*4400*/  ISETP.GT.U32.AND P2, PT, R8.reuse, R58, PT ;  /* 0x0000003a0800720c */ /* 0x040fe20003f44070 */
[----:B------:R-:W-:Y:S01]  /*4410*/  @!P0 IMAD.IADD R57, R57, 0x1, -R8 ;  /* 0x0000000139398824 */ /* 0x000fe200078e0a08 */
[C---:B------:R-:W-:Y:S01]  /*4420*/  ISETP.GT.U32.AND P1, PT, R8.reuse, R59, PT ;  /* 0x0000003b0800720c */ /* 0x040fe20003f24070 */
[C---:B------:R-:W-:Y:S01]  /*4430*/  IMAD R68, R8.reuse, R68, R69 ;  /* 0x0000004408447224 */ /* 0x040fe200078e0245 */
[----:B------:R-:W-:Y:S01]  /*4440*/  ISETP.GT.U32.AND P0, PT, R8, R62, PT ;  /* 0x0000003e0800720c */ /* 0x000fe20003f04070 */
[----:B------:R-:W-:-:S04]  /*4450*/  IMAD.HI.U32 R69, R6, R71, RZ ;  /* 0x0000004706457227 */ /* 0x000fc800078e00ff */
[--C-:B------:R-:W-:Y:S01]  /*4460*/  @!P6 IMAD.IADD R60, R60, 0x1, -R8.reuse ;  /* 0x000000013c3ce824 */ /* 0x100fe200078e0a08 */
[----:B------:R-:W-:Y:S01]  /*4470*/  ISETP.GT.U32.AND P6, PT, R8, R56, PT ;  /* 0x000000380800720c */ /* 0x000fe20003fc4070 */
[----:B------:R-:W-:Y:S02]  /*4480*/  @!P4 IMAD.MOV R57, RZ, RZ, -R57 ;  /* 0x000000ffff39c224 */ /* 0x000fe400078e0a39 */
[--C-:B------:R-:W-:Y:S01]  /*4490*/  @!P2 IMAD.IADD R58, R58, 0x1, -R8.reuse ;  /* 0x000000013a3aa824 */ /* 0x100fe200078e0a08 */
[C---:B------:R-:W-:Y:S01]  /*44a0*/  ISETP.GT.U32.AND P5, PT, R8.reuse, R60, PT ;  /* 0x0000003c0800720c */ /* 0x040fe20003fa4070 */
[--C-:B------:R-:W-:Y:S01]  /*44b0*/  @!P1 IMAD.IADD R59, R59, 0x1, -R8.reuse ;  /* 0x000000013b3b9824 */ /* 0x100fe200078e0a08 */
[----:B------:R-:W-:Y:S01]  /*44c0*/  ISETP.GT.U32.AND P2, PT, R8, R63, PT ;  /* 0x0000003f0800720c */ /* 0x000fe20003f44070 */
[----:B------:R-:W-:Y:S01]  /*44d0*/  @!P0 IMAD.IADD R62, R62, 0x1, -R8 ;  /* 0x000000013e3e8824 */ /* 0x000fe200078e0a08 */
[----:B------:R-:W-:Y:S01]  /*44e0*/  ISETP.GE.AND P1, PT, R220, RZ, PT ;  /* 0x000000ffdc00720c */ /* 0x000fe20003f26270 */
[----:B------:R-:W-:Y:S01]  /*44f0*/  IMAD.MOV R69, RZ, RZ, -R69 ;  /* 0x000000ffff457224 */ /* 0x000fe200078e0a45 */
[----:B------:R-:W-:Y:S01]  /*4500*/  ISETP.GE.AND P0, PT, R222, RZ, PT ;  /* 0x000000ffde00720c */ /* 0x000fe20003f06270 */
[----:B------:R-:W-:-:S02]  /*4510*/  IMAD R78, R8, R78, R81 ;  /* 0x0000004e084e7224 */ /* 0x000fc400078e0251 */
[--C-:B------:R-:W-:Y:S01]  /*4520*/  @!P6 IMAD.IADD R56, R56, 0x1, -R8.reuse ;  /* 0x000000013838e824 */ /* 0x100fe200078e0a08 */
[C---:B------:R-:W-:Y:S01]  /*4530*/  ISETP.GT.U32.AND P6, PT, R8.reuse, R61, PT ;  /* 0x0000003d0800720c */ /* 0x040fe20003fc4070 */
[----:B------:R-:W-:Y:S02]  /*4540*/  IMAD R69, R8, R69, R71 ;  /* 0x0000004508457224 */ /* 0x000fe400078e0247 */
[--C-:B------:R-:W-:Y:S01]  /*4550*/  @!P5 IMAD.IADD R60, R60, 0x1, -R8.reuse ;  /* 0x000000013c3cd824 */ /* 0x100fe200078e0a08 */
[C---:B------:R-:W-:Y:S01]  /*4560*/  ISETP.GT.U32.AND P5, PT, R8.reuse, R64, PT ;  /* 0x000000400800720c */ /* 0x040fe20003fa4070 */
[----:B------:R-:W-:Y:S01]  /*4570*/  @!P2 IMAD.IADD R63, R63, 0x1, -R8 ;  /* 0x000000013f3fa824 */ /* 0x000fe200078e0a08 */
[----:B------:R-:W-:Y:S01]  /*4580*/  ISETP.GE.AND P2, PT, R223, RZ, PT ;  /* 0x000000ffdf00720c */ /* 0x000fe20003f46270 */
[----:B------:R-:W-:Y:S02]  /*4590*/  @!P1 IMAD.MOV R58, RZ, RZ, -R58 ;  /* 0x000000ffff3a9224 */ /* 0x000fe400078e0a3a */
[----:B------:R-:W-:Y:S01]  /*45a0*/  @!P3 IMAD.MOV R56, RZ, RZ, -R56 ;  /* 0x000000ffff38b224 */ /* 0x000fe200078e0a38 */
[----:B------:R-:W-:Y:S01]  /*45b0*/  ISETP.GT.U32.AND P1, PT, R8, R63, PT ;  /* 0x0000003f0800720c */ /* 0x000fe20003f24070 */
[----:B------:R-:W-:Y:S01]  /*45c0*/  @!P0 IMAD.MOV R60, RZ, RZ, -R60 ;  /* 0x000000ffff3c8224 */ /* 0x000fe200078e0a3c */
[----:B------:R-:W-:Y:S01]  /*45d0*/  ISETP.GE.AND P0, PT, R224, RZ, PT ;  /* 0x000000ffe000720c */ /* 0x000fe20003f06270 */
[----:B------:R-:W-:Y:S01]  /*45e0*/  @!P6 IMAD.IADD R61, R61, 0x1, -R8 ;  /* 0x000000013d3de824 */ /* 0x000fe200078e0a08 */
[----:B------:R-:W-:Y:S01]  /*45f0*/  ISETP.GE.AND P6, PT, R221, RZ, PT ;  /* 0x000000ffdd00720c */ /* 0x000fe20003fc6270 */
[----:B------:R-:W-:-:S03]  /*4600*/  IMAD.HI.U32 R71, R6, R75, RZ ;  /* 0x0000004b06477227 */ /* 0x000fc600078e00ff */
[----:B------:R-:W-:Y:S01]  /*4610*/  ISETP.GT.U32.AND P3, PT, R8, R61, PT ;  /* 0x0000003d0800720c */ /* 0x000fe20003f64070 */
[--C-:B------:R-:W-:Y:S01]  /*4620*/  @!P5 IMAD.IADD R64, R64, 0x1, -R8.reuse ;  /* 0x000000014040d824 */ /* 0x100fe200078e0a08 */
[C---:B------:R-:W-:Y:S01]  /*4630*/  ISETP.GT.U32.AND P5, PT, R8.reuse, R62, PT ;  /* 0x0000003e0800720c */ /* 0x040fe20003fa4070 */
[----:B------:R-:W-:Y:S02]  /*4640*/  IMAD.MOV R71, RZ, RZ, -R71 ;  /* 0x000000ffff477224 */ /* 0x000fe400078e0a47 */
[----:B------:R-:W-:Y:S01]  /*4650*/  @!P1 IMAD.IADD R63, R63, 0x1, -R8 ;  /* 0x000000013f3f9824 */ /* 0x000fe200078e0a08 */
[C---:B------:R-:W-:Y:S01]  /*4660*/  ISETP.GT.U32.AND P4, PT, R8.reuse, R64, PT ;  /* 0x000000400800720c */ /* 0x040fe20003f84070 */
[----:B------:R-:W-:Y:S01]  /*4670*/  IMAD R72, R8, R71, R75 ;  /* 0x0000004708487224 */ /* 0x000fe200078e024b */
[----:B------:R-:W-:Y:S01]  /*4680*/  ISETP.GE.AND P1, PT, R226, RZ, PT ;  /* 0x000000ffe200720c */ /* 0x000fe20003f26270 */
[----:B------:R-:W-:Y:S01]  /*4690*/  @!P6 IMAD.MOV R59, RZ, RZ, -R59 ;  /* 0x000000ffff3be224 */ /* 0x000fe200078e0a3b */
[C---:B------:R-:W-:Y:S01]  /*46a0*/  ISETP.GT.U32.AND P6, PT, R8.reuse, R65, PT ;  /* 0x000000410800720c */ /* 0x040fe20003fc4070 */
[----:B------:R-:W-:-:S02]  /*46b0*/  IMAD R71, R8, R70, R77 ;  /* 0x0000004608477224 */ /* 0x000fc400078e024d */
[--C-:B------:R-:W-:Y:S01]  /*46c0*/  @!P3 IMAD.IADD R61, R61, 0x1, -R8.reuse ;  /* 0x000000013d3db824 */ /* 0x100fe200078e0a08 */
[----:B------:R-:W-:Y:S01]  /*46d0*/  ISETP.GT.U32.AND P3, PT, R8, R66, PT ;  /* 0x000000420800720c */ /* 0x000fe20003f64070 */
[--C-:B------:R-:W-:Y:S01]  /*46e0*/  @!P5 IMAD.IADD R62, R62, 0x1, -R8.reuse ;  /* 0x000000013e3ed824 */ /* 0x100fe200078e0a08 */
[----:B------:R-:W-:Y:S01]  /*46f0*/  ISETP.GE.AND P5, PT, R225, RZ, PT ;  /* 0x000000ffe100720c */ /* 0x000fe20003fa6270 */
[----:B------:R-:W-:Y:S02]  /*4700*/  @!P2 IMAD.MOV R61, RZ, RZ, -R61 ;  /* 0x000000ffff3da224 */ /* 0x000fe400078e0a3d */
[----:B------:R-:W-:Y:S01]  /*4710*/  @!P4 IMAD.IADD R64, R64, 0x1, -R8 ;  /* 0x000000014040c824 */ /* 0x000fe200078e0a08 */
[----:B------:R-:W-:Y:S01]  /*4720*/  ISETP.GE.AND P4, PT, R227, RZ, PT ;  /* 0x000000ffe300720c */ /* 0x000fe20003f86270 */
[----:B------:R-:W-:Y:S01]  /*4730*/  @!P0 IMAD.MOV R62, RZ, RZ, -R62 ;  /* 0x000000ffff3e8224 */ /* 0x000fe200078e0a3e */
[----:B------:R-:W-:Y:S01]  /*4740*/  ISETP.GE.AND P0, PT, R229, RZ, PT ;  /* 0x000000ffe500720c */ /* 0x000fe20003f06270 */
[----:B------:R-:W-:Y:S01]  /*4750*/  @!P6 IMAD.IADD R65, R65, 0x1, -R8 ;  /* 0x000000014141e824 */ /* 0x000fe200078e0a08 */
[----:B------:R-:W-:Y:S01]  /*4760*/  ISETP.GE.AND P6, PT, R228, RZ, PT ;  /* 0x000000ffe400720c */ /* 0x000fe20003fc6270 */
[----:B------:R-:W-:-:S02]  /*4770*/  IMAD.MOV.U32 R77, RZ, RZ, R76 ;  /* 0x000000ffff4d7224 */ /* 0x000fc400078e004c */
[----:B------:R-:W-:Y:S01]  /*4780*/  IMAD.MOV.U32 R75, RZ, RZ, R74 ;  /* 0x000000ffff4b7224 */ /* 0x000fe200078e004a */
[C---:B------:R-:W-:Y:S01]  /*4790*/  ISETP.GT.U32.AND P2, PT, R8.reuse, R65, PT ;  /* 0x000000410800720c */ /* 0x040fe20003f44070 */
[----:B------:R-:W-:Y:S01]  /*47a0*/  @!P5 IMAD.MOV R63, RZ, RZ, -R63 ;  /* 0x000000ffff3fd224 */ /* 0x000fe200078e0a3f */
[----:B------:R-:W-:Y:S01]  /*47b0*/  ISETP.GT.U32.AND P5, PT, R8, R67, PT ;  /* 0x000000430800720c */ /* 0x000fe20003fa4070 */
[----:B------:R-:W-:-:S04]  /*47c0*/  IMAD.HI.U32 R74, R6, R77, RZ ;  /* 0x0000004d064a7227 */ /* 0x000fc800078e00ff */
[----:B------:R-:W-:Y:S02]  /*47d0*/  IMAD.MOV R74, RZ, RZ, -R74 ;  /* 0x000000ffff4a7224 */ /* 0x000fe400078e0a4a */
[----:B------:R-:W-:-:S04]  /*47e0*/  IMAD.HI.U32 R70, R6, R75, RZ ;  /* 0x0000004b06467227 */ /* 0x000fc800078e00ff */
[--C-:B------:R-:W-:Y:S01]  /*47f0*/  @!P2 IMAD.IADD R65, R65, 0x1, -R8.reuse ;  /* 0x000000014141a824 */ /* 0x100fe200078e0a08 */
[----:B------:R-:W-:Y:S01]  /*4800*/  ISETP.GE.AND P2, PT, R231, RZ, PT ;  /* 0x000000ffe700720c */ /* 0x000fe20003f46270 */
[----:B------:R-:W-:Y:S01]  /*4810*/  @!P5 IMAD.IADD R67, R67, 0x1, -R8 ;  /* 0x000000014343d824 */ /* 0x000fe200078e0a08 */
[C---:B------:R-:W-:Y:S01]  /*4820*/  ISETP.GT.U32.AND P5, PT, R8.reuse, R68, PT ;  /* 0x000000440800720c */ /* 0x040fe20003fa4070 */
[----:B------:R-:W-:Y:S02]  /*4830*/  @!P4 IMAD.MOV R65, RZ, RZ, -R65 ;  /* 0x000000ffff41c224 */ /* 0x000fe400078e0a41 */
[C---:B------:R-:W-:Y:S01]  /*4840*/  IMAD R76, R8.reuse, R74, R77 ;  /* 0x0000004a084c7224 */ /* 0x040fe200078e024d */
[----:B------:R-:W-:Y:S01]  /*4850*/  ISETP.GT.U32.AND P4, PT, R8, R67, PT ;  /* 0x000000430800720c */ /* 0x000fe20003f84070 */
[----:B------:R-:W-:Y:S01]  /*4860*/  IMAD.MOV R70, RZ, RZ, -R70 ;  /* 0x000000ffff467224 */ /* 0x000fe200078e0a46 */
[----:B------:R-:W-:Y:S01]  /*4870*/  IABS R77, R238 ;  /* 0x000000ee004d7213 */ /* 0x000fe20000000000 */
[----:B------:R-:W-:Y:S01]  /*4880*/  @!P1 IMAD.MOV R64, RZ, RZ, -R64 ;  /* 0x000000ffff409224 */ /* 0x000fe200078e0a40 */
[----:B------:R-:W-:Y:S01]  /*4890*/  ISETP.GE.AND P1, PT, R230, RZ, PT ;  /* 0x000000ffe600720c */ /* 0x000fe20003f26270 */
[----:B------:R-:W-:-:S02]  /*48a0*/  IMAD R70, R8, R70, R75 ;  /* 0x0000004608467224 */ /* 0x000fc400078e024b */
[----:B------:R-:W-:-:S04]  /*48b0*/  IMAD.HI.U32 R74, R6, R77, RZ ;  /* 0x0000004d064a7227 */ /* 0x000fc800078e00ff */
[--C-:B------:R-:W-:Y:S02]  /*48c0*/  @!P5 IMAD.IADD R68, R68, 0x1, -R8.reuse ;  /* 0x000000014444d824 */ /* 0x100fe400078e0a08 */
[----:B------:R-:W-:Y:S01]  /*48d0*/  @!P4 IMAD.IADD R67, R67, 0x1, -R8 ;  /* 0x000000014343c824 */ /* 0x000fe200078e0a08 */
[C---:B------:R-:W-:Y:S01]  /*48e0*/  ISETP.GT.U32.AND P4, PT, R8.reuse, R69, PT ;  /* 0x000000450800720c */ /* 0x040fe20003f84070 */
[----:B------:R-:W-:Y:S01]  /*48f0*/  IMAD.MOV R74, RZ, RZ, -R74 ;  /* 0x000000ffff4a7224 */ /* 0x000fe200078e0a4a */
[C---:B------:R-:W-:Y:S01]  /*4900*/  ISETP.GT.U32.AND P5, PT, R8.reuse, R68, PT ;  /* 0x000000440800720c */ /* 0x040fe20003fa4070 */
[----:B------:R-:W-:Y:S01]  /*4910*/  @!P0 IMAD.MOV R67, RZ, RZ, -R67 ;  /* 0x000000ffff438224 */ /* 0x000fe200078e0a43 */
[C---:B------:R-:W-:Y:S01]  /*4920*/  ISETP.GT.U32.AND P0, PT, R8.reuse, R72, PT ;  /* 0x000000480800720c */ /* 0x040fe20003f04070 */
[----:B------:R-:W-:Y:S02]  /*4930*/  IMAD R74, R8, R74, R77 ;  /* 0x0000004a084a7224 */ /* 0x000fe400078e024d */
[----:B------:R-:W-:-:S04]  /*4940*/  IMAD.HI.U32 R75, R6, R79, RZ ;  /* 0x0000004f064b7227 */ /* 0x000fc800078e00ff */
[----:B------:R-:W-:Y:S02]  /*4950*/  IMAD.MOV R75, RZ, RZ, -R75 ;  /* 0x000000ffff4b7224 */ /* 0x000fe400078e0a4b */
[--C-:B------:R-:W-:Y:S02]  /*4960*/  @!P4 IMAD.IADD R69, R69, 0x1, -R8.reuse ;  /* 0x000000014545c824 */ /* 0x100fe400078e0a08 */
[--C-:B------:R-:W-:Y:S01]  /*4970*/  @!P5 IMAD.IADD R68, R68, 0x1, -R8.reuse ;  /* 0x000000014444d824 */ /* 0x100fe200078e0a08 */
[----:B------:R-:W-:Y:S01]  /*4980*/  ISETP.GT.U32.AND P5, PT, R8, R73, PT ;  /* 0x000000490800720c */ /* 0x000fe20003fa4070 */
[----:B------:R-:W-:Y:S01]  /*4990*/  @!P0 IMAD.IADD R72, R72, 0x1, -R8 ;  /* 0x0000000148488824 */ /* 0x000fe200078e0a08 */
[C---:B------:R-:W-:Y:S01]  /*49a0*/  ISETP.GT.U32.AND P4, PT, R8.reuse, R69, PT ;  /* 0x000000450800720c */ /* 0x040fe20003f84070 */
[C---:B------:R-:W-:Y:S01]  /*49b0*/  IMAD R75, R8.reuse, R75, R79 ;  /* 0x0000004b084b7224 */ /* 0x040fe200078e024f */
[----:B------:R-:W-:Y:S01]  /*49c0*/  IABS R79, R239 ;  /* 0x000000ef004f7213 */ /* 0x000fe20000000000 */
[----:B------:R-:W-:Y:S01]  /*49d0*/  @!P1 IMAD.MOV R68, RZ, RZ, -R68 ;  /* 0x000000ffff449224 */ /* 0x000fe200078e0a44 */
[----:B------:R-:W-:Y:S01]  /*49e0*/  ISETP.GT.U32.AND P1, PT, R8, R71, PT ;  /* 0x000000470800720c */ /* 0x000fe20003f24070 */
[----:B------:R-:W-:-:S02]  /*49f0*/  @!P3 IMAD.IADD R66, R66, 0x1, -R8 ;  /* 0x000000014242b824 */ /* 0x000fc400078e0a08 */
[----:B------:R-:W-:-:S03]  /*4a00*/  IMAD.HI.U32 R77, R6, R79, RZ ;  /* 0x0000004f064d7227 */ /* 0x000fc600078e00ff */
[C---:B------:R-:W-:Y:S01]  /*4a10*/  ISETP.GT.U32.AND P3, PT, R8.reuse, R66, PT ;  /* 0x000000420800720c */ /* 0x040fe20003f64070 */
[----:B------:R-:W-:Y:S01]  /*4a20*/  @!P5 IMAD.IADD R73, R73, 0x1, -R8 ;  /* 0x000000014949d824 */ /* 0x000fe200078e0a08 */
[C---:B------:R-:W-:Y:S01]  /*4a30*/  ISETP.GT.U32.AND P5, PT, R8.reuse, R70, PT ;  /* 0x000000460800720c */ /* 0x040fe20003fa4070 */
[----:B------:R-:W-:Y:S02]  /*4a40*/  IMAD.MOV R77, RZ, RZ, -R77 ;  /* 0x000000ffff4d7224 */ /* 0x000fe400078e0a4d */
[----:B------:R-:W-:Y:S01]  /*4a50*/  IMAD.MOV.U32 R81, RZ, RZ, R80 ;  /* 0x000000ffff517224 */ /* 0x000fe200078e0050 */
[C---:B------:R-:W-:Y:S01]  /*4a60*/  ISETP.GT.U32.AND P0, PT, R8.reuse, R73, PT ;  /* 0x000000490800720c */ /* 0x040fe20003f04070 */
[----:B------:R-:W-:Y:S02]  /*4a70*/  IMAD R77, R8, R77, R79 ;  /* 0x0000004d084d7224 */ /* 0x000fe400078e024f */
[----:B------:R-:W-:-:S04]  /*4a80*/  IMAD.HI.U32 R79, R6, R81, RZ ;  /* 0x00000051064f7227 */ /* 0x000fc800078e00ff */
[----:B------:R-:W-:Y:S02]  /*4a90*/  @!P1 IMAD.IADD R71, R71, 0x1, -R8 ;  /* 0x0000000147479824 */ /* 0x000fe400078e0a08 */
[----:B------:R-:W-:-:S03]  /*4aa0*/  IMAD.HI.U32 R80, R6, R83, RZ ;  /* 0x0000005306507227 */ /* 0x000fc600078e00ff */
[C---:B------:R-:W-:Y:S01]  /*4ab0*/  ISETP.GT.U32.AND P1, PT, R8.reuse, R71, PT ;  /* 0x000000470800720c */ /* 0x040fe20003f24070 */
[----:B------:R-:W-:Y:S01]  /*4ac0*/  @!P0 IMAD.IADD R73, R73, 0x1, -R8 ;  /* 0x0000000149498824 */ /* 0x000fe200078e0a08 */
[----:B------:R-:W-:Y:S01]  /*4ad0*/  ISETP.GT.U32.AND P0, PT, R8, R76, PT ;  /* 0x0000004c0800720c */ /* 0x000fe20003f04070 */
[----:B------:R-:W-:Y:S02]  /*4ae0*/  IMAD.MOV R79, RZ, RZ, -R79 ;  /* 0x000000ffff4f7224 */ /* 0x000fe400078e0a4f */
[----:B------:R-:W-:Y:S02]  /*4af0*/  IMAD.MOV R82, RZ, RZ, -R80 ;  /* 0x000000ffff527224 */ /* 0x000fe400078e0a50 */
[--C-:B------:R-:W-:Y:S01]  /*4b00*/  @!P4 IMAD.IADD R69, R69, 0x1, -R8.reuse ;  /* 0x000000014545c824 */ /* 0x100fe200078e0a08 */
[----:B------:R-:W-:Y:S01]  /*4b10*/  ISETP.GE.AND P4, PT, R234, RZ, PT ;  /* 0x000000ffea00720c */ /* 0x000fe20003f86270 */
[----:B------:R-:W-:Y:S01]  /*4b20*/  IMAD R80, R8, R79, R81 ;  /* 0x0000004f08507224 */ /* 0x000fe200078e0251 */
[----:B------:R-:W-:Y:S01]  /*4b30*/  IABS R81, R243 ;  /* 0x000000f300517213 */ /* 0x000fe20000000000 */
[--C-:B------:R-:W-:Y:S01]  /*4b40*/  @!P3 IMAD.IADD R66, R66, 0x1, -R8.reuse ;  /* 0x000000014242b824 */ /* 0x100fe200078e0a08 */
[----:B------:R-:W-:Y:S01]  /*4b50*/  ISETP.GE.AND P3, PT, R232, RZ, PT ;  /* 0x000000ffe800720c */ /* 0x000fe20003f66270 */
[----:B------:R-:W-:Y:S01]  /*4b60*/  @!P2 IMAD.MOV R69, RZ, RZ, -R69 ;  /* 0x000000ffff45a224 */ /* 0x000fe200078e0a45 */
[----:B------:R-:W-:Y:S01]  /*4b70*/  ISETP.GT.U32.AND P2, PT, R8, R72, PT ;  /* 0x000000480800720c */ /* 0x000fe20003f44070 */
[--C-:B------:R-:W-:Y:S01]  /*4b80*/  @!P0 IMAD.IADD R76, R76, 0x1, -R8.reuse ;  /* 0x000000014c4c8824 */ /* 0x100fe200078e0a08 */
[----:B------:R-:W-:Y:S01]  /*4b90*/  ISETP.GT.U32.AND P0, PT, R8, R74, PT ;  /* 0x0000004a0800720c */ /* 0x000fe20003f04070 */
[----:B------:R-:W-:-:S02]  /*4ba0*/  @!P5 IMAD.IADD R70, R70, 0x1, -R8 ;  /* 0x000000014646d824 */ /* 0x000fc400078e0a08 */
[C---:B------:R-:W-:Y:S01]  /*4bb0*/  IMAD R79, R8.reuse, R82, R83 ;  /* 0x00000052084f7224 */ /* 0x040fe200078e0253 */
[----:B------:R-:W-:Y:S01]  /*4bc0*/  IABS R82, R244 ;  /* 0x000000f400527213 */ /* 0x000fe20000000000 */
[----:B------:R-:W-:Y:S01]  /*4bd0*/  IMAD.MOV.U32 R83, RZ, RZ, R81 ;  /* 0x000000ffff537224 */ /* 0x000fe200078e0051 */
[----:B------:R-:W-:Y:S01]  /*4be0*/  ISETP.GT.U32.AND P5, PT, R8, R70, PT ;  /* 0x000000460800720c */ /* 0x000fe20003fa4070 */
[----:B------:R-:W-:Y:S01]  /*4bf0*/  @!P6 IMAD.MOV R66, RZ, RZ, -R66 ;  /* 0x000000ffff42e224 */ /* 0x000fe200078e0a42 */
[----:B------:R-:W-:Y:S01]  /*4c00*/  ISETP.GE.AND P6, PT, R233, RZ, PT ;  /* 0x000000ffe900720c */ /* 0x000fe20003fc6270 */
[----:B------:R-:W-:-:S04]  /*4c10*/  IMAD.HI.U32 R81, R6, R83, RZ ;  /* 0x0000005306517227 */ /* 0x000fc800078e00ff */
[--C-:B------:R-:W-:Y:S01]  /*4c20*/  @!P0 IMAD.IADD R74, R74, 0x1, -R8.reuse ;  /* 0x000000014a4a8824 */ /* 0x100fe200078e0a08 */
[----:B------:R-:W-:Y:S01]  /*4c30*/  ISETP.GT.U32.AND P0, PT, R8, R76, PT ;  /* 0x0000004c0800720c */ /* 0x000fe20003f04070 */
[--C-:B------:R-:W-:Y:S01]  /*4c40*/  @!P1 IMAD.IADD R71, R71, 0x1, -R8.reuse ;  /* 0x0000000147479824 */ /* 0x100fe200078e0a08 */
[----:B------:R-:W-:Y:S01]  /*4c50*/  ISETP.GE.AND P1, PT, R235, RZ, PT ;  /* 0x000000ffeb00720c */ /* 0x000fe20003f26270 */
[----:B------:R-:W-:Y:S02]  /*4c60*/  IMAD.MOV R81, RZ, RZ, -R81 ;  /* 0x000000ffff517224 */ /* 0x000fe400078e0a51 */
[--C-:B------:R-:W-:Y:S01]  /*4c70*/  @!P2 IMAD.IADD R72, R72, 0x1, -R8.reuse ;  /* 0x000000014848a824 */ /* 0x100fe200078e0a08 */
[C---:B------:R-:W-:Y:S01]  /*4c80*/  ISETP.GT.U32.AND P2, PT, R8.reuse, R75, PT ;  /* 0x0000004b0800720c */ /* 0x040fe20003f44070 */
[----:B------:R-:W-:Y:S02]  /*4c90*/  IMAD R81, R8, R81, R83 ;  /* 0x0000005108517224 */ /* 0x000fe400078e0253 */
[----:B------:R-:W-:Y:S01]  /*4ca0*/  @!P5 IMAD.IADD R70, R70, 0x1, -R8 ;  /* 0x000000014646d824 */ /* 0x000fe200078e0a08 */
[----:B------:R-:W-:Y:S01]  /*4cb0*/  ISETP.GE.AND P5, PT, R236, RZ, PT ;  /* 0x000000ffec00720c */ /* 0x000fe20003fa6270 */
[----:B------:R-:W-:Y:S01]  /*4cc0*/  @!P6 IMAD.MOV R72, RZ, RZ, -R72 ;  /* 0x000000ffff48e224 */ /* 0x000fe200078e0a48 */
[----:B------:R-:W-:Y:S01]  /*4cd0*/  ISETP.GT.U32.AND P6, PT, R8, R74, PT ;  /* 0x0000004a0800720c */ /* 0x000fe20003fc4070 */
[----:B------:R-:W-:Y:S01]  /*4ce0*/  @!P0 IMAD.IADD R76, R76, 0x1, -R8 ;  /* 0x000000014c4c8824 */ /* 0x000fe200078e0a08 */
[----:B------:R-:W-:Y:S01]  /*4cf0*/  ISETP.GT.U32.AND P0, PT, R8, R78, PT ;  /* 0x0000004e0800720c */ /* 0x000fe20003f04070 */
[----:B------:R-:W-:Y:S01]  /*4d00*/  @!P1 IMAD.MOV R70, RZ, RZ, -R70 ;  /* 0x000000ffff469224 */ /* 0x000fe200078e0a46 */
[----:B------:R-:W-:Y:S01]  /*4d10*/  ISETP.GE.AND P1, PT, R238, RZ, PT ;  /* 0x000000ffee00720c */ /* 0x000fe20003f26270 */
[----:B------:R-:W-:-:S02]  /*4d20*/  IMAD.MOV.U32 R83, RZ, RZ, R82 ;  /* 0x000000ffff537224 */ /* 0x000fc400078e0052 */
[----:B------:R-:W-:Y:S01]  /*4d30*/  @!P4 IMAD.MOV R71, RZ, RZ, -R71 ;  /* 0x000000ffff47c224 */ /* 0x000fe200078e0a47 */
[----:B------:R-:W-:Y:S01]  /*4d40*/  ISETP.GT.U32.AND P4, PT, R8, R77, PT ;  /* 0x0000004d0800720c */ /* 0x000fe20003f84070 */
[----:B------:R-:W-:-:S04]  /*4d50*/  IMAD.HI.U32 R82, R6, R83, RZ ;  /* 0x0000005306527227 */ /* 0x000fc800078e00ff */
[--C-:B------:R-:W-:Y:S01]  /*4d60*/  @!P6 IMAD.IADD R74, R74, 0x1, -R8.reuse ;  /* 0x000000014a4ae824 */ /* 0x100fe200078e0a08 */
[----:B------:R-:W-:Y:S01]  /*4d70*/  ISETP.GE.AND P6, PT, R240, RZ, PT ;  /* 0x000000fff000720c */ /* 0x000fe20003fc6270 */
[----:B------:R-:W-:Y:S02]  /*4d80*/  @!P0 IMAD.IADD R78, R78, 0x1, -R8 ;  /* 0x000000014e4e8824 */ /* 0x000fe400078e0a08 */
[----:B------:R-:W-:Y:S02]  /*4d90*/  IMAD.MOV R82, RZ, RZ, -R82 ;  /* 0x000000ffff527224 */ /* 0x000fe400078e0a52 */
[----:B------:R-:W-:Y:S01]  /*4da0*/  @!P2 IMAD.IADD R75, R75, 0x1, -R8 ;  /* 0x000000014b4ba824 */ /* 0x000fe200078e0a08 */
[C---:B------:R-:W-:Y:S01]  /*4db0*/  ISETP.GT.U32.AND P0, PT, R8.reuse, R78, PT ;  /* 0x0000004e0800720c */ /* 0x040fe20003f04070 */
[----:B------:R-:W-:Y:S01]  /*4dc0*/  @!P1 IMAD.MOV R74, RZ, RZ, -R74 ;  /* 0x000000ffff4a9224 */ /* 0x000fe200078e0a4a */
[C---:B------:R-:W-:Y:S01]  /*4dd0*/  ISETP.GT.U32.AND P1, PT, R8.reuse, R79, PT ;  /* 0x0000004f0800720c */ /* 0x040fe20003f24070 */
[----:B------:R-:W-:Y:S01]  /*4de0*/  IMAD R84, R8, R82, R83 ;  /* 0x0000005208547224 */ /* 0x000fe200078e0253 */
[----:B------:R-:W-:Y:S01]  /*4df0*/  ISETP.GE.AND P2, PT, R237, RZ, PT ;  /* 0x000000ffed00720c */ /* 0x000fe20003f46270 */
[----:B------:R-:W-:-:S04]  /*4e00*/  IMAD.HI.U32 R82, R6, R85, RZ ;  /* 0x0000005506527227 */ /* 0x000fc800078e00ff */
[----:B------:R-:W-:Y:S01]  /*4e10*/  @!P3 IMAD.MOV R73, RZ, RZ, -R73 ;  /* 0x000000ffff49b224 */ /* 0x000fe200078e0a49 */
[----:B------:R-:W-:Y:S01]  /*4e20*/  ISETP.GT.U32.AND P3, PT, R8, R75, PT ;  /* 0x0000004b0800720c */ /* 0x000fe20003f64070 */
[----:B------:R-:W-:Y:S02]  /*4e30*/  IMAD.MOV R82, RZ, RZ, -R82 ;  /* 0x000000ffff527224 */ /* 0x000fe400078e0a52 */
[--C-:B------:R-:W-:Y:S01]  /*4e40*/  @!P0 IMAD.IADD R78, R78, 0x1, -R8.reuse ;  /* 0x000000014e4e8824 */ /* 0x100fe200078e0a08 */
[C---:B------:R-:W-:Y:S01]  /*4e50*/  ISETP.GT.U32.AND P0, PT, R8.reuse, R81, PT ;  /* 0x000000510800720c */ /* 0x040fe20003f04070 */
[--C-:B------:R-:W-:Y:S02]  /*4e60*/  @!P4 IMAD.IADD R77, R77, 0x1, -R8.reuse ;  /* 0x000000014d4dc824 */ /* 0x100fe400078e0a08 */
[C---:B------:R-:W-:Y:S02]  /*4e70*/  IMAD R83, R8.reuse, R82, R85 ;  /* 0x0000005208537224 */ /* 0x040fe400078e0255 */
[----:B------:R-:W-:Y:S01]  /*4e80*/  @!P1 IMAD.IADD R79, R79, 0x1, -R8 ;  /* 0x000000014f4f9824 */ /* 0x000fe200078e0a08 */
[C---:B------:R-:W-:Y:S01]  /*4e90*/  ISETP.GT.U32.AND P4, PT, R8.reuse, R77, PT ;  /* 0x0000004d0800720c */ /* 0x040fe20003f84070 */
[----:B------:R-:W-:Y:S01]  /*4ea0*/  @!P5 IMAD.MOV R76, RZ, RZ, -R76 ;  /* 0x000000ffff4cd224 */ /* 0x000fe200078e0a4c */
[----:B------:R-:W-:Y:S01]  /*4eb0*/  ISETP.GT.U32.AND P5, PT, R8, R80, PT ;  /* 0x000000500800720c */ /* 0x000fe20003fa4070 */
[----:B------:R-:W-:Y:S01]  /*4ec0*/  @!P3 IMAD.IADD R75, R75, 0x1, -R8 ;  /* 0x000000014b4bb824 */ /* 0x000fe200078e0a08 */
[----:B------:R-:W-:Y:S01]  /*4ed0*/  ISETP.GE.AND P3, PT, R239, RZ, PT ;  /* 0x000000ffef00720c */ /* 0x000fe20003f66270 */
[----:B------:R-:W-:Y:S01]  /*4ee0*/  IMAD.HI.U32 R82, R6, R87, RZ ;  /* 0x0000005706527227 */ /* 0x000fe200078e00ff */
[----:B------:R-:W-:-:S03]  /*4ef0*/  ISETP.GT.U32.AND P1, PT, R8, R79, PT ;  /* 0x0000004f0800720c */ /* 0x000fc60003f24070 */
[----:B------:R-:W-:Y:S02]  /*4f00*/  @!P0 IMAD.IADD R81, R81, 0x1, -R8 ;  /* 0x0000000151518824 */ /* 0x000fe400078e0a08 */
[----:B------:R-:W-:-:S03]  /*4f10*/  IMAD.HI.U32 R85, R6, R89, RZ ;  /* 0x0000005906557227 */ /* 0x000fc600078e00ff */
[----:B------:R-:W-:Y:S01]  /*4f20*/  ISETP.GT.U32.AND P0, PT, R8, R81, PT ;  /* 0x000000510800720c */ /* 0x000fe20003f04070 */
[----:B------:R-:W-:Y:S01]  /*4f30*/  @!P4 IMAD.IADD R77, R77, 0x1, -R8 ;  /* 0x000000014d4dc824 */ /* 0x000fe200078e0a08 */
[----:B------:R-:W-:Y:S01]  /*4f40*/  ISETP.GE.AND P4, PT, R242, RZ, PT ;  /* 0x000000fff200720c */ /* 0x000fe20003f86270 */
[----:B------:R-:W-:Y:S02]  /*4f50*/  IMAD.MOV R82, RZ, RZ, -R82 ;  /* 0x000000ffff527224 */ /* 0x000fe400078e0a52 */
[----:B------:R-:W-:Y:S01]  /*4f60*/  @!P3 IMAD.MOV R77, RZ, RZ, -R77 ;  /* 0x000000ffff4db224 */ /* 0x000fe200078e0a4d */
[----:B------:R-:W-:Y:S01]  /*4f70*/  ISETP.GE.AND P3, PT, R243, RZ, PT ;  /* 0x000000fff300720c */ /* 0x000fe20003f66270 */
[--C-:B------:R-:W-:Y:S01]  /*4f80*/  @!P1 IMAD.IADD R79, R79, 0x1, -R8.reuse ;  /* 0x000000014f4f9824 */ /* 0x100fe200078e0a08 */
[----:B------:R-:W-:Y:S01]  /*4f90*/  ISETP.GT.U32.AND P1, PT, R8, R84, PT ;  /* 0x000000540800720c */ /* 0x000fe20003f24070 */
[----:B------:R-:W-:Y:S02]  /*4fa0*/  IMAD.MOV R85, RZ, RZ, -R85 ;  /* 0x000000ffff557224 */ /* 0x000fe400078e0a55 */
[----:B------:R-:W-:-:S02]  /*4fb0*/  @!P5 IMAD.IADD R80, R80, 0x1, -R8 ;  /* 0x000000015050d824 */ /* 0x000fc400078e0a08 */
[--C-:B------:R-:W-:Y:S01]  /*4fc0*/  @!P0 IMAD.IADD R81, R81, 0x1, -R8.reuse ;  /* 0x0000000151518824 */ /* 0x100fe200078e0a08 */
[C---:B------:R-:W-:Y:S01]  /*4fd0*/  ISETP.GT.U32.AND P0, PT, R8.reuse, R83, PT ;  /* 0x000000530800720c */ /* 0x040fe20003f04070 */
[C---:B------:R-:W-:Y:S01]  /*4fe0*/  IMAD R82, R8.reuse, R82, R87 ;  /* 0x0000005208527224 */ /* 0x040fe200078e0257 */
[C---:B------:R-:W-:Y:S01]  /*4ff0*/  ISETP.GT.U32.AND P5, PT, R8.reuse, R80, PT ;  /* 0x000000500800720c */ /* 0x040fe20003fa4070 */
[C---:B------:R-:W-:Y:S02]  /*5000*/  IMAD R85, R8.reuse, R85, R89 ;  /* 0x0000005508557224 */ /* 0x040fe400078e0259 */
[----:B------:R-:W-:Y:S01]  /*5010*/  @!P3 IMAD.MOV R81, RZ, RZ, -R81 ;  /* 0x000000ffff51b224 */ /* 0x000fe200078e0a51 */
[----:B------:R-:W-:Y:S01]  /*5020*/  ISETP.GT.U32.AND P3, PT, R8, R82, PT ;  /* 0x000000520800720c */ /* 0x000fe20003f64070 */
[----:B------:R-:W-:Y:S02]  /*5030*/  @!P1 IMAD.IADD R84, R84, 0x1, -R8 ;  /* 0x0000000154549824 */ /* 0x000fe400078e0a08 */
[----:B------:R-:W-:-:S03]  /*5040*/  IMAD.HI.U32 R86, R6, R91, RZ ;  /* 0x0000005b06567227 */ /* 0x000fc600078e00ff */
[C---:B------:R-:W-:Y:S01]  /*5050*/  ISETP.GT.U32.AND P1, PT, R8.reuse, R84, PT ;  /* 0x000000540800720c */ /* 0x040fe20003f24070 */
[----:B------:R-:W-:Y:S02]  /*5060*/  @!P0 IMAD.IADD R83, R83, 0x1, -R8 ;  /* 0x0000000153538824 */ /* 0x000fe400078e0a08 */
[C---:B------:R-:W-:Y:S02]  /*5070*/  VIADD R249, R13.reuse, 0x2e ;  /* 0x0000002e0df97836 */ /* 0x040fe40000000000 */
[C---:B------:R-:W-:Y:S01]  /*5080*/  VIADD R207, R13.reuse, 0x2d ;  /* 0x0000002d0dcf7836 */ /* 0x040fe20000000000 */
[----:B------:R-:W-:Y:S01]  /*5090*/  ISETP.GT.U32.AND P0, PT, R8, R83, PT ;  /* 0x000000530800720c */ /* 0x000fe20003f04070 */
[----:B------:R-:W-:Y:S01]  /*50a0*/  IMAD.MOV R86, RZ, RZ, -R86 ;  /* 0x000000ffff567224 */ /* 0x000fe200078e0a56 */
[----:B------:R-:W-:Y:S01]  /*50b0*/  IABS R93, R249 ;  /* 0x000000f9005d7213 */ /* 0x000fe20000000000 */
[----:B------:R-:W-:Y:S01]  /*50c0*/  @!P6 IMAD.MOV R78, RZ, RZ, -R78 ;  /* 0x000000ffff4ee224 */ /* 0x000fe200078e0a4e */
[----:B------:R-:W-:Y:S01]  /*50d0*/  ISETP.GE.AND P6, PT, R244, RZ, PT ;  /* 0x000000fff400720c */ /* 0x000fe20003fc6270 */
[----:B------:R-:W-:Y:S01]  /*50e0*/  VIADD R250, R13, 0x2c ;  /* 0x0000002c0dfa7836 */ /* 0x000fe20000000000 */
[----:B------:R-:W-:Y:S01]  /*50f0*/  IABS R89, R207 ;  /* 0x000000cf00597213 */ /* 0x000fe20000000000 */
[----:B------:R-:W-:-:S02]  /*5100*/  IMAD R86, R8, R86, R91 ;  /* 0x0000005608567224 */ /* 0x000fc400078e025b */
[----:B------:R-:W-:Y:S01]  /*5110*/  @!P2 IMAD.MOV R75, RZ, RZ, -R75 ;  /* 0x000000ffff4ba224 */ /* 0x000fe200078e0a4b */
[----:B------:R-:W-:Y:S01]  /*5120*/  ISETP.GE.AND P2, PT, R241, RZ, PT ;  /* 0x000000fff100720c */ /* 0x000fe20003f46270 */
[--C-:B------:R-:W-:Y:S01]  /*5130*/  @!P5 IMAD.IADD R80, R80, 0x1, -R8.reuse ;  /* 0x000000015050d824 */ /* 0x100fe200078e0a08 */
[----:B------:R-:W-:Y:S01]  /*5140*/  ISETP.GE.AND P5, PT, R245, RZ, PT ;  /* 0x000000fff500720c */ /* 0x000fe20003fa6270 */
[----:B------:R-:W-:Y:S01]  /*5150*/  @!P0 IMAD.IADD R83, R83, 0x1, -R8 ;  /* 0x0000000153538824 */ /* 0x000fe200078e0a08 */
[----:B------:R-:W-:Y:S01]  /*5160*/  ISETP.GT.U32.AND P0, PT, R8, R85, PT ;  /* 0x000000550800720c */ /* 0x000fe20003f04070 */
[----:B------:R-:W-:Y:S01]  /*5170*/  IMAD.HI.U32 R87, R6, R93, RZ ;  /* 0x0000005d06577227 */ /* 0x000fe200078e00ff */
[----:B------:R-:W-:-:S03]  /*5180*/  IABS R91, R250 ;  /* 0x000000fa005b7213 */ /* 0x000fc60000000000 */
[----:B------:R-:W-:Y:S01]  /*5190*/  @!P3 IMAD.IADD R82, R82, 0x1, -R8 ;  /* 0x000000015252b824 */ /* 0x000fe200078e0a08 */
[----:B------:R-:W-:Y:S01]  /*51a0*/  ISETP.GT.U32.AND P3, PT, R8, R86, PT ;  /* 0x000000560800720c */ /* 0x000fe20003f64070 */
[----:B------:R-:W-:-:S04]  /*51b0*/  IMAD.HI.U32 R88, R6, R89, RZ ;  /* 0x0000005906587227 */ /* 0x000fc800078e00ff */
[----:B------:R-:W-:Y:S02]  /*51c0*/  IMAD.MOV R87, RZ, RZ, -R87 ;  /* 0x000000ffff577224 */ /* 0x000fe400078e0a57 */
[--C-:B------:R-:W-:Y:S02]  /*51d0*/  @!P0 IMAD.IADD R85, R85, 0x1, -R8.reuse ;  /* 0x0000000155558824 */ /* 0x100fe400078e0a08 */
[----:B------:R-:W-:Y:S01]  /*51e0*/  @!P1 IMAD.IADD R84, R84, 0x1, -R8 ;  /* 0x0000000154549824 */ /* 0x000fe200078e0a08 */
[----:B------:R-:W-:Y:S01]  /*51f0*/  ISETP.GE.AND P1, PT, R252, RZ, PT ;  /* 0x000000fffc00720c */ /* 0x000fe20003f26270 */
[----:B------:R-:W-:Y:S01]  /*5200*/  IMAD.MOV R90, RZ, RZ, -R88 ;  /* 0x000000ffff5a7224 */ /* 0x000fe200078e0a58 */
[----:B------:R-:W-:Y:S01]  /*5210*/  ISETP.GT.U32.AND P0, PT, R8, R85, PT ;  /* 0x000000550800720c */ /* 0x000fe20003f04070 */
[----:B------:R-:W-:-:S04]  /*5220*/  IMAD.HI.U32 R88, R6, R91, RZ ;  /* 0x0000005b06587227 */ /* 0x000fc800078e00ff */
[C---:B------:R-:W-:Y:S02]  /*5230*/  IMAD R87, R8.reuse, R87, R93 ;  /* 0x0000005708577224 */ /* 0x040fe400078e025d */
[----:B------:R-:W-:Y:S01]  /*5240*/  @!P6 IMAD.MOV R84, RZ, RZ, -R84 ;  /* 0x000000ffff54e224 */ /* 0x000fe200078e0a54 */
[----:B------:R-:W-:Y:S01]  /*5250*/  ISETP.GT.U32.AND P6, PT, R8, R82, PT ;  /* 0x000000520800720c */ /* 0x000fe20003fc4070 */
[----:B------:R-:W-:Y:S02]  /*5260*/  IMAD.MOV R88, RZ, RZ, -R88 ;  /* 0x000000ffff587224 */ /* 0x000fe400078e0a58 */
[----:B------:R-:W-:Y:S01]  /*5270*/  @!P2 IMAD.MOV R80, RZ, RZ, -R80 ;  /* 0x000000ffff50a224 */ /* 0x000fe200078e0a50 */
[----:B------:R-:W-:Y:S01]  /*5280*/  ISETP.GE.AND P2, PT, R246, RZ, PT ;  /* 0x000000fff600720c */ /* 0x000fe20003f46270 */
[----:B------:R-:W-:Y:S01]  /*5290*/  @!P5 IMAD.MOV R83, RZ, RZ, -R83 ;  /* 0x000000ffff53d224 */ /* 0x000fe200078e0a53 */
[----:B------:R-:W-:Y:S01]  /*52a0*/  ISETP.GT.U32.AND P5, PT, R8, R87, PT ;  /* 0x000000570800720c */ /* 0x000fe20003fa4070 */
[----:B------:R-:W-:-:S02]  /*52b0*/  VIADD R248, R13, 0x2b ;  /* 0x0000002b0df87836 */ /* 0x000fc40000000000 */
[--C-:B------:R-:W-:Y:S02]  /*52c0*/  @!P3 IMAD.IADD R86, R86, 0x1, -R8.reuse ;  /* 0x000000015656b824 */ /* 0x100fe400078e0a08 */
[C---:B------:R-:W-:Y:S01]  /*52d0*/  IMAD R88, R8.reuse, R88, R91 ;  /* 0x0000005808587224 */ /* 0x040fe200078e025b */
[----:B------:R-:W-:Y:S01]  /*52e0*/  IABS R93, R248 ;  /* 0x000000f8005d7213 */ /* 0x000fe20000000000 */
[C---:B------:R-:W-:Y:S01]  /*52f0*/  IMAD R89, R8.reuse, R90, R89 ;  /* 0x0000005a08597224 */ /* 0x040fe200078e0259 */
[C---:B------:R-:W-:Y:S01]  /*5300*/  ISETP.GT.U32.AND P3, PT, R8.reuse, R86, PT ;  /* 0x000000560800720c */ /* 0x040fe20003f64070 */
[--C-:B------:R-:W-:Y:S01]  /*5310*/  @!P0 IMAD.IADD R85, R85, 0x1, -R8.reuse ;  /* 0x0000000155558824 */ /* 0x100fe200078e0a08 */
[----:B------:R-:W-:Y:S01]  /*5320*/  ISETP.GT.U32.AND P0, PT, R8, R88, PT ;  /* 0x000000580800720c */ /* 0x000fe20003f04070 */
[----:B------:R-:W-:Y:S01]  /*5330*/  @!P4 IMAD.MOV R79, RZ, RZ, -R79 ;  /* 0x000000ffff4fc224 */ /* 0x000fe200078e0a4f */
[----:B------:R-:W-:Y:S01]  /*5340*/  ISETP.GE.AND P4, PT, R247, RZ, PT ;  /* 0x000000fff700720c */ /* 0x000fe20003f86270 */
[----:B------:R-:W-:Y:S01]  /*5350*/  @!P6 IMAD.IADD R82, R82, 0x1, -R8 ;  /* 0x000000015252e824 */ /* 0x000fe200078e0a08 */
[----:B------:R-:W-:Y:S01]  /*5360*/  ISETP.GT.U32.AND P6, PT, R8, R89, PT ;  /* 0x000000590800720c */ /* 0x000fe20003fc4070 */
[----:B------:R-:W-:-:S04]  /*5370*/  IMAD.HI.U32 R90, R6, R93, RZ ;  /* 0x0000005d065a7227 */ /* 0x000fc800078e00ff */
[----:B------:R-:W-:Y:S02]  /*5380*/  @!P5 IMAD.IADD R87, R87, 0x1, -R8 ;  /* 0x000000015757d824 */ /* 0x000fe400078e0a08 */
[----:B------:R-:W-:Y:S01]  /*5390*/  @!P2 IMAD.MOV R82, RZ, RZ, -R82 ;  /* 0x000000ffff52a224 */ /* 0x000fe200078e0a52 */
[----:B------:R-:W-:Y:S01]  /*53a0*/  ISETP.GE.AND P2, PT, R249, RZ, PT ;  /* 0x000000fff900720c */ /* 0x000fe20003f46270 */
[----:B------:R-:W-:Y:S01]  /*53b0*/  IMAD.MOV R90, RZ, RZ, -R90 ;  /* 0x000000ffff5a7224 */ /* 0x000fe200078e0a5a */
[C---:B------:R-:W-:Y:S01]  /*53c0*/  ISETP.GT.U32.AND P5, PT, R8.reuse, R87, PT ;  /* 0x000000570800720c */ /* 0x040fe20003fa4070 */
[----:B------:R-:W-:Y:S02]  /*53d0*/  VIADD R249, R13, 0x2a ;  /* 0x0000002a0df97836 */ /* 0x000fe40000000000 */
[----:B------:R-:W-:Y:S02]  /*53e0*/  IMAD R90, R8, R90, R93 ;  /* 0x0000005a085a7224 */ /* 0x000fe400078e025d */
[--C-:B------:R-:W-:Y:S01]  /*53f0*/  @!P3 IMAD.IADD R86, R86, 0x1, -R8.reuse ;  /* 0x000000015656b824 */ /* 0x100fe200078e0a08 */
[----:B------:R-:W-:Y:S01]  /*5400*/  IABS R93, R249 ;  /* 0x000000f9005d7213 */ /* 0x000fe20000000000 */
[--C-:B------:R-:W-:Y:S01]  /*5410*/  @!P0 IMAD.IADD R88, R88, 0x1, -R8.reuse ;  /* 0x0000000158588824 */ /* 0x100fe200078e0a08 */
[----:B------:R-:W-:Y:S01]  /*5420*/  ISETP.GE.AND P0, PT, R248, RZ, PT ;  /* 0x000000fff800720c */ /* 0x000fe20003f06270 */
[----:B------:R-:W-:Y:S01]  /*5430*/  @!P6 IMAD.IADD R89, R89, 0x1, -R8 ;  /* 0x000000015959e824 */ /* 0x000fe200078e0a08 */
[----:B------:R-:W-:Y:S01]  /*5440*/  ISETP.GE.AND P3, PT, R207, RZ, PT ;  /* 0x000000ffcf00720c */ /* 0x000fe20003f66270 */
[----:B------:R-:W-:Y:S01]  /*5450*/  @!P4 IMAD.MOV R85, RZ, RZ, -R85 ;  /* 0x000000ffff55c224 */ /* 0x000fe200078e0a55 */
[C---:B------:R-:W-:Y:S01]  /*5460*/  ISETP.GT.U32.AND P4, PT, R8.reuse, R90, PT ;  /* 0x0000005a0800720c */ /* 0x040fe20003f84070 */
[----:B------:R-:W-:Y:S01]  /*5470*/  @!P1 IMAD.MOV R86, RZ, RZ, -R86 ;  /* 0x000000ffff569224 */ /* 0x000fe200078e0a56 */
[----:B------:R-:W-:Y:S01]  /*5480*/  ISETP.GT.U32.AND P1, PT, R8, R88, PT ;  /* 0x000000580800720c */ /* 0x000fe20003f24070 */
[----:B------:R-:W-:Y:S01]  /*5490*/  IMAD.HI.U32 R91, R6, R93, RZ ;  /* 0x0000005d065b7227 */ /* 0x000fe200078e00ff */
[----:B------:R-:W-:-:S03]  /*54a0*/  ISETP.GT.U32.AND P6, PT, R8, R89, PT ;  /* 0x000000590800720c */ /* 0x000fc60003fc4070 */
[----:B------:R-:W-:Y:S02]  /*54b0*/  IMAD.MOV R91, RZ, RZ, -R91 ;  /* 0x000000ffff5b7224 */ /* 0x000fe400078e0a5b */
[--C-:B------:R-:W-:Y:S01]  /*54c0*/  @!P5 IMAD.IADD R87, R87, 0x1, -R8.reuse ;  /* 0x000000015757d824 */ /* 0x100fe200078e0a08 */
[----:B------:R-:W-:Y:S01]  /*54d0*/  ISETP.GE.AND P5, PT, R250, RZ, PT ;  /* 0x000000fffa00720c */ /* 0x000fe20003fa6270 */
[----:B------:R-:W-:Y:S02]  /*54e0*/  VIADD R250, R13, 0x29 ;  /* 0x000000290dfa7836 */ /* 0x000fe40000000000 */
[----:B------:R-:W-:Y:S02]  /*54f0*/  IMAD R93, R8, R91, R93 ;  /* 0x0000005b085d7224 */ /* 0x000fe400078e025d */
[--C-:B------:R-:W-:Y:S01]  /*5500*/  @!P4 IMAD.IADD R90, R90, 0x1, -R8.reuse ;  /* 0x000000015a5ac824 */ /* 0x100fe200078e0a08 */
[----:B------:R-:W-:Y:S01]  /*5510*/  IABS R95, R250 ;  /* 0x000000fa005f7213 */ /* 0x000fe20000000000 */
[--C-:B------:R-:W-:Y:S01]  /*5520*/  @!P1 IMAD.IADD R88, R88, 0x1, -R8.reuse ;  /* 0x0000000158589824 */ /* 0x100fe200078e0a08 */
[----:B------:R-:W-:Y:S01]  /*5530*/  ISETP.GT.U32.AND P1, PT, R8, R93, PT ;  /* 0x0000005d0800720c */ /* 0x000fe20003f24070 */
[----:B------:R-:W-:Y:S01]  /*5540*/  @!P6 IMAD.IADD R89, R89, 0x1, -R8 ;  /* 0x000000015959e824 */ /* 0x000fe200078e0a08 */
[----:B------:R-:W-:Y:S01]  /*5550*/  ISETP.GE.AND P6, PT, R249, RZ, PT ;  /* 0x000000fff900720c */ /* 0x000fe20003fc6270 */
[----:B------:R-:W-:Y:S01]  /*5560*/  IMAD.HI.U32 R91, R6, R95, RZ ;  /* 0x0000005f065b7227 */ /* 0x000fe200078e00ff */
[----:B------:R-:W-:-:S03]  /*5570*/  ISETP.GT.U32.AND P4, PT, R8, R90, PT ;  /* 0x0000005a0800720c */ /* 0x000fc60003f84070 */
[----:B------:R-:W-:Y:S02]  /*5580*/  VIADD R249, R13, 0x28 ;  /* 0x000000280df97836 */ /* 0x000fe40000000000 */
[----:B------:R-:W-:Y:S02]  /*5590*/  IMAD.MOV R91, RZ, RZ, -R91 ;  /* 0x000000ffff5b7224 */ /* 0x000fe400078e0a5b */
[----:B------:R-:W-:Y:S01]  /*55a0*/  @!P2 IMAD.MOV R87, RZ, RZ, -R87 ;  /* 0x000000ffff57a224 */ /* 0x000fe200078e0a57 */
[----:B------:R-:W-:Y:S01]  /*55b0*/  IABS R94, R249 ;  /* 0x000000f9005e7213 */ /* 0x000fe20000000000 */
[----:B------:R-:W-:Y:S01]  /*55c0*/  IMAD R92, R8, R91, R95 ;  /* 0x0000005b085c7224 */ /* 0x000fe200078e025f */
[----:B------:R-:W-:Y:S01]  /*55d0*/  ISETP.GE.AND P2, PT, R250, RZ, PT ;  /* 0x000000fffa00720c */ /* 0x000fe20003f46270 */
[----:B------:R-:W-:Y:S02]  /*55e0*/  @!P1 IMAD.IADD R93, R93, 0x1, -R8 ;  /* 0x000000015d5d9824 */ /* 0x000fe400078e0a08 */
[----:B------:R-:W-:-:S02]  /*55f0*/  IMAD.MOV.U32 R95, RZ, RZ, R94 ;  /* 0x000000ffff5f7224 */ /* 0x000fc400078e005e */
[----:B------:R-:W-:Y:S01]  /*5600*/  @!P4 IMAD.IADD R90, R90, 0x1, -R8 ;  /* 0x000000015a5ac824 */ /* 0x000fe200078e0a08 */
[----:B------:R-:W-:Y:S01]  /*5610*/  ISETP.GT.U32.AND P4, PT, R8, R92, PT ;  /* 0x0000005c0800720c */ /* 0x000fe20003f84070 */
[----:B------:R-:W-:Y:S01]  /*5620*/  IMAD.HI.U32 R91, R6, R95, RZ ;  /* 0x0000005f065b7227 */ /* 0x000fe200078e00ff */
[----:B------:R-:W-:-:S03]  /*5630*/  ISETP.GT.U32.AND P1, PT, R8, R93, PT ;  /* 0x0000005d0800720c */ /* 0x000fc60003f24070 */
[----:B------:R-:W-:Y:S02]  /*5640*/  IMAD.MOV R91, RZ, RZ, -R91 ;  /* 0x000000ffff5b7224 */ /* 0x000fe400078e0a5b */
[----:B------:R-:W-:Y:S02]  /*5650*/  VIADD R250, R13, 0x27 ;  /* 0x000000270dfa7836 */ /* 0x000fe40000000000 */
[----:B------:R-:W-:Y:S02]  /*5660*/  IMAD R91, R8, R91, R95 ;  /* 0x0000005b085b7224 */ /* 0x000fe400078e025f */
[----:B------:R-:W-:Y:S01]  /*5670*/  @!P5 IMAD.MOV R88, RZ, RZ, -R88 ;  /* 0x000000ffff58d224 */ /* 0x000fe200078e0a58 */
[----:B------:R-:W-:Y:S01]  /*5680*/  IABS R97, R250 ;  /* 0x000000fa00617213 */ /* 0x000fe20000000000 */
[--C-:B------:R-:W-:Y:S01]  /*5690*/  @!P4 IMAD.IADD R92, R92, 0x1, -R8.reuse ;  /* 0x000000015c5cc824 */ /* 0x100fe200078e0a08 */
[----:B------:R-:W-:Y:S01]  /*56a0*/  ISETP.GE.AND P5, PT, R250, RZ, PT ;  /* 0x000000fffa00720c */ /* 0x000fe20003fa6270 */
[----:B------:R-:W-:Y:S01]  /*56b0*/  @!P1 IMAD.IADD R93, R93, 0x1, -R8 ;  /* 0x000000015d5d9824 */ /* 0x000fe200078e0a08 */
[C---:B------:R-:W-:Y:S01]  /*56c0*/  ISETP.GT.U32.AND P1, PT, R8.reuse, R91, PT ;  /* 0x0000005b0800720c */ /* 0x040fe20003f24070 */
[----:B------:R-:W-:Y:S01]  /*56d0*/  VIADD R250, R13, 0x26 ;  /* 0x000000260dfa7836 */ /* 0x000fe20000000000 */
[----:B------:R-:W-:Y:S01]  /*56e0*/  ISETP.GT.U32.AND P4, PT, R8, R92, PT ;  /* 0x0000005c0800720c */ /* 0x000fe20003f84070 */
[----:B------:R-:W-:-:S03]  /*56f0*/  IMAD.HI.U32 R94, R6, R97, RZ ;  /* 0x00000061065e7227 */ /* 0x000fc600078e00ff */
[----:B------:R-:W-:Y:S01]  /*5700*/  IABS R99, R250 ;  /* 0x000000fa00637213 */ /* 0x000fe20000000000 */
[----:B------:R-:W-:Y:S02]  /*5710*/  VIADD R248, R13, 0x25 ;  /* 0x000000250df87836 */ /* 0x000fe40000000000 */
[----:B------:R-:W-:Y:S02]  /*5720*/  IMAD.MOV R94, RZ, RZ, -R94 ;  /* 0x000000ffff5e7224 */ /* 0x000fe400078e0a5e */
[----:B------:R-:W-:Y:S01]  /*5730*/  IMAD.HI.U32 R95, R6, R99, RZ ;  /* 0x00000063065f7227 */ /* 0x000fe200078e00ff */
[----:B------:R-:W-:-:S03]  /*5740*/  IABS R96, R248 ;  /* 0x000000f800607213 */ /* 0x000fc60000000000 */
[----:B------:R-:W-:Y:S02]  /*5750*/  IMAD R94, R8, R94, R97 ;  /* 0x0000005e085e7224 */ /* 0x000fe400078e0261 */
[--C-:B------:R-:W-:Y:S02]  /*5760*/  @!P1 IMAD.IADD R91, R91, 0x1, -R8.reuse ;  /* 0x000000015b5b9824 */ /* 0x100fe400078e0a08 */
[----:B------:R-:W-:Y:S01]  /*5770*/  @!P4 IMAD.IADD R92, R92, 0x1, -R8 ;  /* 0x000000015c5cc824 */ /* 0x000fe200078e0a08 */
[C---:B------:R-:W-:Y:S01]  /*5780*/  ISETP.GT.U32.AND P4, PT, R8.reuse, R94, PT ;  /* 0x0000005e0800720c */ /* 0x040fe20003f84070 */
[----:B------:R-:W-:Y:S01]  /*5790*/  IMAD.MOV R95, RZ, RZ, -R95 ;  /* 0x000000ffff5f7224 */ /* 0x000fe200078e0a5f */
[C---:B------:R-:W-:Y:S01]  /*57a0*/  ISETP.GT.U32.AND P1, PT, R8.reuse, R91, PT ;  /* 0x0000005b0800720c */ /* 0x040fe20003f24070 */
[----:B------:R-:W-:Y:S02]  /*57b0*/  IMAD.MOV.U32 R97, RZ, RZ, R96 ;  /* 0x000000ffff617224 */ /* 0x000fe400078e0060 */
[----:B------:R-:W-:-:S02]  /*57c0*/  IMAD R99, R8, R95, R99 ;  /* 0x0000005f08637224 */ /* 0x000fc400078e0263 */
[----:B------:R-:W-:-:S04]  /*57d0*/  IMAD.HI.U32 R95, R6, R97, RZ ;  /* 0x00000061065f7227 */ /* 0x000fc800078e00ff */
[----:B------:R-:W-:Y:S01]  /*57e0*/  @!P0 IMAD.MOV R90, RZ, RZ, -R90 ;  /* 0x000000ffff5a8224 */ /* 0x000fe200078e0a5a */
[----:B------:R-:W-:Y:S01]  /*57f0*/  ISETP.GE.AND P0, PT, R250, RZ, PT ;  /* 0x000000fffa00720c */ /* 0x000fe20003f06270 */
[----:B------:R-:W-:Y:S02]  /*5800*/  VIADD R250, R13, 0x24 ;  /* 0x000000240dfa7836 */ /* 0x000fe40000000000 */
[----:B------:R-:W-:Y:S02]  /*5810*/  IMAD.MOV R98, RZ, RZ, -R95 ;  /* 0x000000ffff627224 */ /* 0x000fe400078e0a5f */
[--C-:B------:R-:W-:Y:S01]  /*5820*/  @!P4 IMAD.IADD R94, R94, 0x1, -R8.reuse ;  /* 0x000000015e5ec824 */ /* 0x100fe200078e0a08 */
[----:B------:R-:W-:Y:S01]  /*5830*/  IABS R101, R250 ;  /* 0x000000fa00657213 */ /* 0x000fe20000000000 */
[C---:B------:R-:W-:Y:S02]  /*5840*/  IMAD R98, R8.reuse, R98, R97 ;  /* 0x0000006208627224 */ /* 0x040fe400078e0261 */
[----:B------:R-:W-:Y:S01]  /*5850*/  @!P1 IMAD.IADD R91, R91, 0x1, -R8 ;  /* 0x000000015b5b9824 */ /* 0x000fe200078e0a08 */
[C---:B------:R-:W-:Y:S01]  /*5860*/  ISETP.GT.U32.AND P1, PT, R8.reuse, R99, PT ;  /* 0x000000630800720c */ /* 0x040fe20003f24070 */
[----:B------:R-:W-:Y:S01]  /*5870*/  @!P6 IMAD.MOV R93, RZ, RZ, -R93 ;  /* 0x000000ffff5de224 */ /* 0x000fe200078e0a5d */
[----:B------:R-:W-:Y:S01]  /*5880*/  ISETP.GT.U32.AND P4, PT, R8, R94, PT ;  /* 0x0000005e0800720c */ /* 0x000fe20003f84070 */
[----:B------:R-:W-:Y:S01]  /*5890*/  IMAD.HI.U32 R96, R6, R101, RZ ;  /* 0x0000006506607227 */ /* 0x000fe200078e00ff */
[----:B------:R-:W-:-:S03]  /*58a0*/  ISETP.GT.U32.AND P6, PT, R8, R98, PT ;  /* 0x000000620800720c */ /* 0x000fc60003fc4070 */
[----:B------:R-:W-:-:S04]  /*58b0*/  IMAD.HI.U32 R95, R6, R103, RZ ;  /* 0x00000067065f7227 */ /* 0x000fc800078e00ff */
[----:B------:R-:W-:Y:S02]  /*58c0*/  IMAD.MOV R96, RZ, RZ, -R96 ;  /* 0x000000ffff607224 */ /* 0x000fe400078e0a60 */
[----:B------:R-:W-:Y:S02]  /*58d0*/  IMAD.MOV R97, RZ, RZ, -R95 ;  /* 0x000000ffff617224 */ /* 0x000fe400078e0a5f */
[C---:B------:R-:W-:Y:S02]  /*58e0*/  IMAD R95, R8.reuse, R96, R101 ;  /* 0x00000060085f7224 */ /* 0x040fe400078e0265 */
[----:B------:R-:W-:Y:S02]  /*58f0*/  IMAD R97, R8, R97, R103 ;  /* 0x0000006108617224 */ /* 0x000fe400078e0267 */
[----:B------:R-:W-:Y:S01]  /*5900*/  @!P1 IMAD.IADD R99, R99, 0x1, -R8 ;  /* 0x0000000163639824 */ /* 0x000fe200078e0a08 */
[----:B------:R-:W-:Y:S01]  /*5910*/  ISETP.GE.AND P1, PT, R250, RZ, PT ;  /* 0x000000fffa00720c */ /* 0x000fe20003f26270 */
[----:B------:R-:W-:Y:S01]  /*5920*/  @!P2 IMAD.MOV R92, RZ, RZ, -R92 ;  /* 0x000000ffff5ca224 */ /* 0x000fe200078e0a5c */
[----:B------:R-:W-:Y:S01]  /*5930*/  ISETP.GT.U32.AND P2, PT, R8, R95, PT ;  /* 0x0000005f0800720c */ /* 0x000fe20003f44070 */
[--C-:B------:R-:W-:Y:S01]  /*5940*/  @!P4 IMAD.IADD R94, R94, 0x1, -R8.reuse ;  /* 0x000000015e5ec824 */ /* 0x100fe200078e0a08 */
[----:B------:R-:W-:Y:S01]  /*5950*/  ISETP.GT.U32.AND P4, PT, R8, R97, PT ;  /* 0x000000610800720c */ /* 0x000fe20003f84070 */
[----:B------:R-:W-:Y:S01]  /*5960*/  @!P6 IMAD.IADD R98, R98, 0x1, -R8 ;  /* 0x000000016262e824 */ /* 0x000fe200078e0a08 */
[----:B------:R-:W-:Y:S01]  /*5970*/  ISETP.GT.U32.AND P6, PT, R8, R99, PT ;  /* 0x000000630800720c */ /* 0x000fe20003fc4070 */
[----:B------:R-:W-:-:S04]  /*5980*/  IMAD.HI.U32 R96, R6, R105, RZ ;  /* 0x0000006906607227 */ /* 0x000fc800078e00ff */
[----:B------:R-:W-:Y:S01]  /*5990*/  @!P3 IMAD.MOV R89, RZ, RZ, -R89 ;  /* 0x000000ffff59b224 */ /* 0x000fe200078e0a59 */
[----:B------:R-:W-:Y:S01]  /*59a0*/  ISETP.GE.AND P3, PT, R249, RZ, PT ;  /* 0x000000fff900720c */ /* 0x000fe20003f66270 */
[C---:B------:R-:W-:Y:S02]  /*59b0*/  VIADD R249, R13.reuse, 0x21 ;  /* 0x000000210df97836 */ /* 0x040fe40000000000 */
[----:B------:R-:W-:Y:S02]  /*59c0*/  IMAD.MOV R96, RZ, RZ, -R96 ;  /* 0x000000ffff607224 */ /* 0x000fe400078e0a60 */
[----:B------:R-:W-:Y:S01]  /*59d0*/  VIADD R207, R13, 0x20 ;  /* 0x000000200dcf7836 */ /* 0x000fe20000000000 */
[----:B------:R-:W-:Y:S01]  /*59e0*/  IABS R107, R249 ;  /* 0x000000f9006b7213 */ /* 0x000fe20000000000 */
[C---:B------:R-:W-:Y:S02]  /*59f0*/  IMAD R102, R8.reuse, R96, R105 ;  /* 0x0000006008667224 */ /* 0x040fe400078e0269 */
[--C-:B------:R-:W-:Y:S01]  /*5a00*/  @!P2 IMAD.IADD R95, R95, 0x1, -R8.reuse ;  /* 0x000000015f5fa824 */ /* 0x100fe200078e0a08 */
[----:B------:R-:W-:Y:S01]  /*5a10*/  IABS R101, R207 ;  /* 0x000000cf00657213 */ /* 0x000fe20000000000 */
[--C-:B------:R-:W-:Y:S01]  /*5a20*/  @!P4 IMAD.IADD R97, R97, 0x1, -R8.reuse ;  /* 0x000000016161c824 */ /* 0x100fe200078e0a08 */
[C---:B------:R-:W-:Y:S01]  /*5a30*/  ISETP.GT.U32.AND P2, PT, R8.reuse, R98, PT ;  /* 0x000000620800720c */ /* 0x040fe20003f44070 */
[----:B------:R-:W-:Y:S01]  /*5a40*/  @!P6 IMAD.IADD R99, R99, 0x1, -R8 ;  /* 0x000000016363e824 */ /* 0x000fe200078e0a08 */
[----:B------:R-:W-:Y:S01]  /*5a50*/  ISETP.GT.U32.AND P6, PT, R8, R102, PT ;  /* 0x000000660800720c */ /* 0x000fe20003fc4070 */
[----:B------:R-:W-:Y:S01]  /*5a60*/  IMAD.HI.U32 R100, R6, R107, RZ ;  /* 0x0000006b06647227 */ /* 0x000fe200078e00ff */
[----:B------:R-:W-:-:S03]  /*5a70*/  ISETP.GT.U32.AND P4, PT, R8, R97, PT ;  /* 0x000000610800720c */ /* 0x000fc60003f84070 */
[----:B------:R-:W-:Y:S02]  /*5a80*/  VIADD R250, R13, 0x1f ;  /* 0x0000001f0dfa7836 */ /* 0x000fe40000000000 */
[----:B------:R-:W-:Y:S01]  /*5a90*/  @!P3 IMAD.MOV R91, RZ, RZ, -R91 ;  /* 0x000000ffff5bb224 */ /* 0x000fe200078e0a5b */
[----:B------:R-:W-:Y:S01]  /*5aa0*/  ISETP.GE.AND P3, PT, R248, RZ, PT ;  /* 0x000000fff800720c */ /* 0x000fe20003f66270 */
[----:B------:R-:W-:Y:S01]  /*5ab0*/  IMAD.MOV R100, RZ, RZ, -R100 ;  /* 0x000000ffff647224 */ /* 0x000fe200078e0a64 */
[----:B------:R-:W-:Y:S01]  /*5ac0*/  IABS R105, R250 ;  /* 0x000000fa00697213 */ /* 0x000fe20000000000 */
[----:B------:R-:W-:-:S04]  /*5ad0*/  IMAD.HI.U32 R96, R6, R101, RZ ;  /* 0x0000006506607227 */ /* 0x000fc800078e00ff */
[----:B------:R-:W-:Y:S02]  /*5ae0*/  VIADD R248, R13, 0x1e ;  /* 0x0000001e0df87836 */ /* 0x000fe40000000000 */
[C---:B------:R-:W-:Y:S02]  /*5af0*/  IMAD R100, R8.reuse, R100, R107 ;  /* 0x0000006408647224 */ /* 0x040fe400078e026b */
[----:B------:R-:W-:Y:S01]  /*5b00*/  @!P5 IMAD.MOV R94, RZ, RZ, -R94 ;  /* 0x000000ffff5ed224 */ /* 0x000fe200078e0a5e */
[----:B------:R-:W-:Y:S01]  /*5b10*/  ISETP.GT.U32.AND P5, PT, R8, R95, PT ;  /* 0x0000005f0800720c */ /* 0x000fe20003fa4070 */
[----:B------:R-:W-:Y:S01]  /*5b20*/  IMAD.MOV R103, RZ, RZ, -R96 ;  /* 0x000000ffff677224 */ /* 0x000fe200078e0a60 */
[----:B------:R-:W-:Y:S01]  /*5b30*/  IABS R107, R248 ;  /* 0x000000f8006b7213 */ /* 0x000fe20000000000 */
[----:B------:R-:W-:-:S04]  /*5b40*/  IMAD.HI.U32 R96, R6, R105, RZ ;  /* 0x0000006906607227 */ /* 0x000fc800078e00ff */
[--C-:B------:R-:W-:Y:S01]  /*5b50*/  @!P2 IMAD.IADD R98, R98, 0x1, -R8.reuse ;  /* 0x000000016262a824 */ /* 0x100fe200078e0a08 */
[C---:B------:R-:W-:Y:S01]  /*5b60*/  ISETP.GT.U32.AND P2, PT, R8.reuse, R100, PT ;  /* 0x000000640800720c */ /* 0x040fe20003f44070 */
[----:B------:R-:W-:Y:S02]  /*5b70*/  IMAD R101, R8, R103, R101 ;  /* 0x0000006708657224 */ /* 0x000fe400078e0265 */
[----:B------:R-:W-:Y:S01]  /*5b80*/  @!P6 IMAD.IADD R102, R102, 0x1, -R8 ;  /* 0x000000016666e824 */ /* 0x000fe200078e0a08 */
[----:B------:R-:W-:Y:S01]  /*5b90*/  ISETP.GE.AND P6, PT, R206, RZ, PT ;  /* 0x000000ffce00720c */ /* 0x000fe20003fc6270 */
[----:B------:R-:W-:Y:S02]  /*5ba0*/  IMAD.MOV R96, RZ, RZ, -R96 ;  /* 0x000000ffff607224 */ /* 0x000fe400078e0a60 */
[----:B------:R-:W-:Y:S02]  /*5bb0*/  VIADD R206, R13, 0x1d ;  /* 0x0000001d0dce7836 */ /* 0x000fe40000000000 */
[----:B------:R-:W-:-:S04]  /*5bc0*/  IMAD.HI.U32 R103, R6, R107, RZ ;  /* 0x0000006b06677227 */ /* 0x000fc800078e00ff */
[--C-:B------:R-:W-:Y:S01]  /*5bd0*/  @!P4 IMAD.IADD R97, R97, 0x1, -R8.reuse ;  /* 0x000000016161c824 */ /* 0x100fe200078e0a08 */
[C---:B------:R-:W-:Y:S01]  /*5be0*/  ISETP.GT.U32.AND P4, PT, R8.reuse, R101, PT ;  /* 0x000000650800720c */ /* 0x040fe20003f84070 */
[C---:B------:R-:W-:Y:S01]  /*5bf0*/  IMAD R104, R8.reuse, R96, R105 ;  /* 0x0000006008687224 */ /* 0x040fe200078e0269 */
[----:B------:R-:W-:Y:S01]  /*5c00*/  IABS R96, R206 ;  /* 0x000000ce00607213 */ /* 0x000fe20000000000 */
[----:B------:R-:W-:Y:S02]  /*5c10*/  IMAD.MOV R103, RZ, RZ, -R103 ;  /* 0x000000ffff677224 */ /* 0x000fe400078e0a67 */
[----:B------:R-:W-:Y:S01]  /*5c20*/  @!P5 IMAD.IADD R95, R95, 0x1, -R8 ;  /* 0x000000015f5fd824 */ /* 0x000fe200078e0a08 */
[----:B------:R-:W-:Y:S01]  /*5c30*/  ISETP.GE.AND P5, PT, R205, RZ, PT ;  /* 0x000000ffcd00720c */ /* 0x000fe20003fa6270 */
[----:B------:R-:W-:Y:S02]  /*5c40*/  IMAD R105, R8, R103, R107 ;  /* 0x0000006708697224 */ /* 0x000fe400078e026b */
[----:B------:R-:W-:-:S02]  /*5c50*/  IMAD.MOV.U32 R103, RZ, RZ, R96 ;  /* 0x000000ffff677224 */ /* 0x000fc400078e0060 */
[----:B------:R-:W-:Y:S01]  /*5c60*/  @!P2 IMAD.IADD R100, R100, 0x1, -R8 ;  /* 0x000000016464a824 */ /* 0x000fe200078e0a08 */
[----:B------:R-:W-:Y:S01]  /*5c70*/  ISETP.GE.AND P2, PT, R249, RZ, PT ;  /* 0x000000fff900720c */ /* 0x000fe20003f46270 */
[----:B------:R-:W-:Y:S01]  /*5c80*/  @!P1 IMAD.MOV R95, RZ, RZ, -R95 ;  /* 0x000000ffff5f9224 */ /* 0x000fe200078e0a5f */
[----:B------:R-:W-:Y:S01]  /*5c90*/  ISETP.GT.U32.AND P1, PT, R8, R104, PT ;  /* 0x000000680800720c */ /* 0x000fe20003f24070 */
[----:B------:R-:W-:-:S04]  /*5ca0*/  IMAD.HI.U32 R96, R6, R103, RZ ;  /* 0x0000006706607227 */ /* 0x000fc800078e00ff */
[----:B------:R-:W-:Y:S01]  /*5cb0*/  @!P4 IMAD.IADD R101, R101, 0x1, -R8 ;  /* 0x000000016565c824 */ /* 0x000fe200078e0a08 */
[C---:B------:R-:W-:Y:S01]  /*5cc0*/  ISETP.GT.U32.AND P4, PT, R8.reuse, R100, PT ;  /* 0x000000640800720c */ /* 0x040fe20003f84070 */
[----:B------:R-:W-:Y:S02]  /*5cd0*/  IMAD.MOV R96, RZ, RZ, -R96 ;  /* 0x000000ffff607224 */ /* 0x000fe400078e0a60 */
[----:B------:R-:W-:Y:S01]  /*5ce0*/  @!P0 IMAD.MOV R99, RZ, RZ, -R99 ;  /* 0x000000ffff638224 */ /* 0x000fe200078e0a63 */
[C---:B------:R-:W-:Y:S01]  /*5cf0*/  ISETP.GT.U32.AND P0, PT, R8.reuse, R102, PT ;  /* 0x000000660800720c */ /* 0x040fe20003f04070 */
[----:B------:R-:W-:Y:S02]  /*5d00*/  IMAD R103, R8, R96, R103 ;  /* 0x0000006008677224 */ /* 0x000fe400078e0267 */
[----:B------:R-:W-:Y:S02]  /*5d10*/  VIADD R249, R13, 0x1c ;  /* 0x0000001c0df97836 */ /* 0x000fe40000000000 */
[----:B------:R-:W-:Y:S01]  /*5d20*/  @!P1 IMAD.IADD R104, R104, 0x1, -R8 ;  /* 0x0000000168689824 */ /* 0x000fe200078e0a08 */
[C---:B------:R-:W-:Y:S01]  /*5d30*/  ISETP.GT.U32.AND P1, PT, R8.reuse, R103, PT ;  /* 0x000000670800720c */ /* 0x040fe20003f24070 */
[----:B------:R-:W-:Y:S01]  /*5d40*/  @!P5 IMAD.MOV R97, RZ, RZ, -R97 ;  /* 0x000000ffff61d224 */ /* 0x000fe200078e0a61 */
[----:B------:R-:W-:Y:S01]  /*5d50*/  IABS R107, R249 ;  /* 0x000000f9006b7213 */ /* 0x000fe20000000000 */
[----:B------:R-:W-:Y:S01]  /*5d60*/  @!P3 IMAD.MOV R98, RZ, RZ, -R98 ;  /* 0x000000ffff62b224 */ /* 0x000fe200078e0a62 */
[----:B------:R-:W-:Y:S01]  /*5d70*/  ISETP.GT.U32.AND P5, PT, R8, R105, PT ;  /* 0x000000690800720c */ /* 0x000fe20003fa4070 */
[----:B------:R-:W-:Y:S01]  /*5d80*/  @!P4 IMAD.IADD R100, R100, 0x1, -R8 ;  /* 0x000000016464c824 */ /* 0x000fe200078e0a08 */
[----:B------:R-:W-:Y:S01]  /*5d90*/  ISETP.GT.U32.AND P3, PT, R8, R101, PT ;  /* 0x000000650800720c */ /* 0x000fe20003f64070 */
[----:B------:R-:W-:Y:S01]  /*5da0*/  IMAD.HI.U32 R96, R6, R107, RZ ;  /* 0x0000006b06607227 */ /* 0x000fe200078e00ff */
[----:B------:R-:W-:-:S03]  /*5db0*/  ISETP.GE.AND P4, PT, R250, RZ, PT ;  /* 0x000000fffa00720c */ /* 0x000fc60003f86270 */
[----:B------:R-:W-:Y:S02]  /*5dc0*/  VIADD R250, R13, 0x1b ;  /* 0x0000001b0dfa7836 */ /* 0x000fe40000000000 */
[----:B------:R-:W-:Y:S01]  /*5dd0*/  @!P0 IMAD.IADD R102, R102, 0x1, -R8 ;  /* 0x0000000166668824 */ /* 0x000fe200078e0a08 */
[----:B------:R-:W-:Y:S01]  /*5de0*/  ISETP.GE.AND P0, PT, R207, RZ, PT ;  /* 0x000000ffcf00720c */ /* 0x000fe20003f06270 */
[----:B------:R-:W-:Y:S01]  /*5df0*/  IMAD.MOV R96, RZ, RZ, -R96 ;  /* 0x000000ffff607224 */ /* 0x000fe200078e0a60 */
[----:B------:R-:W-:Y:S01]  /*5e00*/  IABS R109, R250 ;  /* 0x000000fa006d7213 */ /* 0x000fe20000000000 */
[----:B------:R-:W-:Y:S01]  /*5e10*/  @!P1 IMAD.IADD R103, R103, 0x1, -R8 ;  /* 0x0000000167679824 */ /* 0x000fe200078e0a08 */
[C---:B------:R-:W-:Y:S01]  /*5e20*/  ISETP.GT.U32.AND P1, PT, R8.reuse, R104, PT ;  /* 0x000000680800720c */ /* 0x040fe20003f24070 */
[----:B------:R-:W-:Y:S02]  /*5e30*/  IMAD R106, R8, R96, R107 ;  /* 0x00000060086a7224 */ /* 0x000fe400078e026b */
[----:B------:R-:W-:-:S04]  /*5e40*/  IMAD.HI.U32 R96, R6, R109, RZ ;  /* 0x0000006d06607227 */ /* 0x000fc800078e00ff */
[----:B------:R-:W-:Y:S02]  /*5e50*/  VIADD R207, R13, 0x1a ;  /* 0x0000001a0dcf7836 */ /* 0x000fe40000000000 */
[--C-:B------:R-:W-:Y:S01]  /*5e60*/  @!P5 IMAD.IADD R105, R105, 0x1, -R8.reuse ;  /* 0x000000016969d824 */ /* 0x100fe200078e0a08 */
[----:B------:R-:W-:Y:S01]  /*5e70*/  ISETP.GE.AND P5, PT, R206, RZ, PT ;  /* 0x000000ffce00720c */ /* 0x000fe20003fa6270 */
[----:B------:R-:W-:Y:S01]  /*5e80*/  @!P3 IMAD.IADD R101, R101, 0x1, -R8 ;  /* 0x000000016565b824 */ /* 0x000fe200078e0a08 */
[----:B------:R-:W-:Y:S01]  /*5e90*/  ISETP.GE.AND P3, PT, R248, RZ, PT ;  /* 0x000000fff800720c */ /* 0x000fe20003f66270 */
[----:B------:R-:W-:Y:S01]  /*5ea0*/  VIADD R248, R13, 0x19 ;  /* 0x000000190df87836 */ /* 0x000fe20000000000 */
[----:B------:R-:W-:Y:S01]  /*5eb0*/  IABS R111, R207 ;  /* 0x000000cf006f7213 */ /* 0x000fe20000000000 */
[----:B------:R-:W-:Y:S02]  /*5ec0*/  IMAD.MOV R107, RZ, RZ, -R96 ;  /* 0x000000ffff6b7224 */ /* 0x000fe400078e0a60 */
[----:B------:R-:W-:Y:S01]  /*5ed0*/  @!P2 IMAD.MOV R100, RZ, RZ, -R100 ;  /* 0x000000ffff64a224 */ /* 0x000fe200078e0a64 */
[C---:B------:R-:W-:Y:S01]  /*5ee0*/  ISETP.GT.U32.AND P2, PT, R8.reuse, R105, PT ;  /* 0x000000690800720c */ /* 0x040fe20003f44070 */
[C---:B------:R-:W-:Y:S01]  /*5ef0*/  IMAD R107, R8.reuse, R107, R109 ;  /* 0x0000006b086b7224 */ /* 0x040fe200078e026d */
[----:B------:R-:W-:Y:S01]  /*5f00*/  IABS R113, R248 ;  /* 0x000000f800717213 */ /* 0x000fe20000000000 */
[----:B------:R-:W-:Y:S01]  /*5f10*/  @!P0 IMAD.MOV R101, RZ, RZ, -R101 ;  /* 0x000000ffff658224 */ /* 0x000fe200078e0a65 */
[C---:B------:R-:W-:Y:S01]  /*5f20*/  ISETP.GT.U32.AND P0, PT, R8.reuse, R106, PT ;  /* 0x0000006a0800720c */ /* 0x040fe20003f04070 */
[----:B------:R-:W-:Y:S01]  /*5f30*/  @!P6 IMAD.MOV R102, RZ, RZ, -R102 ;  /* 0x000000ffff66e224 */ /* 0x000fe200078e0a66 */
[----:B------:R-:W-:Y:S01]  /*5f40*/  ISETP.GT.U32.AND P6, PT, R8, R103, PT ;  /* 0x000000670800720c */ /* 0x000fe20003fc4070 */
[----:B------:R-:W-:-:S04]  /*5f50*/  IMAD.HI.U32 R96, R6, R111, RZ ;  /* 0x0000006f06607227 */ /* 0x000fc800078e00ff */
[----:B------:R-:W-:Y:S01]  /*5f60*/  @!P1 IMAD.IADD R104, R104, 0x1, -R8 ;  /* 0x0000000168689824 */ /* 0x000fe200078e0a08 */
[----:B------:R-:W-:Y:S01]  /*5f70*/  ISETP.GT.U32.AND P1, PT, R8, R107, PT ;  /* 0x0000006b0800720c */ /* 0x000fe20003f24070 */
[----:B------:R-:W-:-:S04]  /*5f80*/  IMAD.HI.U32 R108, R6, R113, RZ ;  /* 0x00000071066c7227 */ /* 0x000fc800078e00ff */
[----:B------:R-:W-:Y:S02]  /*5f90*/  IMAD.MOV R96, RZ, RZ, -R96 ;  /* 0x000000ffff607224 */ /* 0x000fe400078e0a60 */
[----:B------:R-:W-:Y:S02]  /*5fa0*/  IMAD.MOV R109, RZ, RZ, -R108 ;  /* 0x000000ffff6d7224 */ /* 0x000fe400078e0a6c */
[--C-:B------:R-:W-:Y:S01]  /*5fb0*/  @!P2 IMAD.IADD R105, R105, 0x1, -R8.reuse ;  /* 0x000000016969a824 */ /* 0x100fe200078e0a08 */
[----:B------:R-:W-:Y:S01]  /*5fc0*/  ISETP.GE.AND P2, PT, R249, RZ, PT ;  /* 0x000000fff900720c */ /* 0x000fe20003f46270 */
[----:B------:R-:W-:Y:S02]  /*5fd0*/  IMAD R108, R8, R96, R111 ;  /* 0x00000060086c7224 */ /* 0x000fe400078e026f */
[----:B------:R-:W-:Y:S02]  /*5fe0*/  VIADD R249, R13, 0x18 ;  /* 0x000000180df97836 */ /* 0x000fe40000000000 */
[--C-:B------:R-:W-:Y:S01]  /*5ff0*/  @!P0 IMAD.IADD R106, R106, 0x1, -R8.reuse ;  /* 0x000000016a6a8824 */ /* 0x100fe200078e0a08 */
[----:B------:R-:W-:Y:S01]  /*6000*/  ISETP.GT.U32.AND P0, PT, R8, R108, PT ;  /* 0x0000006c0800720c */ /* 0x000fe20003f04070 */
[----:B------:R-:W-:Y:S01]  /*6010*/  @!P6 IMAD.IADD R103, R103, 0x1, -R8 ;  /* 0x000000016767e824 */ /* 0x000fe200078e0a08 */
[----:B------:R-:W-:Y:S01]  /*6020*/  ISETP.GE.AND P6, PT, R250, RZ, PT ;  /* 0x000000fffa00720c */ /* 0x000fe20003fc6270 */
[----:B------:R-:W-:Y:S01]  /*6030*/  IMAD R111, R8, R109, R113 ;  /* 0x0000006d086f7224 */ /* 0x000fe200078e0271 */
[----:B------:R-:W-:Y:S01]  /*6040*/  IABS R109, R249 ;  /* 0x000000f9006d7213 */ /* 0x000fe20000000000 */
[----:B------:R-:W-:-:S02]  /*6050*/  VIADD R250, R13, 0x17 ;  /* 0x000000170dfa7836 */ /* 0x000fc40000000000 */
[----:B------:R-:W-:Y:S02]  /*6060*/  @!P1 IMAD.IADD R107, R107, 0x1, -R8 ;  /* 0x000000016b6b9824 */ /* 0x000fe400078e0a08 */
[----:B------:R-:W-:Y:S01]  /*6070*/  @!P4 IMAD.MOV R104, RZ, RZ, -R104 ;  /* 0x000000ffff68c224 */ /* 0x000fe200078e0a68 */
[----:B------:R-:W-:Y:S01]  /*6080*/  ISETP.GT.U32.AND P4, PT, R8, R106, PT ;  /* 0x0000006a0800720c */ /* 0x000fe20003f84070 */
[----:B------:R-:W-:Y:S01]  /*6090*/  IMAD.HI.U32 R96, R6, R109, RZ ;  /* 0x0000006d06607227 */ /* 0x000fe200078e00ff */
[----:B------:R-:W-:Y:S02]  /*60a0*/  IABS R113, R250 ;  /* 0x000000fa00717213 */ /* 0x000fe40000000000 */
[----:B------:R-:W-:Y:S01]  /*60b0*/  ISETP.GT.U32.AND P1, PT, R8, R107, PT ;  /* 0x0000006b0800720c */ /* 0x000fe20003f24070 */
[----:B------:R-:W-:Y:S02]  /*60c0*/  IMAD.MOV R110, RZ, RZ, -R96 ;  /* 0x000000ffff6e7224 */ /* 0x000fe400078e0a60 */
[----:B------:R-:W-:-:S04]  /*60d0*/  IMAD.HI.U32 R96, R6, R113, RZ ;  /* 0x0000007106607227 */ /* 0x000fc800078e00ff */
[--C-:B------:R-:W-:Y:S02]  /*60e0*/  @!P0 IMAD.IADD R108, R108, 0x1, -R8.reuse ;  /* 0x000000016c6c8824 */ /* 0x100fe400078e0a08 */
[----:B------:R-:W-:Y:S01]  /*60f0*/  @!P4 IMAD.IADD R106, R106, 0x1, -R8 ;  /* 0x000000016a6ac824 */ /* 0x000fe200078e0a08 */
[----:B------:R-:W-:Y:S01]  /*6100*/  ISETP.GE.AND P4, PT, R248, RZ, PT ;  /* 0x000000fff800720c */ /* 0x000fe20003f86270 */
[C---:B------:R-:W-:Y:S01]  /*6110*/  IMAD R110, R8.reuse, R110, R109 ;  /* 0x0000006e086e7224 */ /* 0x040fe200078e026d */
[C---:B------:R-:W-:Y:S01]  /*6120*/  ISETP.GT.U32.AND P0, PT, R8.reuse, R108, PT ;  /* 0x0000006c0800720c */ /* 0x040fe20003f04070 */
[----:B------:R-:W-:Y:S02]  /*6130*/  IMAD.MOV R96, RZ, RZ, -R96 ;  /* 0x000000ffff607224 */ /* 0x000fe400078e0a60 */
[----:B------:R-:W-:Y:S01]  /*6140*/  @!P1 IMAD.IADD R107, R107, 0x1, -R8 ;  /* 0x000000016b6b9824 */ /* 0x000fe200078e0a08 */
[----:B------:R-:W-:Y:S01]  /*6150*/  ISETP.GE.AND P1, PT, R249, RZ, PT ;  /* 0x000000fff900720c */ /* 0x000fe20003f26270 */
[----:B------:R-:W-:-:S02]  /*6160*/  IMAD R109, R8, R96, R113 ;  /* 0x00000060086d7224 */ /* 0x000fc400078e0271 */
[----:B------:R-:W-:Y:S01]  /*6170*/  @!P2 IMAD.MOV R106, RZ, RZ, -R106 ;  /* 0x000000ffff6aa224 */ /* 0x000fe200078e0a6a */
[C---:B------:R-:W-:Y:S01]  /*6180*/  ISETP.GT.U32.AND P2, PT, R8.reuse, R110, PT ;  /* 0x0000006e0800720c */ /* 0x040fe20003f44070 */
[----:B------:R-:W-:Y:S01]  /*6190*/  @!P6 IMAD.MOV R107, RZ, RZ, -R107 ;  /* 0x000000ffff6be224 */ /* 0x000fe200078e0a6b */
[----:B------:R-:W-:Y:S01]  /*61a0*/  ISETP.GT.U32.AND P6, PT, R8, R109, PT ;  /* 0x0000006d0800720c */ /* 0x000fe20003fc4070 */
[C---:B------:R-:W-:Y:S02]  /*61b0*/  VIADD R249, R13.reuse, 0x16 ;  /* 0x000000160df97836 */ /* 0x040fe40000000000 */
[--C-:B------:R-:W-:Y:S01]  /*61c0*/  @!P0 IMAD.IADD R108, R108, 0x1, -R8.reuse ;  /* 0x000000016c6c8824 */ /* 0x100fe200078e0a08 */
[----:B------:R-:W-:Y:S01]  /*61d0*/  ISETP.GE.AND P0, PT, R250, RZ, PT ;  /* 0x000000fffa00720c */ /* 0x000fe20003f06270 */
[----:B------:R-:W-:Y:S01]  /*61e0*/  VIADD R250, R13, 0x15 ;  /* 0x000000150dfa7836 */ /* 0x000fe20000000000 */
[----:B------:R-:W-:Y:S01]  /*61f0*/  IABS R113, R249 ;  /* 0x000000f900717213 */ /* 0x000fe20000000000 */
[----:B------:R-:W-:Y:S01]  /*6200*/  @!P3 IMAD.MOV R105, RZ, RZ, -R105 ;  /* 0x000000ffff69b224 */ /* 0x000fe200078e0a69 */
[----:B------:R-:W-:Y:S01]  /*6210*/  ISETP.GT.U32.AND P3, PT, R8, R111, PT ;  /* 0x0000006f0800720c */ /* 0x000fe20003f64070 */
[----:B------:R-:W-:Y:S01]  /*6220*/  @!P5 IMAD.MOV R103, RZ, RZ, -R103 ;  /* 0x000000ffff67d224 */ /* 0x000fe200078e0a67 */
[----:B------:R-:W-:Y:S01]  /*6230*/  IABS R115, R250 ;  /* 0x000000fa00737213 */ /* 0x000fe20000000000 */
[--C-:B------:R-:W-:Y:S01]  /*6240*/  @!P2 IMAD.IADD R110, R110, 0x1, -R8.reuse ;  /* 0x000000016e6ea824 */ /* 0x100fe200078e0a08 */
[----:B------:R-:W-:Y:S01]  /*6250*/  ISETP.GE.AND P5, PT, R207, RZ, PT ;  /* 0x000000ffcf00720c */ /* 0x000fe20003fa6270 */
[----:B------:R-:W-:-:S02]  /*6260*/  @!P6 IMAD.IADD R109, R109, 0x1, -R8 ;  /* 0x000000016d6de824 */ /* 0x000fc400078e0a08 */
[----:B------:R-:W-:Y:S01]  /*6270*/  IMAD.HI.U32 R96, R6, R113, RZ ;  /* 0x0000007106607227 */ /* 0x000fe200078e00ff */
[C---:B------:R-:W-:Y:S02]  /*6280*/  ISETP.GT.U32.AND P2, PT, R8.reuse, R110, PT ;  /* 0x0000006e0800720c */ /* 0x040fe40003f44070 */
[----:B------:R-:W-:Y:S01]  /*6290*/  ISETP.GT.U32.AND P6, PT, R8, R109, PT ;  /* 0x0000006d0800720c */ /* 0x000fe20003fc4070 */
[----:B------:R-:W-:-:S04]  /*62a0*/  IMAD.HI.U32 R112, R6, R115, RZ ;  /* 0x0000007306707227 */ /* 0x000fc800078e00ff */
[----:B------:R-:W-:Y:S02]  /*62b0*/  IMAD.MOV R96, RZ, RZ, -R96 ;  /* 0x000000ffff607224 */ /* 0x000fe400078e0a60 */
[----:B------:R-:W-:Y:S02]  /*62c0*/  IMAD.MOV R114, RZ, RZ, -R112 ;  /* 0x000000ffff727224 */ /* 0x000fe400078e0a70 */
[C---:B------:R-:W-:Y:S02]  /*62d0*/  IMAD R112, R8.reuse, R96, R113 ;  /* 0x0000006008707224 */ /* 0x040fe400078e0271 */
[----:B------:R-:W-:Y:S02]  /*62e0*/  IMAD R113, R8, R114, R115 ;  /* 0x0000007208717224 */ /* 0x000fe400078e0273 */
[----:B------:R-:W-:Y:S01]  /*62f0*/  @!P2 IMAD.IADD R110, R110, 0x1, -R8 ;  /* 0x000000016e6ea824 */ /* 0x000fe200078e0a08 */
[----:B------:R-:W-:Y:S01]  /*6300*/  ISETP.GT.U32.AND P2, PT, R8, R112, PT ;  /* 0x000000700800720c */ /* 0x000fe20003f44070 */
[----:B------:R-:W-:-:S02]  /*6310*/  VIADD R248, R13, 0x14 ;  /* 0x000000140df87836 */ /* 0x000fc40000000000 */
[----:B------:R-:W-:Y:S02]  /*6320*/  VIADD R206, R13, 0x13 ;  /* 0x000000130dce7836 */ /* 0x000fe40000000000 */
[--C-:B------:R-:W-:Y:S01]  /*6330*/  @!P6 IMAD.IADD R109, R109, 0x1, -R8.reuse ;  /* 0x000000016d6de824 */ /* 0x100fe200078e0a08 */
[C---:B------:R-:W-:Y:S01]  /*6340*/  ISETP.GT.U32.AND P6, PT, R8.reuse, R113, PT ;  /* 0x000000710800720c */ /* 0x040fe20003fc4070 */
[----:B------:R-:W-:Y:S01]  /*6350*/  @!P3 IMAD.IADD R111, R111, 0x1, -R8 ;  /* 0x000000016f6fb824 */ /* 0x000fe200078e0a08 */
[----:B------:R-:W-:Y:S01]  /*6360*/  IABS R117, R248 ;  /* 0x000000f800757213 */ /* 0x000fe20000000000 */
[----:B------:R-:W-:Y:S01]  /*6370*/  VIADD R207, R13, 0x12 ;  /* 0x000000120dcf7836 */ /* 0x000fe20000000000 */
[----:B------:R-:W-:Y:S01]  /*6380*/  IABS R119, R206 ;  /* 0x000000ce00777213 */ /* 0x000fe20000000000 */
[----:B------:R-:W-:Y:S01]  /*6390*/  @!P5 IMAD.MOV R108, RZ, RZ, -R108 ;  /* 0x000000ffff6cd224 */ /* 0x000fe200078e0a6c */
[----:B------:R-:W-:Y:S01]  /*63a0*/  ISETP.GT.U32.AND P3, PT, R8, R111, PT ;  /* 0x0000006f0800720c */ /* 0x000fe20003f64070 */
[----:B------:R-:W-:Y:S01]  /*63b0*/  IMAD.HI.U32 R96, R6, R117, RZ ;  /* 0x0000007506607227 */ /* 0x000fe200078e00ff */
[----:B------:R-:W-:-:S02]  /*63c0*/  IABS R121, R207 ;  /* 0x000000cf00797213 */ /* 0x000fc40000000000 */
[----:B------:R-:W-:Y:S01]  /*63d0*/  ISETP.GE.AND P5, PT, R249, RZ, PT ;  /* 0x000000fff900720c */ /* 0x000fe20003fa6270 */
[----:B------:R-:W-:-:S04]  /*63e0*/  IMAD.HI.U32 R114, R6, R119, RZ ;  /* 0x0000007706727227 */ /* 0x000fc800078e00ff */
[----:B------:R-:W-:Y:S02]  /*63f0*/  @!P2 IMAD.IADD R112, R112, 0x1, -R8 ;  /* 0x000000017070a824 */ /* 0x000fe400078e0a08 */
[----:B------:R-:W-:Y:S02]  /*6400*/  IMAD.MOV R96, RZ, RZ, -R96 ;  /* 0x000000ffff607224 */ /* 0x000fe400078e0a60 */
[----:B------:R-:W-:Y:S02]  /*6410*/  VIADD R249, R13, 0x11 ;  /* 0x000000110df97836 */ /* 0x000fe40000000000 */
[----:B------:R-:W-:Y:S02]  /*6420*/  IMAD.MOV R115, RZ, RZ, -R114 ;  /* 0x000000ffff737224 */ /* 0x000fe400078e0a72 */
[----:B------:R-:W-:Y:S01]  /*6430*/  @!P6 IMAD.IADD R113, R113, 0x1, -R8 ;  /* 0x000000017171e824 */ /* 0x000fe200078e0a08 */
[C---:B------:R-:W-:Y:S01]  /*6440*/  ISETP.GT.U32.AND P6, PT, R8.reuse, R112, PT ;  /* 0x000000700800720c */ /* 0x040fe20003fc4070 */
[----:B------:R-:W-:Y:S01]  /*6450*/  IMAD R114, R8, R96, R117 ;  /* 0x0000006008727224 */ /* 0x000fe200078e0275 */
[----:B------:R-:W-:Y:S01]  /*6460*/  IABS R116, R249 ;  /* 0x000000f900747213 */ /* 0x000fe20000000000 */
[----:B------:R-:W-:-:S03]  /*6470*/  IMAD.HI.U32 R96, R6, R121, RZ ;  /* 0x0000007906607227 */ /* 0x000fc600078e00ff */
[C---:B------:R-:W-:Y:S01]  /*6480*/  ISETP.GT.U32.AND P2, PT, R8.reuse, R114, PT ;  /* 0x000000720800720c */ /* 0x040fe20003f44070 */
[----:B------:R-:W-:Y:S02]  /*6490*/  IMAD R115, R8, R115, R119 ;  /* 0x0000007308737224 */ /* 0x000fe400078e0277 */
[----:B------:R-:W-:Y:S02]  /*64a0*/  IMAD.MOV R96, RZ, RZ, -R96 ;  /* 0x000000ffff607224 */ /* 0x000fe400078e0a60 */
[----:B------:R-:W-:Y:S01]  /*64b0*/  @!P3 IMAD.IADD R111, R111, 0x1, -R8 ;  /* 0x000000016f6fb824 */ /* 0x000fe200078e0a08 */
[----:B------:R-:W-:Y:S01]  /*64c0*/  ISETP.GE.AND P3, PT, R250, RZ, PT ;  /* 0x000000fffa00720c */ /* 0x000fe20003f66270 */
[----:B------:R-:W-:Y:S01]  /*64d0*/  @!P1 IMAD.MOV R110, RZ, RZ, -R110 ;  /* 0x000000ffff6e9224 */ /* 0x000fe200078e0a6e */
[----:B------:R-:W-:Y:S01]  /*64e0*/  ISETP.GT.U32.AND P1, PT, R8, R115, PT ;  /* 0x000000730800720c */ /* 0x000fe20003f24070 */
[----:B------:R-:W-:Y:S02]  /*64f0*/  IMAD.MOV.U32 R119, RZ, RZ, R116 ;  /* 0x000000ffff777224 */ /* 0x000fe400078e0074 */
[----:B------:R-:W-:-:S02]  /*6500*/  VIADD R250, R13, 0x10 ;  /* 0x000000100dfa7836 */ /* 0x000fc40000000000 */
[----:B------:R-:W-:Y:S02]  /*6510*/  IMAD R116, R8, R96, R121 ;  /* 0x0000006008747224 */ /* 0x000fe400078e0279 */
[----:B------:R-:W-:Y:S01]  /*6520*/  @!P4 IMAD.MOV R111, RZ, RZ, -R111 ;  /* 0x000000ffff6fc224 */ /* 0x000fe200078e0a6f */
[----:B------:R-:W-:Y:S01]  /*6530*/  IABS R123, R250 ;  /* 0x000000fa007b7213 */ /* 0x000fe20000000000 */
[----:B------:R-:W-:Y:S01]  /*6540*/  @!P6 IMAD.IADD R112, R112, 0x1, -R8 ;  /* 0x000000017070e824 */ /* 0x000fe200078e0a08 */
[C---:B------:R-:W-:Y:S01]  /*6550*/  ISETP.GT.U32.AND P4, PT, R8.reuse, R113, PT ;  /* 0x000000710800720c */ /* 0x040fe20003f84070 */
[----:B------:R-:W-:Y:S01]  /*6560*/  @!P0 IMAD.MOV R109, RZ, RZ, -R109 ;  /* 0x000000ffff6d8224 */ /* 0x000fe200078e0a6d */
[----:B------:R-:W-:Y:S01]  /*6570*/  ISETP.GT.U32.AND P6, PT, R8, R116, PT ;  /* 0x000000740800720c */ /* 0x000fe20003fc4070 */
[----:B------:R-:W-:Y:S01]  /*6580*/  IMAD.HI.U32 R118, R6, R123, RZ ;  /* 0x0000007b06767227 */ /* 0x000fe200078e00ff */
[----:B------:R-:W-:-:S03]  /*6590*/  ISETP.GE.AND P0, PT, R248, RZ, PT ;  /* 0x000000fff800720c */ /* 0x000fc60003f06270 */
[----:B------:R-:W-:Y:S02]  /*65a0*/  VIADD R248, R13, 0xf ;  /* 0x0000000f0df87836 */ /* 0x000fe40000000000 */
[--C-:B------:R-:W-:Y:S02]  /*65b0*/  @!P2 IMAD.IADD R114, R114, 0x1, -R8.reuse ;  /* 0x000000017272a824 */ /* 0x100fe400078e0a08 */
[----:B------:R-:W-:Y:S01]  /*65c0*/  @!P1 IMAD.IADD R115, R115, 0x1, -R8 ;  /* 0x0000000173739824 */ /* 0x000fe200078e0a08 */
[----:B------:R-:W-:Y:S01]  /*65d0*/  IABS R96, R248 ;  /* 0x000000f800607213 */ /* 0x000fe20000000000 */
[----:B------:R-:W-:Y:S01]  /*65e0*/  IMAD.MOV R118, RZ, RZ, -R118 ;  /* 0x000000ffff767224 */ /* 0x000fe200078e0a76 */
[----:B------:R-:W-:Y:S01]  /*65f0*/  ISETP.GT.U32.AND P2, PT, R8, R114, PT ;  /* 0x000000720800720c */ /* 0x000fe20003f44070 */
[----:B------:R-:W-:Y:S01]  /*6600*/  IMAD.HI.U32 R117, R6, R119, RZ ;  /* 0x0000007706757227 */ /* 0x000fe200078e00ff */
[----:B------:R-:W-:-:S03]  /*6610*/  ISETP.GT.U32.AND P1, PT, R8, R115, PT ;  /* 0x000000730800720c */ /* 0x000fc60003f24070 */
[--C-:B------:R-:W-:Y:S01]  /*6620*/  @!P4 IMAD.IADD R113, R113, 0x1, -R8.reuse ;  /* 0x000000017171c824 */ /* 0x100fe200078e0a08 */
[----:B------:R-:W-:Y:S01]  /*6630*/  ISETP.GE.AND P4, PT, R206, RZ, PT ;  /* 0x000000ffce00720c */ /* 0x000fe20003f86270 */
[----:B------:R-:W-:Y:S02]  /*6640*/  IMAD R122, R8, R118, R123 ;  /* 0x00000076087a7224 */ /* 0x000fe400078e027b */
[----:B------:R-:W-:Y:S02]  /*6650*/  @!P6 IMAD.IADD R116, R116, 0x1, -R8 ;  /* 0x000000017474e824 */ /* 0x000fe400078e0a08 */
[----:B------:R-:W-:Y:S01]  /*6660*/  IMAD.MOV.U32 R123, RZ, RZ, R96 ;  /* 0x000000ffff7b7224 */ /* 0x000fe200078e0060 */
[C---:B------:R-:W-:Y:S01]  /*6670*/  ISETP.GT.U32.AND P6, PT, R8.reuse, R122, PT ;  /* 0x0000007a0800720c */ /* 0x040fe20003fc4070 */
[----:B------:R-:W-:Y:S02]  /*6680*/  IMAD.MOV R117, RZ, RZ, -R117 ;  /* 0x000000ffff757224 */ /* 0x000fe400078e0a75 */
[----:B------:R-:W-:Y:S01]  /*6690*/  @!P3 IMAD.MOV R113, RZ, RZ, -R113 ;  /* 0x000000ffff71b224 */ /* 0x000fe200078e0a71 */
[----:B------:R-:W-:Y:S01]  /*66a0*/  ISETP.GT.U32.AND P3, PT, R8, R116, PT ;  /* 0x000000740800720c */ /* 0x000fe20003f64070 */
[----:B------:R-:W-:-:S04]  /*66b0*/  IMAD.HI.U32 R96, R6, R123, RZ ;  /* 0x0000007b06607227 */ /* 0x000fc800078e00ff */
[----:B------:R-:W-:Y:S02]  /*66c0*/  IMAD R117, R8, R117, R119 ;  /* 0x0000007508757224 */ /* 0x000fe400078e0277 */
[----:B------:R-:W-:Y:S02]  /*66d0*/  IMAD.MOV R96, RZ, RZ, -R96 ;  /* 0x000000ffff607224 */ /* 0x000fe400078e0a60 */
[--C-:B------:R-:W-:Y:S01]  /*66e0*/  @!P2 IMAD.IADD R114, R114, 0x1, -R8.reuse ;  /* 0x000000017272a824 */ /* 0x100fe200078e0a08 */
[C---:B------:R-:W-:Y:S01]  /*66f0*/  ISETP.GT.U32.AND P2, PT, R8.reuse, R117, PT ;  /* 0x000000750800720c */ /* 0x040fe20003f44070 */
[----:B------:R-:W-:Y:S01]  /*6700*/  @!P1 IMAD.IADD R115, R115, 0x1, -R8 ;  /* 0x0000000173739824 */ /* 0x000fe200078e0a08 */
[----:B------:R-:W-:Y:S01]  /*6710*/  ISETP.GE.AND P1, PT, R249, RZ, PT ;  /* 0x000000fff900720c */ /* 0x000fe20003f26270 */
[----:B------:R-:W-:Y:S02]  /*6720*/  VIADD R249, R13, 0xe ;  /* 0x0000000e0df97836 */ /* 0x000fe40000000000 */
[----:B------:R-:W-:-:S02]  /*6730*/  IMAD R123, R8, R96, R123 ;  /* 0x00000060087b7224 */ /* 0x000fc400078e027b */
[--C-:B------:R-:W-:Y:S01]  /*6740*/  @!P3 IMAD.IADD R116, R116, 0x1, -R8.reuse ;  /* 0x000000017474b824 */ /* 0x100fe200078e0a08 */
[----:B------:R-:W-:Y:S01]  /*6750*/  IABS R119, R249 ;  /* 0x000000f900777213 */ /* 0x000fe20000000000 */
[----:B------:R-:W-:Y:S01]  /*6760*/  @!P6 IMAD.IADD R122, R122, 0x1, -R8 ;  /* 0x000000017a7ae824 */ /* 0x000fe200078e0a08 */
[----:B------:R-:W-:Y:S01]  /*6770*/  ISETP.GT.U32.AND P3, PT, R8, R123, PT ;  /* 0x0000007b0800720c */ /* 0x000fe20003f64070 */
[----:B------:R-:W-:Y:S01]  /*6780*/  @!P5 IMAD.MOV R112, RZ, RZ, -R112 ;  /* 0x000000ffff70d224 */ /* 0x000fe200078e0a70 */
[----:B------:R-:W-:Y:S01]  /*6790*/  ISETP.GE.AND P5, PT, R207, RZ, PT ;  /* 0x000000ffcf00720c */ /* 0x000fe20003fa6270 */
[----:B------:R-:W-:Y:S01]  /*67a0*/  IMAD.HI.U32 R96, R6, R119, RZ ;  /* 0x0000007706607227 */ /* 0x000fe200078e00ff */
[----:B------:R-:W-:-:S03]  /*67b0*/  ISETP.GT.U32.AND P6, PT, R8, R122, PT ;  /* 0x0000007a0800720c */ /* 0x000fc60003fc4070 */
[----:B------:R-:W-:Y:S01]  /*67c0*/  @!P2 IMAD.IADD R117, R117, 0x1, -R8 ;  /* 0x000000017575a824 */ /* 0x000fe200078e0a08 */
[----:B------:R-:W-:Y:S01]  /*67d0*/  ISETP.GE.AND P2, PT, R250, RZ, PT ;  /* 0x000000fffa00720c */ /* 0x000fe20003f46270 */
[----:B------:R-:W-:Y:S02]  /*67e0*/  IMAD.MOV R96, RZ, RZ, -R96 ;  /* 0x000000ffff607224 */ /* 0x000fe400078e0a60 */
[----:B------:R-:W-:Y:S01]  /*67f0*/  @!P0 IMAD.MOV R114, RZ, RZ, -R114 ;  /* 0x000000ffff728224 */ /* 0x000fe200078e0a72 */
[C---:B------:R-:W-:Y:S01]  /*6800*/  ISETP.GT.U32.AND P0, PT, R8.reuse, R117, PT ;  /* 0x000000750800720c */ /* 0x040fe20003f04070 */
[----:B------:R-:W-:Y:S02]  /*6810*/  VIADD R250, R13, 0xd ;  /* 0x0000000d0dfa7836 */ /* 0x000fe40000000000 */
[----:B------:R-:W-:Y:S02]  /*6820*/  @!P3 IMAD.IADD R123, R123, 0x1, -R8 ;  /* 0x000000017b7bb824 */ /* 0x000fe400078e0a08 */
[C---:B------:R-:W-:Y:S01]  /*6830*/  IMAD R124, R8.reuse, R96, R119 ;  /* 0x00000060087c7224 */ /* 0x040fe200078e0277 */
[----:B------:R-:W-:Y:S01]  /*6840*/  IABS R127, R250 ;  /* 0x000000fa007f7213 */ /* 0x000fe20000000000 */
[----:B------:R-:W-:Y:S01]  /*6850*/  @!P5 IMAD.MOV R116, RZ, RZ, -R116 ;  /* 0x000000ffff74d224 */ /* 0x000fe200078e0a74 */
[----:B------:R-:W-:Y:S01]  /*6860*/  ISETP.GT.U32.AND P5, PT, R8, R123, PT ;  /* 0x0000007b0800720c */ /* 0x000fe20003fa4070 */
[----:B------:R-:W-:Y:S01]  /*6870*/  @!P6 IMAD.IADD R122, R122, 0x1, -R8 ;  /* 0x000000017a7ae824 */ /* 0x000fe200078e0a08 */
[----:B------:R-:W-:Y:S01]  /*6880*/  ISETP.GT.U32.AND P6, PT, R8, R124, PT ;  /* 0x0000007c0800720c */ /* 0x000fe20003fc4070 */
[----:B------:R-:W-:Y:S01]  /*6890*/  @!P4 IMAD.MOV R115, RZ, RZ, -R115 ;  /* 0x000000ffff73c224 */ /* 0x000fe200078e0a73 */
[----:B------:R-:W-:Y:S01]  /*68a0*/  ISETP.GE.AND P4, PT, R248, RZ, PT ;  /* 0x000000fff800720c */ /* 0x000fe20003f86270 */
[----:B------:R-:W-:Y:S01]  /*68b0*/  IMAD.HI.U32 R118, R6, R127, RZ ;  /* 0x0000007f06767227 */ /* 0x000fe200078e00ff */
[----:B------:R-:W-:-:S03]  /*68c0*/  ISETP.GE.AND P3, PT, R250, RZ, PT ;  /* 0x000000fffa00720c */ /* 0x000fc60003f66270 */
[----:B------:R-:W-:Y:S01]  /*68d0*/  @!P0 IMAD.IADD R117, R117, 0x1, -R8 ;  /* 0x0000000175758824 */ /* 0x000fe200078e0a08 */
[----:B------:R-:W-:Y:S01]  /*68e0*/  ISETP.GE.AND P0, PT, R249, RZ, PT ;  /* 0x000000fff900720c */ /* 0x000fe20003f06270 */
[----:B------:R-:W-:Y:S02]  /*68f0*/  IMAD.MOV R118, RZ, RZ, -R118 ;  /* 0x000000ffff767224 */ /* 0x000fe400078e0a76 */
[----:B------:R-:W-:Y:S02]  /*6900*/  VIADD R249, R13, 0xc ;  /* 0x0000000c0df97836 */ /* 0x000fe40000000000 */
[----:B------:R-:W-:Y:S02]  /*6910*/  IMAD R127, R8, R118, R127 ;  /* 0x00000076087f7224 */ /* 0x000fe400078e027f */
[--C-:B------:R-:W-:Y:S01]  /*6920*/  @!P5 IMAD.IADD R123, R123, 0x1, -R8.reuse ;  /* 0x000000017b7bd824 */ /* 0x100fe200078e0a08 */
[----:B------:R-:W-:Y:S01]  /*6930*/  IABS R119, R249 ;  /* 0x000000f900777213 */ /* 0x000fe20000000000 */
[----:B------:R-:W-:-:S02]  /*6940*/  @!P6 IMAD.IADD R124, R124, 0x1, -R8 ;  /* 0x000000017c7ce824 */ /* 0x000fc400078e0a08 */
[----:B------:R-:W-:Y:S01]  /*6950*/  @!P4 IMAD.MOV R123, RZ, RZ, -R123 ;  /* 0x000000ffff7bc224 */ /* 0x000fe200078e0a7b */
        /* <DEDUP_REMOVED lines=11> */
[----:B------:R-:W-:Y:S01]  /*6a10*/  ISETP.GT.U32.AND P6, PT, R8, R128, PT ;  /* 0x000000800800720c */ /* 0x000fe20003fc4070 */
[----:B------:R-:W-:Y:S01]  /*6a20*/  IMAD.HI.U32 R96, R6, R125, RZ ;  /* 0x0000007d06607227 */ /* 0x000fe200078e00ff */
[----:B------:R-:W-:-:S03]  /*6a30*/  ISETP.GT.U32.AND P4, PT, R8, R127, PT ;  /* 0x0000007f0800720c */ /* 0x000fc60003f84070 */
[C---:B------:R-:W-:Y:S02]  /*6a40*/  VIADD R249, R13.reuse, 0xa ;  /* 0x0000000a0df97836 */ /* 0x040fe40000000000 */
[----:B------:R-:W-:Y:S02]  /*6a50*/  IMAD.MOV R96, RZ, RZ, -R96 ;  /* 0x000000ffff607224 */ /* 0x000fe400078e0a60 */
[----:B------:R-:W-:Y:S01]  /*6a60*/  @!P2 IMAD.MOV R122, RZ, RZ, -R122 ;  /* 0x000000ffff7aa224 */ /* 0x000fe200078e0a7a */
[----:B------:R-:W-:Y:S01]  /*6a70*/  ISETP.GE.AND P2, PT, R250, RZ, PT ;  /* 0x000000fffa00720c */ /* 0x000fe20003f46270 */
[----:B------:R-:W-:Y:S01]  /*6a80*/  VIADD R250, R13, 0x9 ;  /* 0x000000090dfa7836 */ /* 0x000fe20000000000 */
[----:B------:R-:W-:Y:S01]  /*6a90*/  IABS R121, R249 ;  /* 0x000000f900797213 */ /* 0x000fe20000000000 */
[----:B------:R-:W-:Y:S01]  /*6aa0*/  IMAD R125, R8, R96, R125 ;  /* 0x00000060087d7224 */ /* 0x000fe200078e027d */
[----:B------:R-:W-:Y:S01]  /*6ab0*/  ISETP.GE.AND P5, PT, R249, RZ, PT ;  /* 0x000000fff900720c */ /* 0x000fe20003fa6270 */
[--C-:B------:R-:W-:Y:S01]  /*6ac0*/  @!P6 IMAD.IADD R128, R128, 0x1, -R8.reuse ;  /* 0x000000018080e824 */ /* 0x100fe200078e0a08 */
[----:B------:R-:W-:Y:S01]  /*6ad0*/  IABS R129, R250 ;  /* 0x000000fa00817213 */ /* 0x000fe20000000000 */
[----:B------:R-:W-:Y:S01]  /*6ae0*/  @!P4 IMAD.IADD R127, R127, 0x1, -R8 ;  /* 0x000000017f7fc824 */ /* 0x000fe200078e0a08 */
[----:B------:R-:W-:Y:S01]  /*6af0*/  ISETP.GT.U32.AND P4, PT, R8, R125, PT ;  /* 0x0000007d0800720c */ /* 0x000fe20003f84070 */
[----:B------:R-:W-:Y:S01]  /*6b00*/  IMAD.HI.U32 R118, R6, R121, RZ ;  /* 0x0000007906767227 */ /* 0x000fe200078e00ff */
[----:B------:R-:W-:-:S03]  /*6b10*/  ISETP.GT.U32.AND P6, PT, R8, R128, PT ;  /* 0x000000800800720c */ /* 0x000fc60003fc4070 */
[----:B------:R-:W-:-:S04]  /*6b20*/  IMAD.HI.U32 R119, R6, R129, RZ ;  /* 0x0000008106777227 */ /* 0x000fc800078e00ff */
[----:B------:R-:W-:-:S04]  /*6b30*/  IMAD.HI.U32 R120, R6, R131, RZ ;  /* 0x0000008306787227 */ /* 0x000fc800078e00ff */
[----:B------:R-:W-:Y:S02]  /*6b40*/  IMAD.MOV R118, RZ, RZ, -R118 ;  /* 0x000000ffff767224 */ /* 0x000fe400078e0a76 */
[----:B------:R-:W-:Y:S02]  /*6b50*/  IMAD.MOV R119, RZ, RZ, -R119 ;  /* 0x000000ffff777224 */ /* 0x000fe400078e0a77 */
[----:B------:R-:W-:Y:S02]  /*6b60*/  IMAD.MOV R120, RZ, RZ, -R120 ;  /* 0x000000ffff787224 */ /* 0x000fe400078e0a78 */
[C---:B------:R-:W-:Y:S01]  /*6b70*/  IMAD R126, R8.reuse, R118, R121 ;  /* 0x00000076087e7224 */ /* 0x040fe200078e0279 */
[----:B------:R-:W-:Y:S01]  /*6b80*/  IABS R121, R204 ;  /* 0x000000cc00797213 */ /* 0x000fe20000000000 */
[C---:B------:R-:W-:Y:S02]  /*6b90*/  IMAD R119, R8.reuse, R119, R129 ;  /* 0x0000007708777224 */ /* 0x040fe400078e0281 */
[----:B------:R-:W-:-:S02]  /*6ba0*/  IMAD R129, R8, R120, R131 ;  /* 0x0000007808817224 */ /* 0x000fc400078e0283 */
[----:B------:R-:W-:Y:S01]  /*6bb0*/  @!P3 IMAD.MOV R127, RZ, RZ, -R127 ;  /* 0x000000ffff7fb224 */ /* 0x000fe200078e0a7f */
[----:B------:R-:W-:Y:S01]  /*6bc0*/  ISETP.GT.U32.AND P3, PT, R8, R126, PT ;  /* 0x0000007e0800720c */ /* 0x000fe20003f64070 */
[--C-:B------:R-:W-:Y:S01]  /*6bd0*/  @!P6 IMAD.IADD R128, R128, 0x1, -R8.reuse ;  /* 0x000000018080e824 */ /* 0x100fe200078e0a08 */
[C---:B------:R-:W-:Y:S01]  /*6be0*/  ISETP.GT.U32.AND P6, PT, R8.reuse, R119, PT ;  /* 0x000000770800720c */ /* 0x040fe20003fc4070 */
[----:B------:R-:W-:Y:S02]  /*6bf0*/  @!P4 IMAD.IADD R125, R125, 0x1, -R8 ;  /* 0x000000017d7dc824 */ /* 0x000fe400078e0a08 */
[----:B------:R-:W-:Y:S01]  /*6c00*/  @!P1 IMAD.MOV R128, RZ, RZ, -R128 ;  /* 0x000000ffff809224 */ /* 0x000fe200078e0a80 */
[C---:B------:R-:W-:Y:S01]  /*6c10*/  ISETP.GT.U32.AND P1, PT, R8.reuse, R129, PT ;  /* 0x000000810800720c */ /* 0x040fe20003f24070 */
[----:B------:R-:W-:Y:S01]  /*6c20*/  VIADD R205, R13, 0x6 ;  /* 0x000000060dcd7836 */ /* 0x000fe20000000000 */
[----:B------:R-:W-:Y:S01]  /*6c30*/  ISETP.GT.U32.AND P4, PT, R8, R125, PT ;  /* 0x0000007d0800720c */ /* 0x000fe20003f84070 */
[----:B------:R-:W-:-:S03]  /*6c40*/  IMAD.HI.U32 R96, R6, R121, RZ ;  /* 0x0000007906607227 */ /* 0x000fc600078e00ff */
[----:B------:R-:W-:Y:S01]  /*6c50*/  IABS R133, R205 ;  /* 0x000000cd00857213 */ /* 0x000fe20000000000 */
[----:B------:R-:W-:Y:S02]  /*6c60*/  @!P3 IMAD.IADD R126, R126, 0x1, -R8 ;  /* 0x000000017e7eb824 */ /* 0x000fe400078e0a08 */
[----:B------:R-:W-:Y:S02]  /*6c70*/  IMAD.MOV R96, RZ, RZ, -R96 ;  /* 0x000000ffff607224 */ /* 0x000fe400078e0a60 */
[----:B------:R-:W-:Y:S01]  /*6c80*/  IMAD.HI.U32 R118, R6, R133, RZ ;  /* 0x0000008506767227 */ /* 0x000fe200078e00ff */
[----:B------:R-:W-:-:S03]  /*6c90*/  ISETP.GT.U32.AND P3, PT, R8, R126, PT ;  /* 0x0000007e0800720c */ /* 0x000fc60003f64070 */
[--C-:B------:R-:W-:Y:S02]  /*6ca0*/  @!P4 IMAD.IADD R125, R125, 0x1, -R8.reuse ;  /* 0x000000017d7dc824 */ /* 0x100fe400078e0a08 */
[----:B------:R-:W-:Y:S02]  /*6cb0*/  @!P1 IMAD.IADD R129, R129, 0x1, -R8 ;  /* 0x0000000181819824 */ /* 0x000fe400078e0a08 */
[----:B------:R-:W-:Y:S02]  /*6cc0*/  @!P2 IMAD.MOV R125, RZ, RZ, -R125 ;  /* 0x000000ffff7da224 */ /* 0x000fe400078e0a7d */
[----:B------:R-:W-:Y:S01]  /*6cd0*/  VIADD R206, R13, 0x5 ;  /* 0x000000050dce7836 */ /* 0x000fe20000000000 */
[C---:B------:R-:W-:Y:S01]  /*6ce0*/  ISETP.GT.U32.AND P2, PT, R8.reuse, R129, PT ;  /* 0x000000810800720c */ /* 0x040fe20003f44070 */
[----:B------:R-:W-:Y:S02]  /*6cf0*/  IMAD.MOV R118, RZ, RZ, -R118 ;  /* 0x000000ffff767224 */ /* 0x000fe400078e0a76 */
[C---:B------:R-:W-:Y:S01]  /*6d00*/  IMAD R130, R8.reuse, R96, R121 ;  /* 0x0000006008827224 */ /* 0x040fe200078e0279 */
[----:B------:R-:W-:Y:S01]  /*6d10*/  IABS R131, R206 ;  /* 0x000000ce00837213 */ /* 0x000fe20000000000 */
[----:B------:R-:W-:-:S02]  /*6d20*/  IMAD R133, R8, R118, R133 ;  /* 0x0000007608857224 */ /* 0x000fc400078e0285 */
[----:B------:R-:W-:Y:S01]  /*6d30*/  @!P0 IMAD.MOV R124, RZ, RZ, -R124 ;  /* 0x000000ffff7c8224 */ /* 0x000fe200078e0a7c */
[----:B------:R-:W-:Y:S01]  /*6d40*/  ISETP.GT.U32.AND P4, PT, R8, R130, PT ;  /* 0x000000820800720c */ /* 0x000fe20003f84070 */
[--C-:B------:R-:W-:Y:S01]  /*6d50*/  @!P6 IMAD.IADD R119, R119, 0x1, -R8.reuse ;  /* 0x000000017777e824 */ /* 0x100fe200078e0a08 */
[----:B------:R-:W-:Y:S01]  /*6d60*/  ISETP.GE.AND P0, PT, R250, RZ, PT ;  /* 0x000000fffa00720c */ /* 0x000fe20003f06270 */
[C---:B------:R-:W-:Y:S02]  /*6d70*/  VIADD R250, R13.reuse, 0x3 ;  /* 0x000000030dfa7836 */ /* 0x040fe40000000000 */
[----:B------:R-:W-:Y:S01]  /*6d80*/  @!P3 IMAD.IADD R126, R126, 0x1, -R8 ;  /* 0x000000017e7eb824 */ /* 0x000fe200078e0a08 */
[----:B------:R-:W-:Y:S01]  /*6d90*/  ISETP.GT.U32.AND P3, PT, R8, R133, PT ;  /* 0x000000850800720c */ /* 0x000fe20003f64070 */
[----:B------:R-:W-:Y:S01]  /*6da0*/  VIADD R207, R13, 0x4 ;  /* 0x000000040dcf7836 */ /* 0x000fe20000000000 */
[----:B------:R-:W-:Y:S01]  /*6db0*/  IABS R121, R250 ;  /* 0x000000fa00797213 */ /* 0x000fe20000000000 */
[----:B------:R-:W-:Y:S01]  /*6dc0*/  IMAD.HI.U32 R120, R6, R131, RZ ;  /* 0x0000008306787227 */ /* 0x000fe200078e00ff */
[----:B------:R-:W-:-:S02]  /*6dd0*/  ISETP.GT.U32.AND P6, PT, R8, R119, PT ;  /* 0x000000770800720c */ /* 0x000fc40003fc4070 */
[----:B------:R-:W-:Y:S01]  /*6de0*/  IABS R135, R207 ;  /* 0x000000cf00877213 */ /* 0x000fe20000000000 */
[----:B------:R-:W-:Y:S01]  /*6df0*/  @!P2 IMAD.IADD R129, R129, 0x1, -R8 ;  /* 0x000000018181a824 */ /* 0x000fe200078e0a08 */
[----:B------:R-:W-:Y:S01]  /*6e00*/  ISETP.GE.AND P2, PT, R203, RZ, PT ;  /* 0x000000ffcb00720c */ /* 0x000fe20003f46270 */
[----:B------:R-:W-:Y:S01]  /*6e10*/  IMAD.MOV R120, RZ, RZ, -R120 ;  /* 0x000000ffff787224 */ /* 0x000fe200078e0a78 */
[----:B------:R-:W-:Y:S01]  /*6e20*/  CS2R R202, SRZ ;  /* 0x0000000000ca7805 */ /* 0x000fe2000001ff00 */
[----:B------:R-:W-:Y:S02]  /*6e30*/  VIADD R248, R13, 0x2 ;  /* 0x000000020df87836 */ /* 0x000fe40000000000 */
[----:B------:R-:W-:-:S04]  /*6e40*/  IMAD.HI.U32 R118, R6, R121, RZ ;  /* 0x0000007906767227 */ /* 0x000fc800078e00ff */
[----:B------:R-:W-:Y:S01]  /*6e50*/  IMAD R134, R8, R120, R131 ;  /* 0x0000007808867224 */ /* 0x000fe200078e0283 */
[----:B------:R-:W-:Y:S01]  /*6e60*/  IABS R131, R248 ;  /* 0x000000f800837213 */ /* 0x000fe20000000000 */
[----:B------:R-:W-:Y:S02]  /*6e70*/  @!P4 IMAD.IADD R130, R130, 0x1, -R8 ;  /* 0x000000018282c824 */ /* 0x000fe400078e0a08 */
[----:B------:R-:W-:-:S04]  /*6e80*/  IMAD.HI.U32 R96, R6, R135, RZ ;  /* 0x0000008706607227 */ /* 0x000fc800078e00ff */
[----:B------:R-:W-:Y:S02]  /*6e90*/  IMAD.MOV R118, RZ, RZ, -R118 ;  /* 0x000000ffff767224 */ /* 0x000fe400078e0a76 */
[----:B------:R-:W-:Y:S01]  /*6ea0*/  @!P3 IMAD.IADD R133, R133, 0x1, -R8 ;  /* 0x000000018585b824 */ /* 0x000fe200078e0a08 */
[----:B------:R-:W-:Y:S01]  /*6eb0*/  ISETP.GT.U32.AND P3, PT, R8, R130, PT ;  /* 0x000000820800720c */ /* 0x000fe20003f64070 */
[----:B------:R-:W-:Y:S02]  /*6ec0*/  IMAD.MOV R120, RZ, RZ, -R96 ;  /* 0x000000ffff787224 */ /* 0x000fe400078e0a60 */
[----:B------:R-:W-:-:S04]  /*6ed0*/  IMAD.HI.U32 R96, R6, R131, RZ ;  /* 0x0000008306607227 */ /* 0x000fc800078e00ff */
[C---:B------:R-:W-:Y:S02]  /*6ee0*/  IMAD R136, R8.reuse, R118, R121 ;  /* 0x0000007608887224 */ /* 0x040fe400078e0279 */
[----:B------:R-:W-:Y:S01]  /*6ef0*/  @!P6 IMAD.IADD R119, R119, 0x1, -R8 ;  /* 0x000000017777e824 */ /* 0x000fe200078e0a08 */
[----:B------:R-:W-:Y:S01]  /*6f00*/  ISETP.GT.U32.AND P6, PT, R8, R134, PT ;  /* 0x000000860800720c */ /* 0x000fe20003fc4070 */
[----:B------:R-:W-:Y:S01]  /*6f10*/  @!P2 IMAD.MOV R129, RZ, RZ, -R129 ;  /* 0x000000ffff81a224 */ /* 0x000fe200078e0a81 */
[----:B------:R-:W-:Y:S01]  /*6f20*/  ISETP.GE.AND P2, PT, R250, RZ, PT ;  /* 0x000000fffa00720c */ /* 0x000fe20003f46270 */
[----:B------:R-:W-:Y:S01]  /*6f30*/  IMAD.MOV R96, RZ, RZ, -R96 ;  /* 0x000000ffff607224 */ /* 0x000fe200078e0a60 */
[----:B------:R-:W2:Y:S01]  /*6f40*/  LDC R250, c[0x0][0x230] ;  /* 0x00008c00fffa7b82 */ /* 0x000ea20000000800 */
[----:B------:R-:W-:Y:S01]  /*6f50*/  ISETP.GT.U32.AND P4, PT, R8, R136, PT ;  /* 0x000000880800720c */ /* 0x000fe20003f84070 */
[----:B------:R-:W-:Y:S02]  /*6f60*/  @!P3 IMAD.IADD R130, R130, 0x1, -R8 ;  /* 0x000000018282b824 */ /* 0x000fe400078e0a08 */
[----:B------:R-:W-:-:S02]  /*6f70*/  IMAD R131, R8, R96, R131 ;  /* 0x0000006008837224 */ /* 0x000fc400078e0283 */
[----:B------:R-:W-:Y:S02]  /*6f80*/  VIADD R249, R13, 0x1 ;  /* 0x000000010df97836 */ /* 0x000fe40000000000 */
[----:B------:R-:W-:Y:S01]  /*6f90*/  @!P5 IMAD.MOV R126, RZ, RZ, -R126 ;  /* 0x000000ffff7ed224 */ /* 0x000fe200078e0a7e */
[----:B------:R-:W-:Y:S01]  /*6fa0*/  ISETP.GT.U32.AND P3, PT, R8, R131, PT ;  /* 0x000000830800720c */ /* 0x000fe20003f64070 */
[--C-:B------:R-:W-:Y:S01]  /*6fb0*/  @!P6 IMAD.IADD R134, R134, 0x1, -R8.reuse ;  /* 0x000000018686e824 */ /* 0x100fe200078e0a08 */
[C---:B------:R-:W-:Y:S01]  /*6fc0*/  ISETP.GT.U32.AND P6, PT, R8.reuse, R133, PT ;  /* 0x000000850800720c */ /* 0x040fe20003fc4070 */
[----:B------:R-:W-:Y:S01]  /*6fd0*/  IMAD R135, R8, R120, R135 ;  /* 0x0000007808877224 */ /* 0x000fe200078e0287 */
[----:B------:R-:W-:Y:S01]  /*6fe0*/  IABS R139, R249 ;  /* 0x000000f9008b7213 */ /* 0x000fe20000000000 */
[----:B------:R-:W-:Y:S01]  /*6ff0*/  @!P4 IMAD.IADD R136, R136, 0x1, -R8 ;  /* 0x000000018888c824 */ /* 0x000fe200078e0a08 */
[----:B------:R-:W-:Y:S01]  /*7000*/  SHF.R.U32.HI R120, RZ, 0x4, R251 ;  /* 0x00000004ff787819 */ /* 0x000fe200000116fb */
[----:B------:R-:W-:Y:S01]  /*7010*/  VIADD R96, R251, 0x20000 ;  /* 0x00020000fb607836 */ /* 0x000fe20000000000 */
[----:B------:R-:W-:Y:S01]  /*7020*/  ISETP.GT.U32.AND P1, PT, R8, R135, PT ;  /* 0x000000870800720c */ /* 0x000fe20003f24070 */
[----:B------:R-:W-:Y:S01]  /*7030*/  IMAD.HI.U32 R6, R6, R139, RZ ;  /* 0x0000008b06067227 */ /* 0x000fe200078e00ff */
[----:B------:R-:W-:-:S02]  /*7040*/  ISETP.GT.U32.AND P5, PT, R8, R136, PT ;  /* 0x000000880800720c */ /* 0x000fc40003fa4070 */
[----:B------:R-:W-:Y:S01]  /*7050*/  SHF.R.U32.HI R96, RZ, 0x4, R96 ;  /* 0x00000004ff607819 */ /* 0x000fe20000011660 */
[----:B------:R-:W-:Y:S01]  /*7060*/  @!P3 IMAD.IADD R131, R131, 0x1, -R8 ;  /* 0x000000018383b824 */ /* 0x000fe200078e0a08 */
[----:B------:R-:W-:Y:S01]  /*7070*/  SGXT.U32 R121, R120, 0xe ;  /* 0x0000000e7879781a */ /* 0x000fe20000000000 */
[----:B--2---:R-:W-:Y:S01]  /*7080*/  VIADD R250, R250, 0x7f ;  /* 0x0000007ffafa7836 */ /* 0x004fe20000000000 */
[----:B------:R-:W-:Y:S01]  /*7090*/  SGXT.U32 R96, R96, 0xe ;  /* 0x0000000e6060781a */ /* 0x000fe20000000000 */
[----:B------:R-:W-:Y:S01]  /*70a0*/  IMAD.MOV R6, RZ, RZ, -R6 ;  /* 0x000000ffff067224 */ /* 0x000fe200078e0a06 */
[----:B------:R-:W-:Y:S01]  /*70b0*/  ISETP.GT.U32.AND P3, PT, R8, R131, PT ;  /* 0x000000830800720c */ /* 0x000fe20003f64070 */
[----:B------:R-:W-:Y:S01]  /*70c0*/  @!P6 IMAD.IADD R133, R133, 0x1, -R8 ;  /* 0x000000018585e824 */ /* 0x000fe200078e0a08 */
[----:B------:R-:W-:Y:S01]  /*70d0*/  ISETP.GE.AND P6, PT, R204, RZ, PT ;  /* 0x000000ffcc00720c */ /* 0x000fe20003fc6270 */
[----:B------:R-:W-:Y:S01]  /*70e0*/  IMAD R139, R8, R6, R139 ;  /* 0x00000006088b7224 */ /* 0x000fe200078e028b */
[----:B------:R-:W-:Y:S01]  /*70f0*/  SHF.R.S32.HI R217, RZ, 0x1f, R250 ;  /* 0x0000001fffd97819 */ /* 0x000fe200000114fa */
[----:B------:R-:W-:Y:S01]  /*7100*/  @!P5 IMAD.IADD R136, R136, 0x1, -R8 ;  /* 0x000000018888d824 */ /* 0x000fe200078e0a08 */
[----:B------:R-:W-:Y:S01]  /*7110*/  R2UR UR34, R96 ;  /* 0x00000000602272ca */ /* 0x000fe200000e0000 */
[----:B------:R-:W-:Y:S01]  /*7120*/  IMAD.MOV.U32 R6, RZ, RZ, R119 ;  /* 0x000000ffff067224 */ /* 0x000fe200078e0077 */
[----:B------:R-:W-:-:S02]  /*7130*/  LEA.HI R217, R217, R250, RZ, 0x7 ;  /* 0x000000fad9d97211 */ /* 0x000fc400078f38ff */
[----:B------:R-:W-:Y:S02]  /*7140*/  CS2R R118, SRZ ;  /* 0x0000000000767805 */ /* 0x000fe4000001ff00 */
[C---:B------:R-:W-:Y:S01]  /*7150*/  ISETP.GT.U32.AND P5, PT, R8.reuse, R139, PT ;  /* 0x0000008b0800720c */ /* 0x040fe20003fa4070 */
[----:B------:R-:W2:Y:S01]  /*7160*/  S2R R250, SR_TID.X ;  /* 0x0000000000fa7919 */ /* 0x000ea20000002100 */
[--C-:B------:R-:W-:Y:S01]  /*7170*/  @!P1 IMAD.IADD R135, R135, 0x1, -R8.reuse ;  /* 0x0000000187879824 */ /* 0x100fe200078e0a08 */
[----:B------:R-:W-:Y:S01]  /*7180*/  ISETP.GT.U32.AND P1, PT, R8, R134, PT ;  /* 0x000000860800720c */ /* 0x000fe20003f24070 */
[----:B------:R-:W-:Y:S02]  /*7190*/  @!P3 IMAD.IADD R131, R131, 0x1, -R8 ;  /* 0x000000018383b824 */ /* 0x000fe400078e0a08 */
[----:B------:R-:W-:Y:S01]  /*71a0*/  @!P6 IMAD.MOV R130, RZ, RZ, -R130 ;  /* 0x000000ffff82e224 */ /* 0x000fe200078e0a82 */
[----:B------:R-:W-:Y:S01]  /*71b0*/  IADD3 R120, P6, R121, 0x80, RZ ;  /* 0x0000008079787810 */ /* 0x000fe20007fde0ff */
[----:B------:R-:W-:Y:S01]  /*71c0*/  @!P0 IMAD.MOV R6, RZ, RZ, -R6 ;  /* 0x000000ffff068224 */ /* 0x000fe200078e0a06 */
[----:B------:R-:W-:Y:S01]  /*71d0*/  IADD3 R121, P3, R96, 0x2, RZ ;  /* 0x0000000260797810 */ /* 0x000fe20007f7e0ff */
[----:B------:R-:W-:Y:S01]  /*71e0*/  @!P2 IMAD.MOV R136, RZ, RZ, -R136 ;  /* 0x000000ffff88a224 */ /* 0x000fe200078e0a88 */
[----:B------:R-:W-:Y:S01]  /*71f0*/  IADD3.X R118, R118, 0x40000040, RZ, P6, !PT ;  /* 0x4000004076767810 */ /* 0x000fe200037fe4ff */
[----:B------:R-:W3:Y:S01]  /*7200*/  LDC R96, c[0x0][0x240] ;  /* 0x00009000ff607b82 */ /* 0x000ee20000000800 */
[----:B------:R-:W-:Y:S01]  /*7210*/  IADD3.X R119, R119, 0x40000040, RZ, P3, !PT ;  /* 0x4000004077777810 */ /* 0x000fe20001ffe4ff */
[--C-:B------:R-:W-:Y:S01]  /*7220*/  @!P5 IMAD.IADD R139, R139, 0x1, -R8.reuse ;  /* 0x000000018b8bd824 */ /* 0x100fe200078e0a08 */
[----:B------:R-:W-:Y:S01]  /*7230*/  ISETP.GT.U32.AND P4, PT, R8, R135, PT ;  /* 0x000000870800720c */ /* 0x000fe20003f84070 */
[--C-:B------:R-:W-:Y:S01]  /*7240*/  @!P1 IMAD.IADD R134, R134, 0x1, -R8.reuse ;  /* 0x0000000186869824 */ /* 0x100fe200078e0a08 */
[----:B------:R-:W-:Y:S01]  /*7250*/  R2UR UR5, R118 ;  /* 0x00000000760572ca */ /* 0x000fe200000e0000 */
[-C--:B------:R-:W-:Y:S01]  /*7260*/  IMAD R190, R190, R194.reuse, RZ ;  /* 0x000000c2bebe7224 */ /* 0x080fe200078e02ff */
[----:B------:R-:W-:Y:S01]  /*7270*/  R2UR UR7, R119 ;  /* 0x00000000770772ca */ /* 0x000fe200000e0000 */
[-C--:B------:R-:W-:Y:S01]  /*7280*/  IMAD R193, R193, R194.reuse, RZ ;  /* 0x000000c2c1c17224 */ /* 0x080fe200078e02ff */
[----:B------:R-:W-:Y:S01]  /*7290*/  R2UR UR4, R120 ;  /* 0x00000000780472ca */ /* 0x000fe200000e0000 */
[----:B------:R-:W4:Y:S01]  /*72a0*/  LDC.64 R118, c[0x0][0x210] ;  /* 0x00008400ff767b82 */ /* 0x000f220000000a00 */
[----:B------:R-:W-:Y:S01]  /*72b0*/  R2UR UR6, R121 ;  /* 0x00000000790672ca */ /* 0x000fe200000e0000 */
[-C--:B------:R-:W-:Y:S01]  /*72c0*/  IMAD R192, R192, R194.reuse, RZ ;  /* 0x000000c2c0c07224 */ /* 0x080fe200078e02ff */
[----:B------:R-:W-:Y:S01]  /*72d0*/  ISETP.GT.U32.AND P5, PT, R8, R139, PT ;  /* 0x0000008b0800720c */ /* 0x000fe20003fa4070 */
[----:B------:R-:W-:Y:S01]  /*72e0*/  IMAD R191, R191, R194, RZ ;  /* 0x000000c2bfbf7224 */ /* 0x000fe200078e02ff */
[----:B------:R-:W-:Y:S01]  /*72f0*/  ISETP.GE.AND P0, PT, R207, RZ, PT ;  /* 0x000000ffcf00720c */ /* 0x000fe20003f06270 */
[----:B------:R-:W-:Y:S01]  /*7300*/  @!P4 IMAD.IADD R135, R135, 0x1, -R8 ;  /* 0x000000018787c824 */ /* 0x000fe200078e0a08 */
[----:B------:R-:W-:Y:S01]  /*7310*/  ISETP.GE.AND P4, PT, R206, RZ, PT ;  /* 0x000000ffce00720c */ /* 0x000fe20003f86270 */
[----:B------:R-:W0:Y:S01]  /*7320*/  LDC.64 R120, c[0x0][0x218] ;  /* 0x00008600ff787b82 */ /* 0x000e220000000a00 */
[----:B------:R-:W-:-:S02]  /*7330*/  ISETP.GE.AND P3, PT, R249, RZ, PT ;  /* 0x000000fff900720c */ /* 0x000fc40003f66270 */
[----:B------:R-:W-:Y:S02]  /*7340*/  CS2R R194, SRZ ;  /* 0x0000000000c27805 */ /* 0x000fe4000001ff00 */
[----:B------:R-:W-:Y:S02]  /*7350*/  ISETP.GE.AND P6, PT, R248, RZ, PT ;  /* 0x000000fff800720c */ /* 0x000fe40003fc6270 */
[----:B------:R-:W-:Y:S02]  /*7360*/  CS2R R206, SRZ ;  /* 0x0000000000ce7805 */ /* 0x000fe4000001ff00 */
[----:B------:R-:W-:Y:S02]  /*7370*/  ISETP.GE.AND P1, PT, R205, RZ, PT ;  /* 0x000000ffcd00720c */ /* 0x000fe40003f26270 */
[----:B------:R-:W-:Y:S02]  /*7380*/  CS2R R204, SRZ ;  /* 0x0000000000cc7805 */ /* 0x000fe4000001ff00 */
[----:B--2---:R-:W-:Y:S01]  /*7390*/  LOP3.LUT R250, R250, 0x7f, RZ, 0xc0, !PT ;  /* 0x0000007ffafa7812 */ /* 0x004fe200078ec0ff */
[----:B------:R-:W-:Y:S01]  /*73a0*/  @!P5 IMAD.IADD R139, R139, 0x1, -R8 ;  /* 0x000000018b8bd824 */ /* 0x000fe200078e0a08 */
[----:B------:R-:W-:Y:S01]  /*73b0*/  ISETP.NE.AND P5, PT, R3, RZ, PT ;  /* 0x000000ff0300720c */ /* 0x000fe20003fa5270 */
[----:B------:R-:W-:-:S02]  /*73c0*/  @!P0 IMAD.MOV R135, RZ, RZ, -R135 ;  /* 0x000000ffff878224 */ /* 0x000fc400078e0a87 */
[----:B------:R-:W-:Y:S01]  /*73d0*/  IMAD.MOV.U32 R8, RZ, RZ, R139 ;  /* 0x000000ffff087224 */ /* 0x000fe200078e008b */
[C---:B------:R-:W-:Y:S01]  /*73e0*/  SEL R189, R137.reuse, R0, !P5 ;  /* 0x0000000089bd7207 */ /* 0x040fe20006800000 */
[----:B-1----:R-:W-:Y:S01]  /*73f0*/  IMAD R0, R250, R218, RZ ;  /* 0x000000dafa007224 */ /* 0x002fe200078e02ff */
[C---:B------:R-:W-:Y:S01]  /*7400*/  SEL R3, R137.reuse, R2, !P5 ;  /* 0x0000000289037207 */ /* 0x040fe20006800000 */
[----:B------:R-:W-:Y:S01]  /*7410*/  @!P4 IMAD.MOV R134, RZ, RZ, -R134 ;  /* 0x000000ffff86c224 */ /* 0x000fe200078e0a86 */
[C---:B------:R-:W-:Y:S01]  /*7420*/  SEL R7, R137.reuse, R7, !P5 ;  /* 0x0000000789077207 */ /* 0x040fe20006800000 */
[----:B------:R-:W-:Y:S01]  /*7430*/  @!P3 IMAD.MOV R8, RZ, RZ, -R8 ;  /* 0x000000ffff08b224 */ /* 0x000fe200078e0a08 */
[----:B------:R-:W-:Y:S01]  /*7440*/  SEL R26, R137, R26, !P5 ;  /* 0x0000001a891a7207 */ /* 0x000fe20006800000 */
[----:B---3--:R-:W-:Y:S01]  /*7450*/  IMAD R189, R189, R96, RZ ;  /* 0x00000060bdbd7224 */ /* 0x008fe200078e02ff */
[C---:B------:R-:W-:Y:S01]  /*7460*/  SEL R139, R137.reuse, R16, !P5 ;  /* 0x00000010898b7207 */ /* 0x040fe20006800000 */
[----:B------:R-:W-:Y:S01]  /*7470*/  @!P6 IMAD.MOV R131, RZ, RZ, -R131 ;  /* 0x000000ffff83e224 */ /* 0x000fe200078e0a83 */
[C---:B------:R-:W-:Y:S01]  /*7480*/  SEL R25, R137.reuse, R25, !P5 ;  /* 0x0000001989197207 */ /* 0x040fe20006800000 */
[----:B------:R-:W-:Y:S01]  /*7490*/  @!P1 IMAD.MOV R133, RZ, RZ, -R133 ;  /* 0x000000ffff859224 */ /* 0x000fe200078e0a85 */
[----:B------:R-:W-:Y:S01]  /*74a0*/  SEL R99, R137, R99, !P5 ;  /* 0x0000006389637207 */ /* 0x000fe20006800000 */
[----:B------:R-:W-:Y:S01]  /*74b0*/  IMAD R139, R139, R96, RZ ;  /* 0x000000608b8b7224 */ /* 0x000fe200078e02ff */
[C---:B------:R-:W-:Y:S01]  /*74c0*/  SEL R132, R137.reuse, R14, !P5 ;  /* 0x0000000e89847207 */ /* 0x040fe20006800000 */
[----:B------:R-:W1:Y:S01]  /*74d0*/  S2R R250, SR_TID.X ;  /* 0x0000000000fa7919 */ /* 0x000e620000002100 */
[----:B------:R-:W-:-:S02]  /*74e0*/  SEL R23, R137, R23, !P5 ;  /* 0x0000001789177207 */ /* 0x000fc40006800000 */
[C---:B------:R-:W-:Y:S01]  /*74f0*/  SEL R98, R137.reuse, R98, !P5 ;  /* 0x0000006289627207 */ /* 0x040fe20006800000 */
[----:B------:R-:W-:Y:S01]  /*7500*/  IMAD R132, R132, R96, RZ ;  /* 0x0000006084847224 */ /* 0x000fe200078e02ff */
[----:B------:R-:W-:Y:S01]  /*7510*/  SEL R187, R137, R136, !P5 ;  /* 0x0000008889bb7207 */ /* 0x000fe20006800000 */
[----:B------:R-:W-:Y:S01]  /*7520*/  IMAD R136, R3, R96, RZ ;  /* 0x0000006003887224 */ /* 0x000fe200078e02ff */
[----:B----4-:R-:W-:Y:S02]  /*7530*/  LEA R16, P2, R190, R118, 0x1 ;  /* 0x00000076be107211 */ /* 0x010fe400078408ff */
[----:B------:R-:W-:Y:S01]  /*7540*/  SEL R4, R137, R4, !P5 ;  /* 0x0000000489047207 */ /* 0x000fe20006800000 */
[-C--:B------:R-:W-:Y:S01]  /*7550*/  IMAD R187, R187, R96.reuse, RZ ;  /* 0x00000060bbbb7224 */ /* 0x080fe200078e02ff */
[C---:B------:R-:W-:Y:S02]  /*7560*/  SEL R97, R137.reuse, R97, !P5 ;  /* 0x0000006189617207 */ /* 0x040fe40006800000 */
[----:B------:R-:W-:Y:S01]  /*7570*/  SEL R186, R137, R135, !P5 ;  /* 0x0000008789ba7207 */ /* 0x000fe20006800000 */
[----:B------:R-:W-:Y:S01]  /*7580*/  IMAD R135, R7, R96, RZ ;  /* 0x0000006007877224 */ /* 0x000fe200078e02ff */
[----:B0-----:R-:W-:-:S02]  /*7590*/  LEA R2, P4, R0, R120, 0x1 ;  /* 0x0000007800027211 */ /* 0x001fc400078808ff */
[----:B------:R-:W-:Y:S01]  /*75a0*/  LEA R14, P3, R193, R118, 0x1 ;  /* 0x00000076c10e7211 */ /* 0x000fe200078608ff */
[-C--:B------:R-:W-:Y:S01]  /*75b0*/  IMAD R186, R186, R96.reuse, RZ ;  /* 0x00000060baba7224 */ /* 0x080fe200078e02ff */
[C---:B------:R-:W-:Y:S02]  /*75c0*/  SEL R5, R137.reuse, R5, !P5 ;  /* 0x0000000589057207 */ /* 0x040fe40006800000 */
[C---:B------:R-:W-:Y:S01]  /*75d0*/  SEL R171, R137.reuse, R95, !P5 ;  /* 0x0000005f89ab7207 */ /* 0x040fe20006800000 */
[-C--:B------:R-:W-:Y:S01]  /*75e0*/  IMAD R95, R26, R96.reuse, RZ ;  /* 0x000000601a5f7224 */ /* 0x080fe200078e02ff */
[----:B------:R-:W-:Y:S01]  /*75f0*/  SEL R9, R137, R9, !P5 ;  /* 0x0000000989097207 */ /* 0x000fe20006800000 */
[----:B------:R-:W-:Y:S01]  /*7600*/  IMAD R26, R99, R96, RZ ;  /* 0x00000060631a7224 */ /* 0x000fe200078e02ff */
[C---:B------:R-:W-:Y:S02]  /*7610*/  SEL R140, R137.reuse, R17, !P5 ;  /* 0x00000011898c7207 */ /* 0x040fe40006800000 */
[----:B------:R-:W-:Y:S01]  /*7620*/  SEL R180, R137, R112, !P5 ;  /* 0x0000007089b47207 */ /* 0x000fe20006800000 */
[-C--:B------:R-:W-:Y:S01]  /*7630*/  IMAD R112, R25, R96.reuse, RZ ;  /* 0x0000006019707224 */ /* 0x080fe200078e02ff */
[C---:B------:R-:W-:Y:S01]  /*7640*/  SEL R138, R137.reuse, R15, !P5 ;  /* 0x0000000f898a7207 */ /* 0x040fe20006800000 */
[----:B------:R-:W-:Y:S01]  /*7650*/  IMAD R25, R98, R96, RZ ;  /* 0x0000006062197224 */ /* 0x000fe200078e02ff */
[----:B------:R-:W-:Y:S01]  /*7660*/  SEL R182, R137, R114, !P5 ;  /* 0x0000007289b67207 */ /* 0x000fe20006800000 */
[-C--:B------:R-:W-:Y:S01]  /*7670*/  IMAD R114, R23, R96.reuse, RZ ;  /* 0x0000006017727224 */ /* 0x080fe200078e02ff */
[-C--:B------:R-:W-:Y:S01]  /*7680*/  LEA.HI.X.SX32 R17, R190, R119.reuse, 0x1, P2 ;  /* 0x00000077be117211 */ /* 0x080fe200010f0eff */
[----:B------:R-:W-:Y:S01]  /*7690*/  IMAD R23, R97, R96, RZ ;  /* 0x0000006061177224 */ /* 0x000fe200078e02ff */
[----:B------:R-:W-:Y:S01]  /*76a0*/  SEL R185, R137, R134, !P5 ;  /* 0x0000008689b97207 */ /* 0x000fe20006800000 */
[-C--:B------:R-:W-:Y:S01]  /*76b0*/  IMAD R134, R4, R96.reuse, RZ ;  /* 0x0000006004867224 */ /* 0x080fe200078e02ff */
[----:B------:R-:W-:Y:S01]  /*76c0*/  LEA.HI.X.SX32 R15, R193, R119, 0x1, P3 ;  /* 0x00000077c10f7211 */ /* 0x000fe200018f0eff */
[----:B------:R-:W-:Y:S01]  /*76d0*/  IMAD R138, R138, R96, RZ ;  /* 0x000000608a8a7224 */ /* 0x000fe200078e02ff */
[----:B------:R-:W-:Y:S01]  /*76e0*/  LEA R99, P2, R189, R2, 0x1 ;  /* 0x00000002bd637211 */ /* 0x000fe200078408ff */
[-C--:B------:R-:W-:Y:S01]  /*76f0*/  IMAD R140, R140, R96.reuse, RZ ;  /* 0x000000608c8c7224 */ /* 0x080fe200078e02ff */
[----:B------:R-:W-:Y:S01]  /*7700*/  SEL R188, R137, R131, !P5 ;  /* 0x0000008389bc7207 */ /* 0x000fe20006800000 */
[-C--:B------:R-:W-:Y:S01]  /*7710*/  IMAD R131, R5, R96.reuse, RZ ;  /* 0x0000006005837224 */ /* 0x080fe200078e02ff */
[----:B------:R-:W-:Y:S01]  /*7720*/  LEA.HI.X.SX32 R0, R0, R121, 0x1, P4 ;  /* 0x0000007900007211 */ /* 0x000fe200020f0eff */
[----:B------:R-:W-:Y:S01]  /*7730*/  IMAD R121, R9, R96, RZ ;  /* 0x0000006009797224 */ /* 0x000fe200078e02ff */
[----:B------:R-:W-:Y:S01]  /*7740*/  LEA R98, P3, R136, R2, 0x1 ;  /* 0x0000000288627211 */ /* 0x000fe200078608ff */
[----:B------:R0:W-:Y:S01]  /*7750*/  STL [R1+0x2060], R99 ;  /* 0x0020606301007387 */ /* 0x0001e20000100800 */
[C---:B------:R-:W-:Y:S01]  /*7760*/  SEL R10, R137.reuse, R10, !P5 ;  /* 0x0000000a890a7207 */ /* 0x040fe20006800000 */
[----:B------:R-:W-:Y:S01]  /*7770*/  IMAD R180, R180, R96, RZ ;  /* 0x00000060b4b47224 */ /* 0x000fe200078e02ff */
[----:B------:R-:W-:Y:S01]  /*7780*/  SEL R143, R137, R20, !P5 ;  /* 0x00000014898f7207 */ /* 0x000fe20006800000 */
[----:B------:R2:W-:Y:S01]  /*7790*/  STL [R1+0xc88], R98 ;  /* 0x000c886201007387 */ /* 0x0005e20000100800 */
[----:B------:R-:W-:Y:S01]  /*77a0*/  LEA R97, P4, R135, R2, 0x1 ;  /* 0x0000000287617211 */ /* 0x000fe200078808ff */
[----:B------:R-:W-:Y:S01]  /*77b0*/  IMAD R120, R10, R96, RZ ;  /* 0x000000600a787224 */ /* 0x000fe200078e02ff */
[----:B------:R-:W-:Y:S01]  /*77c0*/  SEL R141, R137, R18, !P5 ;  /* 0x00000012898d7207 */ /* 0x000fe20006800000 */
[----:B------:R-:W-:Y:S01]  /*77d0*/  IMAD R143, R143, R96, RZ ;  /* 0x000000608f8f7224 */ /* 0x000fe200078e02ff */
[C---:B------:R-:W-:Y:S01]  /*77e0*/  SEL R145, R137.reuse, R35, !P5 ;  /* 0x0000002389917207 */ /* 0x040fe20006800000 */
[----:B------:R3:W-:Y:S01]  /*77f0*/  STL [R1+0xc90], R97 ;  /* 0x000c906101007387 */ /* 0x0007e20000100800 */
[----:B------:R-:W-:Y:S01]  /*7800*/  SEL R146, R137, R36, !P5 ;  /* 0x0000002489927207 */ /* 0x000fe20006800000 */
[-C--:B------:R-:W-:Y:S01]  /*7810*/  IMAD R141, R141, R96.reuse, RZ ;  /* 0x000000608d8d7224 */ /* 0x080fe200078e02ff */
[C---:B------:R-:W-:Y:S01]  /*7820*/  SEL R148, R137.reuse, R37, !P5 ;  /* 0x0000002589947207 */ /* 0x040fe20006800000 */
[----:B------:R-:W-:Y:S01]  /*7830*/  IMAD R182, R182, R96, RZ ;  /* 0x00000060b6b67224 */ /* 0x000fe200078e02ff */
[----:B------:R-:W-:Y:S01]  /*7840*/  SEL R149, R137, R38, !P5 ;  /* 0x0000002689957207 */ /* 0x000fe20006800000 */
[-C--:B------:R-:W-:Y:S01]  /*7850*/  IMAD R185, R185, R96.reuse, RZ ;  /* 0x00000060b9b97224 */ /* 0x080fe200078e02ff */
[C---:B------:R-:W-:Y:S01]  /*7860*/  SEL R151, R137.reuse, R39, !P5 ;  /* 0x0000002789977207 */ /* 0x040fe20006800000 */
[----:B------:R-:W-:Y:S01]  /*7870*/  IMAD R188, R188, R96, RZ ;  /* 0x00000060bcbc7224 */ /* 0x000fe200078e02ff */
[----:B------:R-:W-:-:S02]  /*7880*/  SEL R152, R137, R40, !P5 ;  /* 0x0000002889987207 */ /* 0x000fc40006800000 */
[C---:B------:R-:W-:Y:S02]  /*7890*/  SEL R154, R137.reuse, R41, !P5 ;  /* 0x00000029899a7207 */ /* 0x040fe40006800000 */
[C---:B------:R-:W-:Y:S02]  /*78a0*/  SEL R155, R137.reuse, R42, !P5 ;  /* 0x0000002a899b7207 */ /* 0x040fe40006800000 */
[C---:B------:R-:W-:Y:S02]  /*78b0*/  SEL R157, R137.reuse, R43, !P5 ;  /* 0x0000002b899d7207 */ /* 0x040fe40006800000 */
[C---:B------:R-:W-:Y:S02]  /*78c0*/  SEL R158, R137.reuse, R44, !P5 ;  /* 0x0000002c899e7207 */ /* 0x040fe40006800000 */
[C---:B------:R-:W-:Y:S02]  /*78d0*/  SEL R160, R137.reuse, R45, !P5 ;  /* 0x0000002d89a07207 */ /* 0x040fe40006800000 */
[----:B------:R-:W-:-:S02]  /*78e0*/  SEL R161, R137, R46, !P5 ;  /* 0x0000002e89a17207 */ /* 0x000fc40006800000 */
[C---:B------:R-:W-:Y:S02]  /*78f0*/  SEL R163, R137.reuse, R47, !P5 ;  /* 0x0000002f89a37207 */ /* 0x040fe40006800000 */
[C---:B------:R-:W-:Y:S02]  /*7900*/  SEL R164, R137.reuse, R48, !P5 ;  /* 0x0000003089a47207 */ /* 0x040fe40006800000 */
[C---:B------:R-:W-:Y:S02]  /*7910*/  SEL R166, R137.reuse, R49, !P5 ;  /* 0x0000003189a67207 */ /* 0x040fe40006800000 */
[C---:B------:R-:W-:Y:S02]  /*7920*/  SEL R167, R137.reuse, R50, !P5 ;  /* 0x0000003289a77207 */ /* 0x040fe40006800000 */
[C---:B------:R-:W-:Y:S02]  /*7930*/  SEL R169, R137.reuse, R51, !P5 ;  /* 0x0000003389a97207 */ /* 0x040fe40006800000 */
[----:B------:R-:W-:-:S02]  /*7940*/  SEL R170, R137, R52, !P5 ;  /* 0x0000003489aa7207 */ /* 0x000fc40006800000 */
[----:B------:R-:W-:Y:S02]  /*7950*/  LEA R20, P0, R192, R118, 0x1 ;  /* 0x00000076c0147211 */ /* 0x000fe400078008ff */
[C---:B------:R-:W-:Y:S02]  /*7960*/  SEL R11, R137.reuse, R11, !P5 ;  /* 0x0000000b890b7207 */ /* 0x040fe40006800000 */
[C---:B------:R-:W-:Y:S02]  /*7970*/  SEL R12, R137.reuse, R12, !P5 ;  /* 0x0000000c890c7207 */ /* 0x040fe40006800000 */
[C---:B------:R-:W-:Y:S02]  /*7980*/  SEL R142, R137.reuse, R19, !P5 ;  /* 0x00000013898e7207 */ /* 0x040fe40006800000 */
[C---:B------:R-:W-:Y:S02]  /*7990*/  SEL R144, R137.reuse, R21, !P5 ;  /* 0x0000001589907207 */ /* 0x040fe40006800000 */
[C---:B------:R-:W-:Y:S01]  /*79a0*/  SEL R22, R137.reuse, R22, !P5 ;  /* 0x0000001689167207 */ /* 0x040fe20006800000 */
[----:B------:R-:W-:Y:S01]  /*79b0*/  IMAD R142, R142, R96, RZ ;  /* 0x000000608e8e7224 */ /* 0x000fe200078e02ff */
        /* <DEDUP_REMOVED lines=34> */
[-C--:B------:R-:W-:Y:S01]  /*7be0*/  IMAD R69, R170, R96.reuse, RZ ;  /* 0x00000060aa457224 */ /* 0x080fe200078e02ff */
[C---:B------:R-:W-:Y:S01]  /*7bf0*/  SEL R51, R137.reuse, R73, !P5 ;  /* 0x0000004989337207 */ /* 0x040fe20006800000 */
[----:B------:R-:W-:Y:S01]  /*7c00*/  IMAD R73, R164, R96, RZ ;  /* 0x00000060a4497224 */ /* 0x000fe200078e02ff */
[C---:B------:R-:W-:Y:S01]  /*7c10*/  SEL R50, R137.reuse, R72, !P5 ;  /* 0x0000004889327207 */ /* 0x040fe20006800000 */
[-C--:B------:R-:W-:Y:S01]  /*7c20*/  IMAD R72, R166, R96.reuse, RZ ;  /* 0x00000060a6487224 */ /* 0x080fe200078e02ff */
[----:B------:R-:W-:Y:S01]  /*7c30*/  SEL R49, R137, R71, !P5 ;  /* 0x0000004789317207 */ /* 0x000fe20006800000 */
[----:B------:R-:W-:Y:S01]  /*7c40*/  IMAD R71, R167, R96, RZ ;  /* 0x00000060a7477224 */ /* 0x000fe200078e02ff */
[----:B------:R-:W-:Y:S01]  /*7c50*/  SEL R48, R137, R70, !P5 ;  /* 0x0000004689307207 */ /* 0x000fe20006800000 */
[----:B------:R-:W-:Y:S01]  /*7c60*/  IMAD R70, R169, R96, RZ ;  /* 0x00000060a9467224 */ /* 0x000fe200078e02ff */
[C---:B------:R-:W-:Y:S01]  /*7c70*/  SEL R47, R137.reuse, R76, !P5 ;  /* 0x0000004c892f7207 */ /* 0x040fe20006800000 */
[-C--:B------:R-:W-:Y:S01]  /*7c80*/  IMAD R76, R160, R96.reuse, RZ ;  /* 0x00000060a04c7224 */ /* 0x080fe200078e02ff */
[----:B------:R-:W-:Y:S01]  /*7c90*/  SEL R46, R137, R75, !P5 ;  /* 0x0000004b892e7207 */ /* 0x000fe20006800000 */
[----:B------:R-:W-:Y:S01]  /*7ca0*/  IMAD R75, R161, R96, RZ ;  /* 0x00000060a14b7224 */ /* 0x000fe200078e02ff */
[----:B------:R-:W-:Y:S01]  /*7cb0*/  SEL R45, R137, R74, !P5 ;  /* 0x0000004a892d7207 */ /* 0x000fe20006800000 */
[-C--:B------:R-:W-:Y:S01]  /*7cc0*/  IMAD R74, R163, R96.reuse, RZ ;  /* 0x00000060a34a7224 */ /* 0x080fe200078e02ff */
[C---:B------:R-:W-:Y:S01]  /*7cd0*/  SEL R44, R137.reuse, R77, !P5 ;  /* 0x0000004d892c7207 */ /* 0x040fe20006800000 */
[----:B------:R-:W-:Y:S01]  /*7ce0*/  IMAD R77, R158, R96, RZ ;  /* 0x000000609e4d7224 */ /* 0x000fe200078e02ff */
[----:B------:R-:W-:Y:S01]  /*7cf0*/  SEL R43, R137, R78, !P5 ;  /* 0x0000004e892b7207 */ /* 0x000fe20006800000 */
[----:B------:R-:W-:Y:S01]  /*7d00*/  IMAD R78, R157, R96, RZ ;  /* 0x000000609d4e7224 */ /* 0x000fe200078e02ff */
[C---:B------:R-:W-:Y:S01]  /*7d10*/  SEL R42, R137.reuse, R80, !P5 ;  /* 0x00000050892a7207 */ /* 0x040fe20006800000 */
[-C--:B------:R-:W-:Y:S01]  /*7d20*/  IMAD R80, R154, R96.reuse, RZ ;  /* 0x000000609a507224 */ /* 0x080fe200078e02ff */
[----:B------:R-:W-:Y:S01]  /*7d30*/  SEL R41, R137, R79, !P5 ;  /* 0x0000004f89297207 */ /* 0x000fe20006800000 */
        /* <DEDUP_REMOVED lines=30> */
[----:B------:R-:W-:Y:S01]  /*7f20*/  IMAD R61, R60, R96, RZ ;  /* 0x000000603c3d7224 */ /* 0x000fe200078e02ff */
[C---:B------:R-:W-:Y:S01]  /*7f30*/  SEL R100, R137.reuse, R100, !P5 ;  /* 0x0000006489647207 */ /* 0x040fe20006800000 */
[-C--:B------:R-:W-:Y:S01]  /*7f40*/  IMAD R60, R172, R96.reuse, RZ ;  /* 0x00000060ac3c7224 */ /* 0x080fe200078e02ff */
        /* <DEDUP_REMOVED lines=49> */
[----:B------:R-:W-:Y:S01]  /*8260*/  IMAD R37, R37, R96, RZ ;  /* 0x0000006025257224 */ /* 0x000fe200078e02ff */
[----:B------:R-:W-:Y:S01]  /*8270*/  LEA R18, P1, R191, R118, 0x1 ;  /* 0x00000076bf127211 */ /* 0x000fe200078208ff */
[----:B------:R-:W-:Y:S01]  /*8280*/  IMAD R118, R12, R96, RZ ;  /* 0x000000600c767224 */ /* 0x000fe200078e02ff */
[----:B------:R-:W-:Y:S01]  /*8290*/  SEL R137, R137, R8, !P5 ;  /* 0x0000000889897207 */ /* 0x000fe20006800000 */
[----:B------:R-:W-:Y:S01]  /*82a0*/  IMAD R36, R36, R96, RZ ;  /* 0x0000006024247224 */ /* 0x000fe200078e02ff */
[----:B0-----:R-:W-:Y:S01]  /*82b0*/  LEA R99, P5, R134, R2, 0x1 ;  /* 0x0000000286637211 */ /* 0x001fe200078a08ff */
[-C--:B------:R-:W-:Y:S01]  /*82c0*/  IMAD R35, R35, R96.reuse, RZ ;  /* 0x0000006023237224 */ /* 0x080fe200078e02ff */
[-C--:B------:R-:W-:Y:S01]  /*82d0*/  LEA.HI.X.SX32 R21, R192, R119.reuse, 0x1, P0 ;  /* 0x00000077c0157211 */ /* 0x080fe200000f0eff */
[----:B------:R-:W-:Y:S01]  /*82e0*/  IMAD R34, R147, R96, RZ ;  /* 0x0000006093227224 */ /* 0x000fe200078e02ff */
[----:B--2---:R-:W-:Y:S01]  /*82f0*/  LEA R98, P6, R131, R2, 0x1 ;  /* 0x0000000283627211 */ /* 0x004fe200078c08ff */
[----:B------:R0:W-:Y:S01]  /*8300*/  STL [R1+0xc98], R99 ;  /* 0x000c986301007387 */ /* 0x0001e20000100800 */
[----:B------:R-:W-:Y:S01]  /*8310*/  LEA.HI.X.SX32 R19, R191, R119, 0x1, P1 ;  /* 0x00000077bf137211 */ /* 0x000fe200008f0eff */
[----:B------:R-:W-:Y:S01]  /*8320*/  IMAD R119, R11, R96, RZ ;  /* 0x000000600b777224 */ /* 0x000fe200078e02ff */
[----:B---3--:R-:W-:Y:S01]  /*8330*/  LEA R97, P0, R121, R2, 0x1 ;  /* 0x0000000279617211 */ /* 0x008fe200078008ff */
[----:B------:R2:W-:Y:S01]  /*8340*/  STL [R1+0xca0], R98 ;  /* 0x000ca06201007387 */ /* 0x0005e20000100800 */
[-C--:B------:R-:W-:Y:S01]  /*8350*/  IMAD R33, R150, R96.reuse, RZ ;  /* 0x0000006096217224 */ /* 0x080fe200078e02ff */
[----:B------:R-:W-:Y:S01]  /*8360*/  CS2R R154, SRZ ;  /* 0x00000000009a7805 */ /* 0x000fe2000001ff00 */
[-C--:B------:R-:W-:Y:S01]  /*8370*/  IMAD R32, R153, R96.reuse, RZ ;  /* 0x0000006099207224 */ /* 0x080fe200078e02ff */
[----:B------:R3:W-:Y:S01]  /*8380*/  STL [R1+0xca8], R97 ;  /* 0x000ca86101007387 */ /* 0x0007e20000100800 */
[----:B------:R-:W-:Y:S01]  /*8390*/  IMAD R31, R156, R96, RZ ;  /* 0x000000609c1f7224 */ /* 0x000fe200078e02ff */
[----:B0-----:R-:W-:Y:S01]  /*83a0*/  LEA R99, P1, R120, R2, 0x1 ;  /* 0x0000000278637211 */ /* 0x001fe200078208ff */
[-C--:B------:R-:W-:Y:S01]  /*83b0*/  IMAD R30, R159, R96.reuse, RZ ;  /* 0x000000609f1e7224 */ /* 0x080fe200078e02ff */
[----:B------:R-:W-:Y:S01]  /*83c0*/  CS2R R152, SRZ ;  /* 0x0000000000987805 */ /* 0x000fe2000001ff00 */
[----:B------:R-:W-:Y:S01]  /*83d0*/  IMAD R29, R162, R96, RZ ;  /* 0x00000060a21d7224 */ /* 0x000fe200078e02ff */
[----:B--2---:R-:W-:Y:S01]  /*83e0*/  LEA.HI.X.SX32 R98, R189, R0, 0x1, P2 ;  /* 0x00000000bd627211 */ /* 0x004fe200010f0eff */
[----:B------:R0:W-:Y:S01]  /*83f0*/  STL [R1+0xcb0], R99 ;  /* 0x000cb06301007387 */ /* 0x0001e20000100800 */
[----:B------:R-:W-:Y:S01]  /*8400*/  IMAD R28, R165, R96, RZ ;  /* 0x00000060a51c7224 */ /* 0x000fe200078e02ff */
[----:B------:R-:W-:-:S02]  /*8410*/  CS2R R156, SRZ ;  /* 0x00000000009c7805 */ /* 0x000fc4000001ff00 */
[----:B---3--:R-:W-:Y:S01]  /*8420*/  LEA R97, P2, R119, R2, 0x1 ;  /* 0x0000000277617211 */ /* 0x008fe200078408ff */
[----:B------:R2:W-:Y:S01]  /*8430*/  STL [R1+0x205c], R98 ;  /* 0x00205c6201007387 */ /* 0x0005e20000100800 */
[-C--:B------:R-:W-:Y:S01]  /*8440*/  IMAD R27, R168, R96.reuse, RZ ;  /* 0x00000060a81b7224 */ /* 0x080fe200078e02ff */
[----:B------:R-:W-:Y:S01]  /*8450*/  CS2R R158, SRZ ;  /* 0x00000000009e7805 */ /* 0x000fe2000001ff00 */
[-C--:B------:R-:W-:Y:S01]  /*8460*/  IMAD R24, R171, R96.reuse, RZ ;  /* 0x00000060ab187224 */ /* 0x080fe200078e02ff */
[----:B------:R3:W-:Y:S01]  /*8470*/  STL [R1+0xcb8], R97 ;  /* 0x000cb86101007387 */ /* 0x0007e20000100800 */
[----:B------:R-:W-:Y:S01]  /*8480*/  IMAD R22, R102, R96, RZ ;  /* 0x0000006066167224 */ /* 0x000fe200078e02ff */
[----:B0-----:R-:W-:Y:S01]  /*8490*/  LEA.HI.X.SX32 R99, R136, R0, 0x1, P3 ;  /* 0x0000000088637211 */ /* 0x001fe200018f0eff */
[-C--:B------:R-:W-:Y:S01]  /*84a0*/  IMAD R12, R100, R96.reuse, RZ ;  /* 0x00000060640c7224 */ /* 0x080fe200078e02ff */
[----:B------:R-:W-:Y:S01]  /*84b0*/  CS2R R160, SRZ ;  /* 0x0000000000a07805 */ /* 0x000fe2000001ff00 */
[----:B------:R-:W-:Y:S01]  /*84c0*/  IMAD R11, R101, R96, RZ ;  /* 0x00000060650b7224 */ /* 0x000fe200078e02ff */
[----:B--2---:R-:W-:Y:S01]  /*84d0*/  LEA R98, P3, R118, R2, 0x1 ;  /* 0x0000000276627211 */ /* 0x004fe200078608ff */
[----:B------:R0:W-:Y:S01]  /*84e0*/  STL [R1+0xc84], R99 ;  /* 0x000c846301007387 */ /* 0x0001e20000100800 */
[----:B------:R-:W-:Y:S01]  /*84f0*/  IMAD R10, R104, R96, RZ ;  /* 0x00000060680a7224 */ /* 0x000fe200078e02ff */
[----:B------:R-:W-:-:S02]  /*8500*/  CS2R R162, SRZ ;  /* 0x0000000000a27805 */ /* 0x000fc4000001ff00 */
[----:B---3--:R-:W-:Y:S01]  /*8510*/  LEA.HI.X.SX32 R97, R135, R0, 0x1, P4 ;  /* 0x0000000087617211 */ /* 0x008fe200020f0eff */
        /* <DEDUP_REMOVED lines=61> */
[----:B------:R-:W-:Y:S01]  /*88f0*/  IMAD R96, R216, 0x7f, RZ ;  /* 0x0000007fd8607824 */ /* 0x000fe200078e02ff */
[----:B------:R-:W-:Y:S02]  /*8900*/  CS2R R104, SRZ ;  /* 0x0000000000687805 */ /* 0x000fe4000001ff00 */
[----:B------:R-:W-:Y:S01]  /*8910*/  CS2R R106, SRZ ;  /* 0x00000000006a7805 */ /* 0x000fe2000001ff00 */
[----:B------:R3:W-:Y:S01]  /*8920*/  STL [R1+0xcbc], R97 ;  /* 0x000cbc6101007387 */ /* 0x0007e20000100800 */
[----:B0-----:R-:W-:Y:S02]  /*8930*/  LEA R99, P3, R143, R2, 0x1 ;  /* 0x000000028f637211 */ /* 0x001fe400078608ff */
[----:B--2---:R-:W-:-:S03]  /*8940*/  LEA.HI.X.SX32 R98, R132, R0, 0x1, P4 ;  /* 0x0000000084627211 */ /* 0x004fc600020f0eff */
[----:B------:R0:W-:Y:S01]  /*8950*/  STL [R1+0xcf8], R99 ;  /* 0x000cf86301007387 */ /* 0x0001e20000100800 */
[----:B---3--:R-:W-:-:S03]  /*8960*/  LEA R97, P4, R144, R2, 0x1 ;  /* 0x0000000290617211 */ /* 0x008fc600078808ff */
[----:B------:R2:W-:Y:S04]  /*8970*/  STL [R1+0xcc4], R98 ;  /* 0x000cc46201007387 */ /* 0x0005e80000100800 */
[----:B------:R3:W-:Y:S01]  /*8980*/  STL [R1+0xd00], R97 ;  /* 0x000d006101007387 */ /* 0x0007e20000100800 */
[----:B0-----:R-:W-:Y:S02]  /*8990*/  LEA.HI.X.SX32 R99, R138, R0, 0x1, P5 ;  /* 0x000000008a637211 */ /* 0x001fe400028f0eff */
[----:B--2---:R-:W-:-:S03]  /*89a0*/  LEA R98, P5, R115, R2, 0x1 ;  /* 0x0000000273627211 */ /* 0x004fc600078a08ff */
[----:B------:R0:W-:Y:S01]  /*89b0*/  STL [R1+0xccc], R99 ;  /* 0x000ccc6301007387 */ /* 0x0001e20000100800 */
[----:B---3--:R-:W-:-:S03]  /*89c0*/  LEA.HI.X.SX32 R97, R139, R0, 0x1, P6 ;  /* 0x000000008b617211 */ /* 0x008fc600030f0eff */
[----:B------:R2:W-:Y:S04]  /*89d0*/  STL [R1+0xd08], R98 ;  /* 0x000d086201007387 */ /* 0x0005e80000100800 */
        /* <DEDUP_REMOVED lines=23> */
[----:B------:R2:W-:Y:S01]  /*8b50*/  STL [R1+0xd38], R98 ;  /* 0x000d386201007387 */ /* 0x0005e20000100800 */
[----:B------:R-:W-:-:S03]  /*8b60*/  LEA.HI.X.SX32 R93, R93, R0, 0x1, P4 ;  /* 0x000000005d5d7211 */ /* 0x000fc600020f0eff */
        /* <DEDUP_REMOVED lines=16> */
[----:B------:R-:W-:Y:S01]  /*8c70*/  STL [R1+0xd58], R99 ;  /* 0x000d586301007387 */ /* 0x000fe20000100800 */
[----:B------:R-:W-:Y:S02]  /*8c80*/  LEA.HI.X.SX32 R95, R94, R0, 0x1, P3 ;  /* 0x000000005e5f7211 */ /* 0x000fe400018f0eff */
[-C--:B---3--:R-:W-:Y:S01]  /*8c90*/  LEA R97, P2, R88, R2.reuse, 0x1 ;  /* 0x0000000258617211 */ /* 0x088fe200078408ff */
[----:B------:R0:W-:Y:S01]  /*8ca0*/  STL [R1+0xd24], R98 ;  /* 0x000d246201007387 */ /* 0x0001e20000100800 */
[----:B------:R-:W-:-:S03]  /*8cb0*/  LEA R94, P3, R87, R2, 0x1 ;  /* 0x00000002575e7211 */ /* 0x000fc600078608ff */
[----:B------:R-:W-:Y:S01]  /*8cc0*/  STL [R1+0xd60], R97 ;  /* 0x000d606101007387 */ /* 0x000fe20000100800 */
[----:B------:R-:W-:-:S03]  /*8cd0*/  LEA.HI.X.SX32 R87, R87, R0, 0x1, P3 ;  /* 0x0000000057577211 */ /* 0x000fc600018f0eff */
[----:B------:R2:W-:Y:S01]  /*8ce0*/  STL [R1+0xd2c], R95 ;  /* 0x000d2c5f01007387 */ /* 0x0005e20000100800 */
[----:B0-----:R-:W-:-:S03]  /*8cf0*/  CS2R R98, SRZ ;  /* 0x0000000000627805 */ /* 0x001fc6000001ff00 */
[----:B------:R0:W-:Y:S04]  /*8d00*/  STL [R1+0xd68], R94 ;  /* 0x000d685e01007387 */ /* 0x0001e80000100800 */
[----:B------:R3:W-:Y:S01]  /*8d10*/  STL [R1+0xd34], R93 ;  /* 0x000d345d01007387 */ /* 0x0007e20000100800 */
[----:B--2---:R-:W-:Y:S02]  /*8d20*/  LEA R95, P4, R86, R2, 0x1 ;  /* 0x00000002565f7211 */ /* 0x004fe400078808ff */
[----:B0-----:R-:W-:-:S03]  /*8d30*/  LEA.HI.X.SX32 R94, R92, R0, 0x1, P5 ;  /* 0x000000005c5e7211 */ /* 0x001fc600028f0eff */
        /* <DEDUP_REMOVED lines=13> */
[----:B------:R0:W-:Y:S01]  /*8e10*/  STL [R1+0xd88], R92 ;  /* 0x000d885c01007387 */ /* 0x0001e20000100800 */
[----:B------:R-:W-:Y:S02]  /*8e20*/  LEA.HI.X.SX32 R89, R88, R0, 0x1, P2 ;  /* 0x0000000058597211 */ /* 0x000fe400010f0eff */
[-C--:B---3--:R-:W-:Y:S01]  /*8e30*/  LEA R90, P1, R82, R2.reuse, 0x1 ;  /* 0x00000002525a7211 */ /* 0x088fe200078208ff */
[----:B------:R-:W-:Y:S01]  /*8e40*/  STL [R1+0xd54], R91 ;  /* 0x000d545b01007387 */ /* 0x000fe20000100800 */
[----:B------:R-:W-:-:S03]  /*8e50*/  LEA R88, P2, R81, R2, 0x1 ;  /* 0x0000000251587211 */ /* 0x000fc600078408ff */
[----:B------:R2:W-:Y:S01]  /*8e60*/  STL [R1+0xd90], R90 ;  /* 0x000d905a01007387 */ /* 0x0005e20000100800 */
[----:B------:R-:W-:Y:S02]  /*8e70*/  LEA.HI.X.SX32 R81, R81, R0, 0x1, P2 ;  /* 0x0000000051517211 */ /* 0x000fe400010f0eff */
[----:B0-----:R-:W-:Y:S01]  /*8e80*/  CS2R R92, SRZ ;  /* 0x00000000005c7805 */ /* 0x001fe2000001ff00 */
[----:B------:R0:W-:Y:S04]  /*8e90*/  STL [R1+0xd5c], R89 ;  /* 0x000d5c5901007387 */ /* 0x0001e80000100800 */
[----:B------:R3:W-:Y:S01]  /*8ea0*/  STL [R1+0xd98], R88 ;  /* 0x000d985801007387 */ /* 0x0007e20000100800 */
[----:B--2---:R-:W-:-:S03]  /*8eb0*/  CS2R R90, SRZ ;  /* 0x00000000005a7805 */ /* 0x004fc6000001ff00 */
[----:B------:R2:W-:Y:S01]  /*8ec0*/  STL [R1+0xd64], R87 ;  /* 0x000d645701007387 */ /* 0x0005e20000100800 */
[----:B0-----:R-:W-:Y:S02]  /*8ed0*/  LEA R89, P3, R80, R2, 0x1 ;  /* 0x0000000250597211 */ /* 0x001fe400078608ff */
[----:B---3--:R-:W-:-:S03]  /*8ee0*/  LEA.HI.X.SX32 R88, R86, R0, 0x1, P4 ;  /* 0x0000000056587211 */ /* 0x008fc600020f0eff */
[----:B------:R-:W-:Y:S01]  /*8ef0*/  STL [R1+0xda0], R89 ;  /* 0x000da05901007387 */ /* 0x000fe20000100800 */
[----:B------:R-:W-:Y:S02]  /*8f00*/  LEA.HI.X.SX32 R86, R85, R0, 0x1, P5 ;  /* 0x0000000055567211 */ /* 0x000fe400028f0eff */
[-C--:B--2---:R-:W-:Y:S01]  /*8f10*/  LEA R87, P4, R79, R2.reuse, 0x1 ;  /* 0x000000024f577211 */ /* 0x084fe200078808ff */
        /* <DEDUP_REMOVED lines=13> */
[----:B------:R-:W-:Y:S01]  /*8ff0*/  STL [R1+0xd84], R85 ;  /* 0x000d845501007387 */ /* 0x000fe20000100800 */
[----:B------:R-:W-:-:S03]  /*9000*/  LEA R82, P1, R75, R2, 0x1 ;  /* 0x000000024b527211 */ /* 0x000fc600078208ff */
[----:B------:R-:W-:Y:S01]  /*9010*/  STL [R1+0xdc0], R84 ;  /* 0x000dc05401007387 */ /* 0x000fe20000100800 */
[----:B------:R-:W-:-:S03]  /*9020*/  LEA.HI.X.SX32 R75, R75, R0, 0x1, P1 ;  /* 0x000000004b4b7211 */ /* 0x000fc600008f0eff */
[----:B------:R0:W-:Y:S04]  /*9030*/  STL [R1+0xd8c], R83 ;  /* 0x000d8c5301007387 */ /* 0x0001e80000100800 */
[----:B------:R2:W-:Y:S04]  /*9040*/  STL [R1+0xdc8], R82 ;  /* 0x000dc85201007387 */ /* 0x0005e80000100800 */
[----:B------:R3:W-:Y:S01]  /*9050*/  STL [R1+0xd94], R81 ;  /* 0x000d945101007387 */ /* 0x0007e20000100800 */
[----:B0-----:R-:W-:Y:S02]  /*9060*/  LEA R83, P2, R74, R2, 0x1 ;  /* 0x000000024a537211 */ /* 0x001fe400078408ff */
[----:B--2---:R-:W-:-:S03]  /*9070*/  LEA.HI.X.SX32 R82, R80, R0, 0x1, P3 ;  /* 0x0000000050527211 */ /* 0x004fc600018f0eff */
        /* <DEDUP_REMOVED lines=248> */
[----:B0-----:R-:W0:Y:S03]  /*a000*/  LDC R22, c[0x0][0x238] ;  /* 0x00008e00ff167b82 */ /* 0x001e260000000800 */
[----:B------:R3:W-:Y:S04]  /*a010*/  STL [R1+0xfc0], R10 ;  /* 0x000fc00a01007387 */ /* 0x0007e80000100800 */
[----:B------:R4:W-:Y:S01]  /*a020*/  STL [R1+0xf8c], R9 ;  /* 0x000f8c0901007387 */ /* 0x0009e20000100800 */
[----:B--2---:R-:W-:Y:S01]  /*a030*/  LEA R11, P2, R109, R2, 0x1 ;  /* 0x000000026d0b7211 */ /* 0x004fe200078408ff */
[----:B------:R-:W2:Y:S01]  /*a040*/  LDC R12, c[0x0][0x238] ;  /* 0x00008e00ff0c7b82 */ /* 0x000ea20000000800 */
[----:B---3--:R-:W-:-:S03]  /*a050*/  LEA.HI.X.SX32 R10, R8, R0, 0x1, P3 ;  /* 0x00000000080a7211 */ /* 0x008fc600018f0eff */
[----:B------:R3:W-:Y:S01]  /*a060*/  STL [R1+0xfc8], R11 ;  /* 0x000fc80b01007387 */ /* 0x0007e20000100800 */
[----:B------:R-:W-:Y:S02]  /*a070*/  LEA.HI.X.SX32 R8, R7, R0, 0x1, P4 ;  /* 0x0000000007087211 */ /* 0x000fe400020f0eff */
[-C--:B----4-:R-:W-:Y:S01]  /*a080*/  LEA R9, P3, R180, R2.reuse, 0x1 ;  /* 0x00000002b4097211 */ /* 0x090fe200078608ff */
[----:B------:R4:W-:Y:S01]  /*a090*/  STL [R1+0xf94], R10 ;  /* 0x000f940a01007387 */ /* 0x0009e20000100800 */
[----:B------:R-:W-:-:S03]  /*a0a0*/  LEA R7, P4, R181, R2, 0x1 ;  /* 0x00000002b5077211 */ /* 0x000fc600078808ff */
[----:B------:R-:W-:Y:S01]  /*a0b0*/  STL [R1+0xfd0], R9 ;  /* 0x000fd00901007387 */ /* 0x000fe20000100800 */
[----:B---3--:R-:W3:Y:S03]  /*a0c0*/  LDC R11, c[0x0][0x238] ;  /* 0x00008e00ff0b7b82 */ /* 0x008ee60000000800 */
[----:B------:R1:W-:Y:S01]  /*a0d0*/  STL [R1+0xf9c], R8 ;  /* 0x000f9c0801007387 */ /* 0x0003e20000100800 */
[----:B----4-:R-:W-:-:S03]  /*a0e0*/  IMAD R10, R216, 0x7d, RZ ;  /* 0x0000007dd80a7824 */ /* 0x010fc600078e02ff */
[----:B------:R4:W-:Y:S04]  /*a0f0*/  STL [R1+0xfd8], R7 ;  /* 0x000fd80701007387 */ /* 0x0009e80000100800 */
[----:B------:R0:W-:Y:S01]  /*a100*/  STL [R1+0xfa4], R6 ;  /* 0x000fa40601007387 */ /* 0x0001e20000100800 */
[----:B-1----:R-:W-:Y:S02]  /*a110*/  LEA R8, P5, R182, R2, 0x1 ;  /* 0x00000002b6087211 */ /* 0x002fe400078a08ff */
[----:B----4-:R-:W-:-:S03]  /*a120*/  LEA.HI.X.SX32 R7, R5, R0, 0x1, P6 ;  /* 0x0000000005077211 */ /* 0x010fc600030f0eff */
[----:B------:R-:W-:Y:S01]  /*a130*/  STL [R1+0xfe0], R8 ;  /* 0x000fe00801007387 */ /* 0x000fe20000100800 */
[----:B------:R-:W-:Y:S02]  /*a140*/  LEA.HI.X.SX32 R5, R4, R0, 0x1, P0 ;  /* 0x0000000004057211 */ /* 0x000fe400000f0eff */
[-C--:B0-----:R-:W-:Y:S01]  /*a150*/  LEA R6, P6, R183, R2.reuse, 0x1 ;  /* 0x00000002b7067211 */ /* 0x081fe200078c08ff */
[----:B------:R-:W-:Y:S01]  /*a160*/  STL [R1+0xfac], R7 ;  /* 0x000fac0701007387 */ /* 0x000fe20000100800 */
[----:B------:R-:W-:-:S03]  /*a170*/  LEA R4, P0, R116, R2, 0x1 ;  /* 0x0000000274047211 */ /* 0x000fc600078008ff */
[----:B------:R-:W-:Y:S04]  /*a180*/  STL [R1+0xfe8], R6 ;  /* 0x000fe80601007387 */ /* 0x000fe80000100800 */
[----:B------:R0:W-:Y:S04]  /*a190*/  STL [R1+0xfb4], R5 ;  /* 0x000fb40501007387 */ /* 0x0001e80000100800 */
[----:B------:R1:W-:Y:S04]  /*a1a0*/  STL [R1+0xff0], R4 ;  /* 0x000ff00401007387 */ /* 0x0003e80000100800 */
[----:B------:R4:W-:Y:S01]  /*a1b0*/  STL [R1+0xfbc], R3 ;  /* 0x000fbc0301007387 */ /* 0x0009e20000100800 */
[----:B0-----:R-:W-:-:S02]  /*a1c0*/  LEA R5, P1, R117, R2, 0x1 ;  /* 0x0000000275057211 */ /* 0x001fc400078208ff */
[----:B-1----:R-:W-:-:S03]  /*a1d0*/  LEA.HI.X.SX32 R4, R109, R0, 0x1, P2 ;  /* 0x000000006d047211 */ /* 0x002fc600010f0eff */
[----:B------:R0:W-:Y:S01]  /*a1e0*/  STL [R1+0xff8], R5 ;  /* 0x000ff80501007387 */ /* 0x0001e20000100800 */
[----:B----4-:R-:W-:-:S03]  /*a1f0*/  LEA R3, P2, R122, R2, 0x1 ;  /* 0x000000027a037211 */ /* 0x010fc600078408ff */
[----:B------:R1:W-:Y:S04]  /*a200*/  STL [R1+0xfc4], R4 ;  /* 0x000fc40401007387 */ /* 0x0003e80000100800 */
[----:B------:R4:W-:Y:S01]  /*a210*/  STL [R1+0x1000], R3 ;  /* 0x0010000301007387 */ /* 0x0009e20000100800 */
[----:B0-----:R-:W-:Y:S02]  /*a220*/  LEA.HI.X.SX32 R5, R180, R0, 0x1, P3 ;  /* 0x00000000b4057211 */ /* 0x001fe400018f0eff */
[----:B-1----:R-:W-:-:S03]  /*a230*/  LEA R4, P3, R123, R2, 0x1 ;  /* 0x000000027b047211 */ /* 0x002fc600078608ff */
[----:B------:R0:W-:Y:S01]  /*a240*/  STL [R1+0xfcc], R5 ;  /* 0x000fcc0501007387 */ /* 0x0001e20000100800 */
[----:B----4-:R-:W-:-:S03]  /*a250*/  LEA.HI.X.SX32 R3, R181, R0, 0x1, P4 ;  /* 0x00000000b5037211 */ /* 0x010fc600020f0eff */
[----:B------:R1:W-:Y:S01]  /*a260*/  STL [R1+0x1008], R4 ;  /* 0x0010080401007387 */ /* 0x0003e20000100800 */
[----:B------:R-:W-:-:S03]  /*a270*/  CS2R R180, SRZ ;  /* 0x0000000000b47805 */ /* 0x000fc6000001ff00 */
[----:B------:R4:W-:Y:S01]  /*a280*/  STL [R1+0xfd4], R3 ;  /* 0x000fd40301007387 */ /* 0x0009e20000100800 */
[----:B0-----:R-:W-:Y:S02]  /*a290*/  LEA R5, P4, R124, R2, 0x1 ;  /* 0x000000027c057211 */ /* 0x001fe400078808ff */
[----:B-1----:R-:W-:-:S03]  /*a2a0*/  LEA.HI.X.SX32 R4, R182, R0, 0x1, P5 ;  /* 0x00000000b6047211 */ /* 0x002fc600028f0eff */
[----:B------:R0:W-:Y:S01]  /*a2b0*/  STL [R1+0x1010], R5 ;  /* 0x0010100501007387 */ /* 0x0001e20000100800 */
[----:B----4-:R-:W-:-:S03]  /*a2c0*/  LEA R3, P5, R127, R2, 0x1 ;  /* 0x000000027f037211 */ /* 0x010fc600078a08ff */
[----:B------:R1:W-:Y:S04]  /*a2d0*/  STL [R1+0xfdc], R4 ;  /* 0x000fdc0401007387 */ /* 0x0003e80000100800 */
[----:B------:R4:W-:Y:S01]  /*a2e0*/  STL [R1+0x1018], R3 ;  /* 0x0010180301007387 */ /* 0x0009e20000100800 */
[----:B0-----:R-:W-:Y:S02]  /*a2f0*/  LEA.HI.X.SX32 R5, R183, R0, 0x1, P6 ;  /* 0x00000000b7057211 */ /* 0x001fe400030f0eff */
[----:B------:R-:W-:Y:S02]  /*a300*/  CS2R R182, SRZ ;  /* 0x0000000000b67805 */ /* 0x000fe4000001ff00 */
[----:B-1----:R-:W-:Y:S01]  /*a310*/  LEA R4, P6, R128, R2, 0x1 ;  /* 0x0000000280047211 */ /* 0x002fe200078c08ff */
[----:B------:R0:W-:Y:S01]  /*a320*/  STL [R1+0xfe4], R5 ;  /* 0x000fe40501007387 */ /* 0x0001e20000100800 */
[----:B----4-:R-:W-:-:S03]  /*a330*/  LEA.HI.X.SX32 R3, R116, R0, 0x1, P0 ;  /* 0x0000000074037211 */ /* 0x010fc600000f0eff */
[----:B------:R1:W-:Y:S04]  /*a340*/  STL [R1+0x1020], R4 ;  /* 0x0010200401007387 */ /* 0x0003e80000100800 */
        /* <DEDUP_REMOVED lines=29> */
[----:B------:R1:W-:Y:S01]  /*a520*/  STL [R1+0x1024], R4 ;  /* 0x0010240401007387 */ /* 0x0003e20000100800 */
[----:B------:R-:W-:-:S03]  /*a530*/  LEA.HI.X.SX32 R6, R186, R0, 0x1, P0 ;  /* 0x00000000ba067211 */ /* 0x000fc600000f0eff */
        /* <DEDUP_REMOVED lines=13> */
[----:B------:R-:W-:Y:S01]  /*a610*/  STL [R1+0x2034], R3 ;  /* 0x0020340301007387 */ /* 0x000fe20000100800 */
[----:B0-----:R-:W-:-:S03]  /*a620*/  LEA.HI.X.SX32 R5, R133, R0, 0x1, P5 ;  /* 0x0000000085057211 */ /* 0x001fc600028f0eff */
[----:B------:R0:W-:Y:S01]  /*a630*/  STL [R1+0x1038], R2 ;  /* 0x0010380201007387 */ /* 0x0001e20000100800 */
[----:B-1----:R-:W-:Y:S02]  /*a640*/  LEA.HI.X.SX32 R4, R185, R0, 0x1, P6 ;  /* 0x00000000b9047211 */ /* 0x002fe400030f0eff */
[----:B------:R-:W-:Y:S01]  /*a650*/  CS2R R184, SRZ ;  /* 0x0000000000b87805 */ /* 0x000fe2000001ff00 */
[----:B------:R1:W-:Y:S04]  /*a660*/  STL [R1+0x2020], R5 ;  /* 0x0020200501007387 */ /* 0x0003e80000100800 */
[----:B------:R4:W-:Y:S01]  /*a670*/  STL [R1+0x2024], R4 ;  /* 0x0020240401007387 */ /* 0x0009e20000100800 */
[----:B0-----:R-:W-:-:S03]  /*a680*/  IMAD.WIDE R2, R96, 0x2, R14 ;  /* 0x0000000260027825 */ /* 0x001fc600078e020e */
[----:B------:R0:W-:Y:S01]  /*a690*/  STL [R1+0x2028], R6 ;  /* 0x0020280601007387 */ /* 0x0001e20000100800 */
[-C--:B-1----:R-:W-:Y:S02]  /*a6a0*/  LEA.HI.X.SX32 R5, R187, R0.reuse, 0x1, P1 ;  /* 0x00000000bb057211 */ /* 0x082fe400008f0eff */
[----:B------:R-:W-:Y:S02]  /*a6b0*/  CS2R R186, SRZ ;  /* 0x0000000000ba7805 */ /* 0x000fe4000001ff00 */
[-C--:B----4-:R-:W-:Y:S01]  /*a6c0*/  LEA.HI.X.SX32 R4, R188, R0.reuse, 0x1, P2 ;  /* 0x00000000bc047211 */ /* 0x090fe200010f0eff */
[----:B------:R-:W-:Y:S01]  /*a6d0*/  STL [R1+0x202c], R5 ;  /* 0x00202c0501007387 */ /* 0x000fe20000100800 */
[----:B------:R-:W-:Y:S02]  /*a6e0*/  LEA.HI.X.SX32 R0, R137, R0, 0x1, P3 ;  /* 0x0000000089007211 */ /* 0x000fe400018f0eff */
[----:B------:R-:W-:Y:S01]  /*a6f0*/  CS2R R188, SRZ ;  /* 0x0000000000bc7805 */ /* 0x000fe2000001ff00 */
[C---:B0-----:R-:W-:Y:S01]  /*a700*/  IMAD.WIDE R6, R96.reuse, 0x2, R20 ;  /* 0x0000000260067825 */ /* 0x041fe200078e0214 */
[----:B------:R0:W-:Y:S04]  /*a710*/  STL [R1+0x2030], R4 ;  /* 0x0020300401007387 */ /* 0x0001e80000100800 */
[----:B------:R-:W-:Y:S04]  /*a720*/  STL [R1+0x1044], R2 ;  /* 0x0010440201007387 */ /* 0x000fe80000100800 */
[----:B------:R1:W-:Y:S01]  /*a730*/  STL [R1+0x103c], R0 ;  /* 0x00103c0001007387 */ /* 0x0003e20000100800 */
[----:B0-----:R-:W-:-:S03]  /*a740*/  IMAD.WIDE R4, R96, 0x2, R18 ;  /* 0x0000000260047825 */ /* 0x001fc600078e0212 */
[----:B------:R0:W-:Y:S01]  /*a750*/  STL [R1+0x1040], R3 ;  /* 0x0010400301007387 */ /* 0x0001e20000100800 */
[----:B-1----:R-:W-:Y:S02]  /*a760*/  IMAD R0, R216, 0x7e, RZ ;  /* 0x0000007ed8007824 */ /* 0x002fe400078e02ff */
[----:B0-----:R-:W-:Y:S01]  /*a770*/  IMAD.WIDE R2, R96, 0x2, R16 ;  /* 0x0000000260027825 */ /* 0x001fe200078e0210 */
[----:B------:R-:W-:-:S03]  /*a780*/  CS2R R96, SRZ ;  /* 0x0000000000607805 */ /* 0x000fc6000001ff00 */
[C---:B------:R-:W-:Y:S01]  /*a790*/  IMAD.WIDE R8, R0.reuse, 0x2, R14 ;  /* 0x0000000200087825 */ /* 0x040fe200078e020e */
[----:B------:R-:W-:Y:S04]  /*a7a0*/  STL [R1+0x104c], R2 ;  /* 0x00104c0201007387 */ /* 0x000fe80000100800 */
[----:B------:R0:W-:Y:S04]  /*a7b0*/  STL [R1+0x1048], R3 ;  /* 0x0010480301007387 */ /* 0x0001e80000100800 */
[----:B------:R-:W-:Y:S04]  /*a7c0*/  STL [R1+0x1054], R4 ;  /* 0x0010540401007387 */ /* 0x000fe80000100800 */
[----:B------:R1:W-:Y:S01]  /*a7d0*/  STL [R1+0x1050], R5 ;  /* 0x0010500501007387 */ /* 0x0003e20000100800 */
[----:B0-----:R-:W-:-:S03]  /*a7e0*/  IMAD.WIDE R2, R0, 0x2, R16 ;  /* 0x0000000200027825 */ /* 0x001fc600078e0210 */
[----:B------:R-:W-:Y:S04]  /*a7f0*/  STL [R1+0x105c], R6 ;  /* 0x00105c0601007387 */ /* 0x000fe80000100800 */
[----:B------:R0:W-:Y:S01]  /*a800*/  STL [R1+0x1058], R7 ;  /* 0x0010580701007387 */ /* 0x0001e20000100800 */
[----:B-1----:R-:W-:-:S03]  /*a810*/  IMAD.WIDE R4, R0, 0x2, R18 ;  /* 0x0000000200047825 */ /* 0x002fc600078e0212 */
[----:B------:R-:W-:Y:S04]  /*a820*/  STL [R1+0x1064], R8 ;  /* 0x0010640801007387 */ /* 0x000fe80000100800 */
[----:B------:R1:W-:Y:S01]  /*a830*/  STL [R1+0x1060], R9 ;  /* 0x0010600901007387 */ /* 0x0003e20000100800 */
[----:B0-----:R-:W-:-:S03]  /*a840*/  IMAD.WIDE R6, R0, 0x2, R20 ;  /* 0x0000000200067825 */ /* 0x001fc600078e0214 */
[----:B------:R-:W-:Y:S01]  /*a850*/  STL [R1+0x106c], R2 ;  /* 0x00106c0201007387 */ /* 0x000fe20000100800 */
[----:B------:R-:W-:-:S03]  /*a860*/  IMAD R0, R216, 0x7c, RZ ;  /* 0x0000007cd8007824 */ /* 0x000fc600078e02ff */
[----:B------:R0:W-:Y:S01]  /*a870*/  STL [R1+0x1068], R3 ;  /* 0x0010680301007387 */ /* 0x0001e20000100800 */
[----:B-1----:R-:W-:-:S03]  /*a880*/  IMAD.WIDE R8, R10, 0x2, R14 ;  /* 0x000000020a087825 */ /* 0x002fc600078e020e */
        /* <DEDUP_REMOVED lines=777> */
[----:B------:R-:W-:-:S03]  /*d920*/  IMAD.SHL.U32 R0, R216, 0x40, RZ ;  /* 0x00000040d8007824 */ /* 0x000fc600078e00ff */
        /* <DEDUP_REMOVED lines=38> */
[----:B------:R-:W0:Y:S03]  /*db90*/  LDC R10, c[0x0][0x238] ;  /* 0x00008e00ff0a7b82 */ /* 0x000e260000000800 */
[----:B------:R4:W-:Y:S01]  /*dba0*/  STL [R1+0x1848], R3 ;  /* 0x0018480301007387 */ /* 0x0009e20000100800 */
[----:B-1----:R-:W-:-:S03]  /*dbb0*/  IMAD.WIDE R8, R0, 0x2, R14 ;  /* 0x0000000200087825 */ /* 0x002fc600078e020e */
[----:B------:R-:W-:Y:S04]  /*dbc0*/  STL [R1+0x1854], R4 ;  /* 0x0018540401007387 */ /* 0x000fe80000100800 */
[----:B------:R1:W-:Y:S01]  /*dbd0*/  STL [R1+0x1850], R5 ;  /* 0x0018500501007387 */ /* 0x0003e20000100800 */
[----:B----4-:R-:W-:-:S03]  /*dbe0*/  IMAD.WIDE R2, R0, 0x2, R16 ;  /* 0x0000000200027825 */ /* 0x010fc600078e0210 */
[----:B------:R-:W-:Y:S04]  /*dbf0*/  STL [R1+0x185c], R6 ;  /* 0x00185c0601007387 */ /* 0x000fe80000100800 */
[----:B------:R4:W-:Y:S01]  /*dc00*/  STL [R1+0x1858], R7 ;  /* 0x0018580701007387 */ /* 0x0009e20000100800 */
[----:B-1----:R-:W-:-:S03]  /*dc10*/  IMAD.WIDE R4, R0, 0x2, R18 ;  /* 0x0000000200047825 */ /* 0x002fc600078e0212 */
[----:B------:R1:W-:Y:S04]  /*dc20*/  STL [R1+0x1864], R8 ;  /* 0x0018640801007387 */ /* 0x0003e80000100800 */
[----:B------:R-:W-:Y:S01]  /*dc30*/  STL [R1+0x1860], R9 ;  /* 0x0018600901007387 */ /* 0x000fe20000100800 */
[----:B----4-:R-:W-:-:S03]  /*dc40*/  IMAD.WIDE R6, R0, 0x2, R20 ;  /* 0x0000000200067825 */ /* 0x010fc600078e0214 */
[----:B------:R-:W-:Y:S01]  /*dc50*/  STL [R1+0x186c], R2 ;  /* 0x00186c0201007387 */ /* 0x000fe20000100800 */
[C---:B------:R-:W-:Y:S02]  /*dc60*/  IMAD R0, R216.reuse, 0x3c, RZ ;  /* 0x0000003cd8007824 */ /* 0x040fe400078e02ff */
[----:B-1----:R-:W-:Y:S01]  /*dc70*/  IMAD R8, R216, 0x3d, RZ ;  /* 0x0000003dd8087824 */ /* 0x002fe200078e02ff */
[----:B------:R1:W-:Y:S04]  /*dc80*/  STL [R1+0x1868], R3 ;  /* 0x0018680301007387 */ /* 0x0003e80000100800 */
[----:B------:R-:W-:Y:S04]  /*dc90*/  STL [R1+0x1874], R4 ;  /* 0x0018740401007387 */ /* 0x000fe80000100800 */
[----:B------:R4:W-:Y:S01]  /*dca0*/  STL [R1+0x1870], R5 ;  /* 0x0018700501007387 */ /* 0x0009e20000100800 */
[----:B-1----:R-:W-:-:S03]  /*dcb0*/  IMAD.WIDE R2, R8, 0x2, R14 ;  /* 0x0000000208027825 */ /* 0x002fc600078e020e */
[----:B------:R-:W-:Y:S04]  /*dcc0*/  STL [R1+0x187c], R6 ;  /* 0x00187c0601007387 */ /* 0x000fe80000100800 */
[----:B------:R1:W-:Y:S01]  /*dcd0*/  STL [R1+0x1878], R7 ;  /* 0x0018780701007387 */ /* 0x0003e20000100800 */
[----:B----4-:R-:W-:-:S03]  /*dce0*/  IMAD.WIDE R4, R8, 0x2, R18 ;  /* 0x0000000208047825 */ /* 0x010fc600078e0212 */
[----:B------:R-:W-:Y:S04]  /*dcf0*/  STL [R1+0x1884], R2 ;  /* 0x0018840201007387 */ /* 0x000fe80000100800 */
[----:B------:R4:W-:Y:S01]  /*dd00*/  STL [R1+0x1880], R3 ;  /* 0x0018800301007387 */ /* 0x0009e20000100800 */
[----:B-1----:R-:W-:-:S04]  /*dd10*/  IMAD.WIDE R6, R8, 0x2, R20 ;  /* 0x0000000208067825 */ /* 0x002fc800078e0214 */
[----:B----4-:R-:W-:-:S04]  /*dd20*/  IMAD.WIDE R2, R8, 0x2, R16 ;  /* 0x0000000208027825 */ /* 0x010fc800078e0210 */
[C---:B------:R-:W-:Y:S01]  /*dd30*/  IMAD.WIDE R8, R0.reuse, 0x2, R14 ;  /* 0x0000000200087825 */ /* 0x040fe200078e020e */
[----:B------:R-:W-:Y:S04]  /*dd40*/  STL [R1+0x188c], R2 ;  /* 0x00188c0201007387 */ /* 0x000fe80000100800 */
[----:B------:R1:W-:Y:S04]  /*dd50*/  STL [R1+0x1888], R3 ;  /* 0x0018880301007387 */ /* 0x0003e80000100800 */
[----:B------:R-:W-:Y:S04]  /*dd60*/  STL [R1+0x1894], R4 ;  /* 0x0018940401007387 */ /* 0x000fe80000100800 */
[----:B------:R4:W-:Y:S01]  /*dd70*/  STL [R1+0x1890], R5 ;  /* 0x0018900501007387 */ /* 0x0009e20000100800 */
[----:B-1----:R-:W-:-:S03]  /*dd80*/  IMAD.WIDE R2, R0, 0x2, R16 ;  /* 0x0000000200027825 */ /* 0x002fc600078e0210 */
[----:B------:R-:W-:Y:S04]  /*dd90*/  STL [R1+0x189c], R6 ;  /* 0x00189c0601007387 */ /* 0x000fe80000100800 */
[----:B------:R-:W-:Y:S01]  /*dda0*/  STL [R1+0x1898], R7 ;  /* 0x0018980701007387 */ /* 0x000fe20000100800 */
[----:B----4-:R-:W-:-:S03]  /*ddb0*/  IMAD.WIDE R4, R0, 0x2, R18 ;  /* 0x0000000200047825 */ /* 0x010fc600078e0212 */
[----:B------:R1:W-:Y:S04]  /*ddc0*/  STL [R1+0x18a4], R8 ;  /* 0x0018a40801007387 */ /* 0x0003e80000100800 */
[----:B------:R4:W-:Y:S04]  /*ddd0*/  STL [R1+0x18a0], R9 ;  /* 0x0018a00901007387 */ /* 0x0009e80000100800 */
[----:B------:R-:W-:Y:S04]  /*dde0*/  STL [R1+0x18ac], R2 ;  /* 0x0018ac0201007387 */ /* 0x000fe80000100800 */
[----:B------:R2:W-:Y:S01]  /*ddf0*/  STL [R1+0x18a8], R3 ;  /* 0x0018a80301007387 */ /* 0x0005e20000100800 */
[----:B-1----:R-:W-:Y:S01]  /*de00*/  IMAD R8, R216, 0x3b, RZ ;  /* 0x0000003bd8087824 */ /* 0x002fe200078e02ff */
[----:B----4-:R-:W1:Y:S02]  /*de10*/  LDC R9, c[0x0][0x238] ;  /* 0x00008e00ff097b82 */ /* 0x010e640000000800 */
[----:B------:R-:W-:Y:S01]  /*de20*/  STL [R1+0x18b4], R4 ;  /* 0x0018b40401007387 */ /* 0x000fe20000100800 */
[----:B------:R-:W-:-:S03]  /*de30*/  IMAD.WIDE R6, R8, 0x2, R14 ;  /* 0x0000000208067825 */ /* 0x000fc600078e020e */
[----:B------:R4:W-:Y:S01]  /*de40*/  STL [R1+0x18b0], R5 ;  /* 0x0018b00501007387 */ /* 0x0009e20000100800 */
[----:B--2---:R-:W-:-:S04]  /*de50*/  IMAD.WIDE R2, R0, 0x2, R20 ;  /* 0x0000000200027825 */ /* 0x004fc800078e0214 */
[----:B0-----:R-:W-:Y:S01]  /*de60*/  IMAD R0, R10, 0x3a, RZ ;  /* 0x0000003a0a007824 */ /* 0x001fe200078e02ff */
[----:B------:R-:W-:Y:S01]  /*de70*/  STL [R1+0x18bc], R2 ;  /* 0x0018bc0201007387 */ /* 0x000fe20000100800 */
[----:B------:R-:W0:Y:S01]  /*de80*/  LDC R10, c[0x0][0x238] ;  /* 0x00008e00ff0a7b82 */ /* 0x000e220000000800 */
[C---:B----4-:R-:W-:Y:S02]  /*de90*/  IMAD.WIDE R4, R8.reuse, 0x2, R18 ;  /* 0x0000000208047825 */ /* 0x050fe400078e0212 */
[----:B------:R2:W-:Y:S04]  /*dea0*/  STL [R1+0x18b8], R3 ;  /* 0x0018b80301007387 */ /* 0x0005e80000100800 */
[----:B------:R-:W-:Y:S04]  /*deb0*/  STL [R1+0x18c4], R6 ;  /* 0x0018c40601007387 */ /* 0x000fe80000100800 */
[----:B------:R4:W-:Y:S01]  /*dec0*/  STL [R1+0x18c0], R7 ;  /* 0x0018c00701007387 */ /* 0x0009e20000100800 */
[----:B--2---:R-:W-:-:S05]  /*ded0*/  IMAD.WIDE R2, R8, 0x2, R16 ;  /* 0x0000000208027825 */ /* 0x004fca00078e0210 */
[----:B------:R-:W-:Y:S01]  /*dee0*/  STL [R1+0x18cc], R2 ;  /* 0x0018cc0201007387 */ /* 0x000fe20000100800 */
[----:B----4-:R-:W-:-:S03]  /*def0*/  IMAD.WIDE R6, R0, 0x2, R14 ;  /* 0x0000000200067825 */ /* 0x010fc600078e020e */
[----:B------:R2:W-:Y:S04]  /*df00*/  STL [R1+0x18c8], R3 ;  /* 0x0018c80301007387 */ /* 0x0005e80000100800 */
[----:B------:R-:W-:Y:S04]  /*df10*/  STL [R1+0x18d4], R4 ;  /* 0x0018d40401007387 */ /* 0x000fe80000100800 */
[----:B------:R4:W-:Y:S01]  /*df20*/  STL [R1+0x18d0], R5 ;  /* 0x0018d00501007387 */ /* 0x0009e20000100800 */
[----:B--2---:R-:W-:-:S04]  /*df30*/  IMAD.WIDE R2, R8, 0x2, R20 ;  /* 0x0000000208027825 */ /* 0x004fc800078e0214 */
[----:B-1----:R-:W-:Y:S01]  /*df40*/  IMAD R8, R9, 0x39, RZ ;  /* 0x0000003909087824 */ /* 0x002fe200078e02ff */
[----:B------:R-:W-:Y:S01]  /*df50*/  STL [R1+0x18dc], R2 ;  /* 0x0018dc0201007387 */ /* 0x000fe20000100800 */
[----:B----4-:R-:W-:-:S03]  /*df60*/  IMAD.WIDE R4, R0, 0x2, R18 ;  /* 0x0000000200047825 */ /* 0x010fc600078e0212 */
[----:B------:R1:W-:Y:S04]  /*df70*/  STL [R1+0x18d8], R3 ;  /* 0x0018d80301007387 */ /* 0x0003e80000100800 */
[----:B------:R-:W-:Y:S04]  /*df80*/  STL [R1+0x18e4], R6 ;  /* 0x0018e40601007387 */ /* 0x000fe80000100800 */
[----:B------:R2:W-:Y:S01]  /*df90*/  STL [R1+0x18e0], R7 ;  /* 0x0018e00701007387 */ /* 0x0005e20000100800 */
[----:B-1----:R-:W-:-:S05]  /*dfa0*/  IMAD.WIDE R2, R0, 0x2, R16 ;  /* 0x0000000200027825 */ /* 0x002fca00078e0210 */
[----:B------:R-:W-:Y:S01]  /*dfb0*/  STL [R1+0x18ec], R2 ;  /* 0x0018ec0201007387 */ /* 0x000fe20000100800 */
[----:B--2---:R-:W-:-:S03]  /*dfc0*/  IMAD.WIDE R6, R0, 0x2, R20 ;  /* 0x0000000200067825 */ /* 0x004fc600078e0214 */
[----:B------:R1:W-:Y:S01]  /*dfd0*/  STL [R1+0x18e8], R3 ;  /* 0x0018e80301007387 */ /* 0x0003e20000100800 */
[----:B0-----:R-:W-:-:S03]  /*dfe0*/  IMAD R0, R10, 0x38, RZ ;  /* 0x000000380a007824 */ /* 0x001fc600078e02ff */
[----:B------:R-:W-:Y:S01]  /*dff0*/  STL [R1+0x18f4], R4 ;  /* 0x0018f40401007387 */ /* 0x000fe20000100800 */
[----:B------:R-:W0:Y:S03]  /*e000*/  LDC R10, c[0x0][0x238] ;  /* 0x00008e00ff0a7b82 */ /* 0x000e260000000800 */
[----:B------:R2:W-:Y:S01]  /*e010*/  STL [R1+0x18f0], R5 ;  /* 0x0018f00501007387 */ /* 0x0005e20000100800 */
[----:B-1----:R-:W-:-:S03]  /*e020*/  IMAD.WIDE R2, R8, 0x2, R14 ;  /* 0x0000000208027825 */ /* 0x002fc600078e020e */
[----:B------:R-:W-:Y:S04]  /*e030*/  STL [R1+0x18fc], R6 ;  /* 0x0018fc0601007387 */ /* 0x000fe80000100800 */
[----:B------:R1:W-:Y:S01]  /*e040*/  STL [R1+0x18f8], R7 ;  /* 0x0018f80701007387 */ /* 0x0003e20000100800 */
[----:B--2---:R-:W-:-:S03]  /*e050*/  IMAD.WIDE R4, R8, 0x2, R18 ;  /* 0x0000000208047825 */ /* 0x004fc600078e0212 */
[----:B------:R-:W-:Y:S04]  /*e060*/  STL [R1+0x1904], R2 ;  /* 0x0019040201007387 */ /* 0x000fe80000100800 */
[----:B------:R2:W-:Y:S01]  /*e070*/  STL [R1+0x1900], R3 ;  /* 0x0019000301007387 */ /* 0x0005e20000100800 */
[----:B-1----:R-:W-:-:S04]  /*e080*/  IMAD.WIDE R6, R8, 0x2, R20 ;  /* 0x0000000208067825 */ /* 0x002fc800078e0214 */
[----:B--2---:R-:W-:-:S04]  /*e090*/  IMAD.WIDE R2, R8, 0x2, R16 ;  /* 0x0000000208027825 */ /* 0x004fc800078e0210 */
        /* <DEDUP_REMOVED lines=8> */
[----:B--2---:R-:W-:-:S03]  /*e120*/  IMAD.WIDE R4, R0, 0x2, R18 ;  /* 0x0000000200047825 */ /* 0x004fc600078e0212 */
[----:B------:R3:W-:Y:S04]  /*e130*/  STL [R1+0x1924], R8 ;  /* 0x0019240801007387 */ /* 0x0007e80000100800 */
[----:B------:R1:W-:Y:S04]  /*e140*/  STL [R1+0x1920], R9 ;  /* 0x0019200901007387 */ /* 0x0003e80000100800 */
[----:B------:R-:W-:Y:S04]  /*e150*/  STL [R1+0x192c], R2 ;  /* 0x00192c0201007387 */ /* 0x000fe80000100800 */
[----:B------:R2:W-:Y:S01]  /*e160*/  STL [R1+0x1928], R3 ;  /* 0x0019280301007387 */ /* 0x0005e20000100800 */
[----:B---3--:R-:W-:Y:S01]  /*e170*/  IMAD R8, R11, 0x37, RZ ;  /* 0x000000370b087824 */ /* 0x008fe200078e02ff */
[----:B-1----:R-:W1:Y:S02]  /*e180*/  LDC R9, c[0x0][0x238] ;  /* 0x00008e00ff097b82 */ /* 0x002e640000000800 */
[----:B------:R-:W-:Y:S01]  /*e190*/  STL [R1+0x1934], R4 ;  /* 0x0019340401007387 */ /* 0x000fe20000100800 */
[----:B------:R-:W-:-:S03]  /*e1a0*/  IMAD.WIDE R6, R8, 0x2, R14 ;  /* 0x0000000208067825 */ /* 0x000fc600078e020e */
[----:B------:R3:W-:Y:S01]  /*e1b0*/  STL [R1+0x1930], R5 ;  /* 0x0019300501007387 */ /* 0x0007e20000100800 */
[----:B--2---:R-:W-:Y:S01]  /*e1c0*/  IMAD.WIDE R2, R0, 0x2, R20 ;  /* 0x0000000200027825 */ /* 0x004fe200078e0214 */
[----:B------:R-:W2:Y:S03]  /*e1d0*/  LDC R11, c[0x0][0x238] ;  /* 0x00008e00ff0b7b82 */ /* 0x000ea60000000800 */
[----:B------:R-:W-:Y:S01]  /*e1e0*/  IMAD R0, R12, 0x36, RZ ;  /* 0x000000360c007824 */ /* 0x000fe200078e02ff */
[----:B------:R-:W-:Y:S01]  /*e1f0*/  STL [R1+0x193c], R2 ;  /* 0x00193c0201007387 */ /* 0x000fe20000100800 */
[----:B---3--:R-:W-:-:S03]  /*e200*/  IMAD.WIDE R4, R8, 0x2, R18 ;  /* 0x0000000208047825 */ /* 0x008fc600078e0212 */
[----:B------:R3:W-:Y:S01]  /*e210*/  STL [R1+0x1938], R3 ;  /* 0x0019380301007387 */ /* 0x0007e20000100800 */
[----:B------:R-:W4:Y:S03]  /*e220*/  LDC R12, c[0x0][0x238] ;  /* 0x00008e00ff0c7b82 */ /* 0x000f260000000800 */
[----:B------:R-:W-:Y:S04]  /*e230*/  STL [R1+0x1944], R6 ;  /* 0x0019440601007387 */ /* 0x000fe80000100800 */
[----:B------:R0:W-:Y:S01]  /*e240*/  STL [R1+0x1940], R7 ;  /* 0x0019400701007387 */ /* 0x0001e20000100800 */
[----:B---3--:R-:W-:-:S05]  /*e250*/  IMAD.WIDE R2, R8, 0x2, R16 ;  /* 0x0000000208027825 */ /* 0x008fca00078e0210 */
[----:B------:R-:W-:Y:S01]  /*e260*/  STL [R1+0x194c], R2 ;  /* 0x00194c0201007387 */ /* 0x000fe20000100800 */
[----:B0-----:R-:W-:-:S03]  /*e270*/  IMAD.WIDE R6, R0, 0x2, R14 ;  /* 0x0000000200067825 */ /* 0x001fc600078e020e */
[----:B------:R0:W-:Y:S04]  /*e280*/  STL [R1+0x1948], R3 ;  /* 0x0019480301007387 */ /* 0x0001e80000100800 */
[----:B------:R-:W-:Y:S04]  /*e290*/  STL [R1+0x1954], R4 ;  /* 0x0019540401007387 */ /* 0x000fe80000100800 */
[----:B------:R3:W-:Y:S01]  /*e2a0*/  STL [R1+0x1950], R5 ;  /* 0x0019500501007387 */ /* 0x0007e20000100800 */
[----:B0-----:R-:W-:-:S04]  /*e2b0*/  IMAD.WIDE R2, R8, 0x2, R20 ;  /* 0x0000000208027825 */ /* 0x001fc800078e0214 */
[----:B-1----:R-:W-:Y:S01]  /*e2c0*/  IMAD R8, R9, 0x35, RZ ;  /* 0x0000003509087824 */ /* 0x002fe200078e02ff */
[----:B------:R-:W-:Y:S01]  /*e2d0*/  STL [R1+0x195c], R2 ;  /* 0x00195c0201007387 */ /* 0x000fe20000100800 */
[----:B---3--:R-:W-:-:S03]  /*e2e0*/  IMAD.WIDE R4, R0, 0x2, R18 ;  /* 0x0000000200047825 */ /* 0x008fc600078e0212 */
[----:B------:R0:W-:Y:S04]  /*e2f0*/  STL [R1+0x1958], R3 ;  /* 0x0019580301007387 */ /* 0x0001e80000100800 */
[----:B------:R-:W-:Y:S04]  /*e300*/  STL [R1+0x1964], R6 ;  /* 0x0019640601007387 */ /* 0x000fe80000100800 */
[----:B------:R1:W-:Y:S01]  /*e310*/  STL [R1+0x1960], R7 ;  /* 0x0019600701007387 */ /* 0x0003e20000100800 */
[----:B0-----:R-:W-:-:S05]  /*e320*/  IMAD.WIDE R2, R0, 0x2, R16 ;  /* 0x0000000200027825 */ /* 0x001fca00078e0210 */
[----:B------:R-:W-:Y:S01]  /*e330*/  STL [R1+0x196c], R2 ;  /* 0x00196c0201007387 */ /* 0x000fe20000100800 */
[----:B-1----:R-:W-:-:S03]  /*e340*/  IMAD.WIDE R6, R0, 0x2, R20 ;  /* 0x0000000200067825 */ /* 0x002fc600078e0214 */
[----:B------:R0:W-:Y:S01]  /*e350*/  STL [R1+0x1968], R3 ;  /* 0x0019680301007387 */ /* 0x0001e20000100800 */
[----:B------:R-:W-:-:S03]  /*e360*/  IMAD R0, R10, 0x34, RZ ;  /* 0x000000340a007824 */ /* 0x000fc600078e02ff */
[----:B------:R-:W-:Y:S01]  /*e370*/  STL [R1+0x1974], R4 ;  /* 0x0019740401007387 */ /* 0x000fe20000100800 */
[----:B------:R-:W1:Y:S03]  /*e380*/  LDC R10, c[0x0][0x238] ;  /* 0x00008e00ff0a7b82 */ /* 0x000e660000000800 */
[----:B------:R3:W-:Y:S01]  /*e390*/  STL [R1+0x1970], R5 ;  /* 0x0019700501007387 */ /* 0x0007e20000100800 */
[----:B0-----:R-:W-:-:S03]  /*e3a0*/  IMAD.WIDE R2, R8, 0x2, R14 ;  /* 0x0000000208027825 */ /* 0x001fc600078e020e */
[----:B------:R-:W-:Y:S04]  /*e3b0*/  STL [R1+0x197c], R6 ;  /* 0x00197c0601007387 */ /* 0x000fe80000100800 */
[----:B------:R0:W-:Y:S01]  /*e3c0*/  STL [R1+0x1978], R7 ;  /* 0x0019780701007387 */ /* 0x0001e20000100800 */
[----:B---3--:R-:W-:-:S03]  /*e3d0*/  IMAD.WIDE R4, R8, 0x2, R18 ;  /* 0x0000000208047825 */ /* 0x008fc600078e0212 */
[----:B------:R-:W-:Y:S04]  /*e3e0*/  STL [R1+0x1984], R2 ;  /* 0x0019840201007387 */ /* 0x000fe80000100800 */
[----:B------:R3:W-:Y:S01]  /*e3f0*/  STL [R1+0x1980], R3 ;  /* 0x0019800301007387 */ /* 0x0007e20000100800 */
[----:B0-----:R-:W-:-:S04]  /*e400*/  IMAD.WIDE R6, R8, 0x2, R20 ;  /* 0x0000000208067825 */ /* 0x001fc800078e0214 */
[----:B---3--:R-:W-:-:S04]  /*e410*/  IMAD.WIDE R2, R8, 0x2, R16 ;  /* 0x0000000208027825 */ /* 0x008fc800078e0210 */
[C---:B------:R-:W-:Y:S01]  /*e420*/  IMAD.WIDE R8, R0.reuse, 0x2, R14 ;  /* 0x0000000200087825 */ /* 0x040fe200078e020e */
[----:B------:R-:W-:Y:S04]  /*e430*/  STL [R1+0x198c], R2 ;  /* 0x00198c0201007387 */ /* 0x000fe80000100800 */
[----:B------:R0:W-:Y:S04]  /*e440*/  STL [R1+0x1988], R3 ;  /* 0x0019880301007387 */ /* 0x0001e80000100800 */
[----:B------:R-:W-:Y:S04]  /*e450*/  STL [R1+0x1994], R4 ;  /* 0x0019940401007387 */ /* 0x000fe80000100800 */
[----:B------:R3:W-:Y:S01]  /*e460*/  STL [R1+0x1990], R5 ;  /* 0x0019900501007387 */ /* 0x0007e20000100800 */
[----:B0-----:R-:W-:-:S03]  /*e470*/  IMAD.WIDE R2, R0, 0x2, R16 ;  /* 0x0000000200027825 */ /* 0x001fc600078e0210 */
[----:B------:R-:W-:Y:S04]  /*e480*/  STL [R1+0x199c], R6 ;  /* 0x00199c0601007387 */ /* 0x000fe80000100800 */
[----:B------:R-:W-:Y:S01]  /*e490*/  STL [R1+0x1998], R7 ;  /* 0x0019980701007387 */ /* 0x000fe20000100800 */
[----:B---3--:R-:W-:-:S03]  /*e4a0*/  IMAD.WIDE R4, R0, 0x2, R18 ;  /* 0x0000000200047825 */ /* 0x008fc600078e0212 */
[----:B------:R2:W-:Y:S04]  /*e4b0*/  STL [R1+0x19a4], R8 ;  /* 0x0019a40801007387 */ /* 0x0005e80000100800 */
[----:B------:R0:W-:Y:S04]  /*e4c0*/  STL [R1+0x19a0], R9 ;  /* 0x0019a00901007387 */ /* 0x0001e80000100800 */
[----:B------:R-:W-:Y:S04]  /*e4d0*/  STL [R1+0x19ac], R2 ;  /* 0x0019ac0201007387 */ /* 0x000fe80000100800 */
[----:B------:R3:W-:Y:S01]  /*e4e0*/  STL [R1+0x19a8], R3 ;  /* 0x0019a80301007387 */ /* 0x0007e20000100800 */
[----:B--2---:R-:W-:Y:S01]  /*e4f0*/  IMAD R8, R11, 0x33, RZ ;  /* 0x000000330b087824 */ /* 0x004fe200078e02ff */
[----:B0-----:R-:W0:Y:S02]  /*e500*/  LDC R9, c[0x0][0x238] ;  /* 0x00008e00ff097b82 */ /* 0x001e240000000800 */
[----:B------:R-:W-:Y:S01]  /*e510*/  STL [R1+0x19b4], R4 ;  /* 0x0019b40401007387 */ /* 0x000fe20000100800 */
[----:B------:R-:W-:-:S03]  /*e520*/  IMAD.WIDE R6, R8, 0x2, R14 ;  /* 0x0000000208067825 */ /* 0x000fc600078e020e */
[----:B------:R2:W-:Y:S01]  /*e530*/  STL [R1+0x19b0], R5 ;  /* 0x0019b00501007387 */ /* 0x0005e20000100800 */
[----:B---3--:R-:W-:Y:S01]  /*e540*/  IMAD.WIDE R2, R0, 0x2, R20 ;  /* 0x0000000200027825 */ /* 0x008fe200078e0214 */
[----:B------:R-:W3:Y:S03]  /*e550*/  LDC R11, c[0x0][0x238] ;  /* 0x00008e00ff0b7b82 */ /* 0x000ee60000000800 */
[----:B----4-:R-:W-:Y:S01]  /*e560*/  IMAD R0, R12, 0x32, RZ ;  /* 0x000000320c007824 */ /* 0x010fe200078e02ff */
[----:B------:R-:W-:Y:S01]  /*e570*/  STL [R1+0x19bc], R2 ;  /* 0x0019bc0201007387 */ /* 0x000fe20000100800 */
[----:B--2---:R-:W-:-:S03]  /*e580*/  IMAD.WIDE R4, R8, 0x2, R18 ;  /* 0x0000000208047825 */ /* 0x004fc600078e0212 */
[----:B------:R2:W-:Y:S01]  /*e590*/  STL [R1+0x19b8], R3 ;  /* 0x0019b80301007387 */ /* 0x0005e20000100800 */
[----:B------:R-:W4:Y:S03]  /*e5a0*/  LDC R12, c[0x0][0x238] ;  /* 0x00008e00ff0c7b82 */ /* 0x000f260000000800 */
[----:B------:R-:W-:Y:S04]  /*e5b0*/  STL [R1+0x19c4], R6 ;  /* 0x0019c40601007387 */ /* 0x000fe80000100800 */
[----:B------:R1:W-:Y:S01]  /*e5c0*/  STL [R1+0x19c0], R7 ;  /* 0x0019c00701007387 */ /* 0x0003e20000100800 */
[----:B--2---:R-:W-:-:S05]  /*e5d0*/  IMAD.WIDE R2, R8, 0x2, R16 ;  /* 0x0000000208027825 */ /* 0x004fca00078e0210 */
[----:B------:R-:W-:Y:S01]  /*e5e0*/  STL [R1+0x19cc], R2 ;  /* 0x0019cc0201007387 */ /* 0x000fe20000100800 */
[----:B-1----:R-:W-:-:S03]  /*e5f0*/  IMAD.WIDE R6, R0, 0x2, R14 ;  /* 0x0000000200067825 */ /* 0x002fc600078e020e */
[----:B------:R1:W-:Y:S04]  /*e600*/  STL [R1+0x19c8], R3 ;  /* 0x0019c80301007387 */ /* 0x0003e80000100800 */
[----:B------:R-:W-:Y:S04]  /*e610*/  STL [R1+0x19d4], R4 ;  /* 0x0019d40401007387 */ /* 0x000fe80000100800 */
[----:B------:R2:W-:Y:S01]  /*e620*/  STL [R1+0x19d0], R5 ;  /* 0x0019d00501007387 */ /* 0x0005e20000100800 */
[----:B-1----:R-:W-:-:S04]  /*e630*/  IMAD.WIDE R2, R8, 0x2, R20 ;  /* 0x0000000208027825 */ /* 0x002fc800078e0214 */
[----:B0-----:R-:W-:Y:S01]  /*e640*/  IMAD R8, R9, 0x31, RZ ;  /* 0x0000003109087824 */ /* 0x001fe200078e02ff */
[----:B------:R-:W-:Y:S01]  /*e650*/  STL [R1+0x19dc], R2 ;  /* 0x0019dc0201007387 */ /* 0x000fe20000100800 */
[----:B--2---:R-:W-:-:S03]  /*e660*/  IMAD.WIDE R4, R0, 0x2, R18 ;  /* 0x0000000200047825 */ /* 0x004fc600078e0212 */
        /* <DEDUP_REMOVED lines=14> */
[----:B--2---:R-:W-:-:S03]  /*e750*/  IMAD.WIDE R4, R8, 0x2, R18 ;  /* 0x0000000208047825 */ /* 0x004fc600078e0212 */
[----:B------:R-:W-:Y:S04]  /*e760*/  STL [R1+0x1a04], R2 ;  /* 0x001a040201007387 */ /* 0x000fe80000100800 */
[----:B------:R2:W-:Y:S01]  /*e770*/  STL [R1+0x1a00], R3 ;  /* 0x001a000301007387 */ /* 0x0005e20000100800 */
[----:B0-----:R-:W-:-:S04]  /*e780*/  IMAD.WIDE R6, R8, 0x2, R20 ;  /* 0x0000000208067825 */ /* 0x001fc800078e0214 */
[----:B--2---:R-:W-:-:S04]  /*e790*/  IMAD.WIDE R2, R8, 0x2, R16 ;  /* 0x0000000208027825 */ /* 0x004fc800078e0210 */
        /* <DEDUP_REMOVED lines=14> */
[----:B0-----:R-:W0:Y:S02]  /*e880*/  LDC R9, c[0x0][0x238] ;  /* 0x00008e00ff097b82 */ /* 0x001e240000000800 */
[----:B------:R-:W-:Y:S01]  /*e890*/  STL [R1+0x1a34], R4 ;  /* 0x001a340401007387 */ /* 0x000fe20000100800 */
[----:B------:R-:W-:-:S03]  /*e8a0*/  IMAD.WIDE R6, R8, 0x2, R14 ;  /* 0x0000000208067825 */ /* 0x000fc600078e020e */
[----:B------:R3:W-:Y:S01]  /*e8b0*/  STL [R1+0x1a30], R5 ;  /* 0x001a300501007387 */ /* 0x0007e20000100800 */
[----:B--2---:R-:W-:Y:S01]  /*e8c0*/  IMAD.WIDE R2, R0, 0x2, R20 ;  /* 0x0000000200027825 */ /* 0x004fe200078e0214 */
[----:B------:R-:W2:Y:S03]  /*e8d0*/  LDC R11, c[0x0][0x238] ;  /* 0x00008e00ff0b7b82 */ /* 0x000ea60000000800 */
[----:B----4-:R-:W-:Y:S01]  /*e8e0*/  IMAD R0, R12, 0x2e, RZ ;  /* 0x0000002e0c007824 */ /* 0x010fe200078e02ff */
        /* <DEDUP_REMOVED lines=191> */
[----:B------:R-:W-:-:S03]  /*f4e0*/  IMAD.SHL.U32 R0, R10, 0x20, RZ ;  /* 0x000000200a007824 */ /* 0x000fc600078e00ff */
        /* <DEDUP_REMOVED lines=346> */
[----:B-1----:R-:W-:Y:S02]  /*10a90*/  IMAD R10, R10, 0x5, RZ ;  /* 0x000000050a0a7824 */ /* 0x002fe400078e02ff */
        /* <DEDUP_REMOVED lines=9> */
[----:B-1----:R-:W-:-:S03]  /*10b30*/  IMAD.WIDE R4, R0, 0x2, R18 ;  /* 0x0000000200047825 */ /* 0x002fc600078e0212 */
[----:B------:R3:W-:Y:S04]  /*10b40*/  STL [R1+0x1f24], R8 ;  /* 0x001f240801007387 */ /* 0x0007e80000100800 */
[----:B------:R-:W-:Y:S04]  /*10b50*/  STL [R1+0x1f20], R9 ;  /* 0x001f200901007387 */ /* 0x000fe80000100800 */
[----:B------:R-:W-:Y:S04]  /*10b60*/  STL [R1+0x1f2c], R2 ;  /* 0x001f2c0201007387 */ /* 0x000fe80000100800 */
[----:B------:R0:W-:Y:S01]  /*10b70*/  STL [R1+0x1f28], R3 ;  /* 0x001f280301007387 */ /* 0x0001e20000100800 */
[----:B---3--:R-:W-:-:S02]  /*10b80*/  IMAD R8, R11, 0x7, RZ ;  /* 0x000000070b087824 */ /* 0x008fc400078e02ff */
[----:B------:R-:W1:Y:S01]  /*10b90*/  LDC R11, c[0x0][0x238] ;  /* 0x00008e00ff0b7b82 */ /* 0x000e620000000800 */
[----:B------:R-:W-:Y:S01]  /*10ba0*/  STL [R1+0x1f34], R4 ;  /* 0x001f340401007387 */ /* 0x000fe20000100800 */
[----:B------:R-:W-:-:S03]  /*10bb0*/  IMAD.WIDE R6, R8, 0x2, R14 ;  /* 0x0000000208067825 */ /* 0x000fc600078e020e */
[----:B------:R2:W-:Y:S01]  /*10bc0*/  STL [R1+0x1f30], R5 ;  /* 0x001f300501007387 */ /* 0x0005e20000100800 */
[----:B0-----:R-:W-:-:S04]  /*10bd0*/  IMAD.WIDE R2, R0, 0x2, R20 ;  /* 0x0000000200027825 */ /* 0x001fc800078e0214 */
[----:B----4-:R-:W-:Y:S01]  /*10be0*/  IMAD R0, R12, 0x6, RZ ;  /* 0x000000060c007824 */ /* 0x010fe200078e02ff */
[----:B------:R-:W-:Y:S01]  /*10bf0*/  STL [R1+0x1f3c], R2 ;  /* 0x001f3c0201007387 */ /* 0x000fe20000100800 */
[----:B------:R-:W0:Y:S01]  /*10c00*/  LDC R12, c[0x0][0x238] ;  /* 0x00008e00ff0c7b82 */ /* 0x000e220000000800 */
[C---:B--2---:R-:W-:Y:S02]  /*10c10*/  IMAD.WIDE R4, R8.reuse, 0x2, R18 ;  /* 0x0000000208047825 */ /* 0x044fe400078e0212 */
[----:B------:R2:W-:Y:S04]  /*10c20*/  STL [R1+0x1f38], R3 ;  /* 0x001f380301007387 */ /* 0x0005e80000100800 */
[----:B------:R-:W-:Y:S04]  /*10c30*/  STL [R1+0x1f44], R6 ;  /* 0x001f440601007387 */ /* 0x000fe80000100800 */
[----:B------:R3:W-:Y:S01]  /*10c40*/  STL [R1+0x1f40], R7 ;  /* 0x001f400701007387 */ /* 0x0007e20000100800 */
[----:B--2---:R-:W-:-:S05]  /*10c50*/  IMAD.WIDE R2, R8, 0x2, R16 ;  /* 0x0000000208027825 */ /* 0x004fca00078e0210 */
[----:B------:R-:W-:Y:S01]  /*10c60*/  STL [R1+0x1f4c], R2 ;  /* 0x001f4c0201007387 */ /* 0x000fe20000100800 */
[----:B---3--:R-:W-:-:S03]  /*10c70*/  IMAD.WIDE R6, R0, 0x2, R14 ;  /* 0x0000000200067825 */ /* 0x008fc600078e020e */
[----:B------:R2:W-:Y:S04]  /*10c80*/  STL [R1+0x1f48], R3 ;  /* 0x001f480301007387 */ /* 0x0005e80000100800 */
[----:B------:R-:W-:Y:S04]  /*10c90*/  STL [R1+0x1f54], R4 ;  /* 0x001f540401007387 */ /* 0x000fe80000100800 */
[----:B------:R3:W-:Y:S01]  /*10ca0*/  STL [R1+0x1f50], R5 ;  /* 0x001f500501007387 */ /* 0x0007e20000100800 */
[----:B--2---:R-:W-:-:S04]  /*10cb0*/  IMAD.WIDE R2, R8, 0x2, R20 ;  /* 0x0000000208027825 */ /* 0x004fc800078e0214 */
[----:B------:R-:W-:Y:S01]  /*10cc0*/  IMAD.WIDE R8, R10, 0x2, R14 ;  /* 0x000000020a087825 */ /* 0x000fe200078e020e */
[----:B------:R-:W-:Y:S03]  /*10cd0*/  STL [R1+0x1f5c], R2 ;  /* 0x001f5c0201007387 */ /* 0x000fe60000100800 */
[C---:B---3--:R-:W-:Y:S01]  /*10ce0*/  IMAD.WIDE R4, R0.reuse, 0x2, R18 ;  /* 0x0000000200047825 */ /* 0x048fe200078e0212 */
[----:B------:R2:W-:Y:S04]  /*10cf0*/  STL [R1+0x1f58], R3 ;  /* 0x001f580301007387 */ /* 0x0005e80000100800 */
[----:B------:R-:W-:Y:S04]  /*10d00*/  STL [R1+0x1f64], R6 ;  /* 0x001f640601007387 */ /* 0x000fe80000100800 */
[----:B------:R3:W-:Y:S01]  /*10d10*/  STL [R1+0x1f60], R7 ;  /* 0x001f600701007387 */ /* 0x0007e20000100800 */
[----:B--2---:R-:W-:-:S05]  /*10d20*/  IMAD.WIDE R2, R0, 0x2, R16 ;  /* 0x0000000200027825 */ /* 0x004fca00078e0210 */
[----:B------:R-:W-:Y:S01]  /*10d30*/  STL [R1+0x1f6c], R2 ;  /* 0x001f6c0201007387 */ /* 0x000fe20000100800 */
[----:B---3--:R-:W-:-:S03]  /*10d40*/  IMAD.WIDE R6, R0, 0x2, R20 ;  /* 0x0000000200067825 */ /* 0x008fc600078e0214 */
[----:B------:R2:W-:Y:S01]  /*10d50*/  STL [R1+0x1f68], R3 ;  /* 0x001f680301007387 */ /* 0x0005e20000100800 */
[----:B0-----:R-:W-:-:S03]  /*10d60*/  IMAD R0, R12, 0x3, RZ ;  /* 0x000000030c007824 */ /* 0x001fc600078e02ff */
[----:B------:R-:W-:Y:S01]  /*10d70*/  STL [R1+0x1f74], R4 ;  /* 0x001f740401007387 */ /* 0x000fe20000100800 */
[----:B------:R-:W0:Y:S03]  /*10d80*/  LDC R12, c[0x0][0x238] ;  /* 0x00008e00ff0c7b82 */ /* 0x000e260000000800 */
[----:B------:R3:W-:Y:S01]  /*10d90*/  STL [R1+0x1f70], R5 ;  /* 0x001f700501007387 */ /* 0x0007e20000100800 */
[----:B--2---:R-:W-:-:S03]  /*10da0*/  IMAD.WIDE R2, R10, 0x2, R16 ;  /* 0x000000020a027825 */ /* 0x004fc600078e0210 */
[----:B------:R1:W-:Y:S04]  /*10db0*/  STL [R1+0x1f7c], R6 ;  /* 0x001f7c0601007387 */ /* 0x0003e80000100800 */
[----:B------:R-:W-:Y:S01]  /*10dc0*/  STL [R1+0x1f78], R7 ;  /* 0x001f780701007387 */ /* 0x000fe20000100800 */
[----:B---3--:R-:W-:-:S03]  /*10dd0*/  IMAD.WIDE R4, R10, 0x2, R18 ;  /* 0x000000020a047825 */ /* 0x008fc600078e0212 */
[----:B------:R2:W-:Y:S04]  /*10de0*/  STL [R1+0x1f84], R8 ;  /* 0x001f840801007387 */ /* 0x0005e80000100800 */
[----:B------:R-:W-:Y:S01]  /*10df0*/  STL [R1+0x1f80], R9 ;  /* 0x001f800901007387 */ /* 0x000fe20000100800 */
[----:B-1----:R-:W-:Y:S02]  /*10e00*/  IMAD.SHL.U32 R6, R11, 0x4, RZ ;  /* 0x000000040b067824 */ /* 0x002fe400078e00ff */
[----:B------:R-:W1:Y:S01]  /*10e10*/  LDC R11, c[0x0][0x238] ;  /* 0x00008e00ff0b7b82 */ /* 0x000e620000000800 */
[----:B------:R-:W-:Y:S04]  /*10e20*/  STL [R1+0x1f8c], R2 ;  /* 0x001f8c0201007387 */ /* 0x000fe80000100800 */
[----:B------:R3:W-:Y:S03]  /*10e30*/  STL [R1+0x1f88], R3 ;  /* 0x001f880301007387 */ /* 0x0007e60000100800 */
[----:B--2---:R-:W2:Y:S01]  /*10e40*/  LDC R8, c[0x0][0x238] ;  /* 0x00008e00ff087b82 */ /* 0x004ea20000000800 */
[----:B------:R-:W-:Y:S04]  /*10e50*/  STL [R1+0x1f94], R4 ;  /* 0x001f940401007387 */ /* 0x000fe80000100800 */
[----:B------:R4:W-:Y:S01]  /*10e60*/  STL [R1+0x1f90], R5 ;  /* 0x001f900501007387 */ /* 0x0009e20000100800 */
[----:B---3--:R-:W-:-:S02]  /*10e70*/  IMAD.WIDE R2, R10, 0x2, R20 ;  /* 0x000000020a027825 */ /* 0x008fc400078e0214 */
[----:B------:R-:W3:Y:S03]  /*10e80*/  LDC R10, c[0x0][0x238] ;  /* 0x00008e00ff0a7b82 */ /* 0x000ee60000000800 */
[----:B------:R-:W-:Y:S01]  /*10e90*/  STL [R1+0x1f9c], R2 ;  /* 0x001f9c0201007387 */ /* 0x000fe20000100800 */
[----:B----4-:R-:W-:-:S03]  /*10ea0*/  IMAD.WIDE R4, R6, 0x2, R14 ;  /* 0x0000000206047825 */ /* 0x010fc600078e020e */
[----:B------:R4:W-:Y:S04]  /*10eb0*/  STL [R1+0x1f98], R3 ;  /* 0x001f980301007387 */ /* 0x0009e80000100800 */
[----:B------:R-:W-:Y:S04]  /*10ec0*/  STL [R1+0x1fa4], R4 ;  /* 0x001fa40401007387 */ /* 0x000fe80000100800 */
[----:B------:R0:W-:Y:S01]  /*10ed0*/  STL [R1+0x1fa0], R5 ;  /* 0x001fa00501007387 */ /* 0x0001e20000100800 */
[----:B--2---:R-:W-:Y:S02]  /*10ee0*/  IMAD.SHL.U32 R8, R8, 0x2, RZ ;  /* 0x0000000208087824 */ /* 0x004fe400078e00ff */
[----:B----4-:R-:W-:-:S05]  /*10ef0*/  IMAD.WIDE R2, R6, 0x2, R16 ;  /* 0x0000000206027825 */ /* 0x010fca00078e0210 */
[----:B------:R-:W-:Y:S01]  /*10f00*/  STL [R1+0x1fac], R2 ;  /* 0x001fac0201007387 */ /* 0x000fe20000100800 */
[----:B0-----:R-:W-:-:S03]  /*10f10*/  IMAD.WIDE R4, R6, 0x2, R18 ;  /* 0x0000000206047825 */ /* 0x001fc600078e0212 */
[----:B------:R0:W-:Y:S01]  /*10f20*/  STL [R1+0x1fa8], R3 ;  /* 0x001fa80301007387 */ /* 0x0001e20000100800 */
[----:B------:R-:W-:-:S03]  /*10f30*/  IMAD.WIDE R6, R6, 0x2, R20 ;  /* 0x0000000206067825 */ /* 0x000fc600078e0214 */
[----:B------:R-:W-:Y:S04]  /*10f40*/  STL [R1+0x1fb4], R4 ;  /* 0x001fb40401007387 */ /* 0x000fe80000100800 */
        /* <DEDUP_REMOVED lines=9> */
[----:B------:R-:W-:Y:S01]  /*10fe0*/  IMAD R0, R250, 0x80, R250 ;  /* 0x00000080fa007824 */ /* 0x000fe200078e02fa */
[----:B------:R-:W-:Y:S03]  /*10ff0*/  STL [R1+0x1fcc], R2 ;  /* 0x001fcc0201007387 */ /* 0x000fe60000100800 */
[----:B------:R-:W-:Y:S01]  /*11000*/  IMAD.SHL.U32 R0, R0, 0x2, RZ ;  /* 0x0000000200007824 */ /* 0x000fe200078e00ff */
[----:B------:R0:W-:Y:S04]  /*11010*/  STL [R1+0x1fc8], R3 ;  /* 0x001fc80301007387 */ /* 0x0001e80000100800 */
        /* <DEDUP_REMOVED lines=8> */
[----:B0-----:R-:W-:-:S03]  /*110a0*/  IMAD.WIDE R6, R8, 0x2, R18 ;  /* 0x0000000208067825 */ /* 0x001fc600078e0212 */
[----:B------:R-:W-:Y:S01]  /*110b0*/  STL [R1+0x1fec], R4 ;  /* 0x001fec0401007387 */ /* 0x000fe20000100800 */
[----:B------:R-:W-:-:S03]  /*110c0*/  IMAD.WIDE R8, R8, 0x2, R20 ;  /* 0x0000000208087825 */ /* 0x000fc600078e0214 */
[----:B------:R1:W-:Y:S01]  /*110d0*/  STL [R1+0x1fe8], R5 ;  /* 0x001fe80501007387 */ /* 0x0003e20000100800 */
[----:B---3--:R-:W-:-:S03]  /*110e0*/  IMAD.WIDE R2, R10, 0x2, R14 ;  /* 0x000000020a027825 */ /* 0x008fc600078e020e */
[----:B------:R-:W-:Y:S04]  /*110f0*/  STL [R1+0x1ff4], R6 ;  /* 0x001ff40601007387 */ /* 0x000fe80000100800 */
[----:B------:R0:W-:Y:S01]  /*11100*/  STL [R1+0x1ff0], R7 ;  /* 0x001ff00701007387 */ /* 0x0001e20000100800 */
[----:B-1----:R-:W-:-:S03]  /*11110*/  IMAD.WIDE R4, R11, 0x2, R16 ;  /* 0x000000020b047825 */ /* 0x002fc600078e0210 */
[----:B------:R-:W-:Y:S04]  /*11120*/  STL [R1+0x1ffc], R8 ;  /* 0x001ffc0801007387 */ /* 0x000fe80000100800 */
[----:B------:R-:W-:Y:S01]  /*11130*/  STL [R1+0x1ff8], R9 ;  /* 0x001ff80901007387 */ /* 0x000fe20000100800 */
[----:B0-----:R-:W-:-:S03]  /*11140*/  IMAD.WIDE R6, R12, 0x2, R18 ;  /* 0x000000020c067825 */ /* 0x001fc600078e0212 */
[----:B------:R-:W-:Y:S04]  /*11150*/  STL [R1+0x2004], R2 ;  /* 0x0020040201007387 */ /* 0x000fe80000100800 */
[----:B------:R0:W-:Y:S04]  /*11160*/  STL [R1+0x2000], R3 ;  /* 0x0020000301007387 */ /* 0x0001e80000100800 */
[----:B------:R1:W-:Y:S04]  /*11170*/  STL [R1+0x200c], R4 ;  /* 0x00200c0401007387 */ /* 0x0003e80000100800 */
[----:B------:R-:W-:Y:S01]  /*11180*/  STL [R1+0x2008], R5 ;  /* 0x0020080501007387 */ /* 0x000fe20000100800 */
[----:B0-----:R-:W-:-:S03]  /*11190*/  IMAD.WIDE R2, R22, 0x2, R20 ;  /* 0x0000000216027825 */ /* 0x001fc600078e0214 */
[----:B------:R-:W-:Y:S04]  /*111a0*/  STL [R1+0x2014], R6 ;  /* 0x0020140601007387 */ /* 0x000fe80000100800 */
[----:B------:R-:W-:Y:S04]  /*111b0*/  STL [R1+0x2010], R7 ;  /* 0x0020100701007387 */ /* 0x000fe80000100800 */
[----:B------:R-:W-:Y:S04]  /*111c0*/  STL [R1+0x201c], R2 ;  /* 0x00201c0201007387 */ /* 0x000fe80000100800 */
[----:B------:R0:W-:Y:S04]  /*111d0*/  STL [R1+0x2018], R3 ;  /* 0x0020180301007387 */ /* 0x0001e80000100800 */
[----:B------:R2:W-:Y:S04]  /*111e0*/  STL [R1+0xa5c], RZ ;  /* 0x000a5cff01007387 */ /* 0x0005e80000100800 */
        /* <DEDUP_REMOVED lines=256> */
[----:B------:R2:W-:Y:S04]  /*121f0*/  STL [R1], RZ ;  /* 0x000000ff01007387 */ /* 0x0005e80000100800 */
        /* <DEDUP_REMOVED lines=62> */
[----:B------:R2:W-:Y:S01]  /*125e0*/  STL [R1+0xfc], RZ ;  /* 0x0000fcff01007387 */ /* 0x0005e20000100800 */
[----:B------:R-:W-:Y:S01]  /*125f0*/  UIADD3.64 UR10, UR4, 0x380, URZ ;  /* 0x00000380040a7897 */ /* 0x000fe2000fffe03f */
[----:B-1----:R-:W-:Y:S01]  /*12600*/  IMAD.SHL.U32 R4, R218, 0x80, RZ ;  /* 0x00000080da047824 */ /* 0x002fe200078e00ff */
[----:B------:R-:W-:Y:S01]  /*12610*/  UIADD3.64 UR10, UR4, 0x480, URZ ;  /* 0x00000480040a7897 */ /* 0x000fe2000fffe03f */
[----:B0-----:R-:W-:Y:S01]  /*12620*/  LOP3.LUT R3, R0, 0x407e, RZ, 0xc0, !PT ;  /* 0x0000407e00037812 */ /* 0x001fe200078ec0ff */
[----:B------:R-:W-:Y:S01]  /*12630*/  UIADD3.64 UR14, UR4, 0x400, URZ ;  /* 0x00000400040e7897 */ /* 0x000fe2000fffe03f */
[----:B------:R-:W-:Y:S01]  /*12640*/  IMAD.SHL.U32 R11, R216, 0x80, RZ ;  /* 0x00000080d80b7824 */ /* 0x000fe200078e00ff */
[----:B------:R-:W-:Y:S01]  /*12650*/  UIADD3.64 UR10, UR4, 0x580, URZ ;  /* 0x00000580040a7897 */ /* 0x000fe2000fffe03f */
[----:B------:R-:W-:Y:S01]  /*12660*/  SHF.R.S32.HI R2, RZ, 0x1f, R4 ;  /* 0x0000001fff027819 */ /* 0x000fe20000011404 */
[----:B------:R-:W-:Y:S01]  /*12670*/  UIADD3.64 UR14, UR4, 0x500, URZ ;  /* 0x00000500040e7897 */ /* 0x000fe2000fffe03f */
[C---:B------:R-:W-:Y:S01]  /*12680*/  IMAD.SHL.U32 R216, R4.reuse, 0x2, RZ ;  /* 0x0000000204d87824 */ /* 0x040fe200078e00ff */
[----:B------:R-:W-:Y:S01]  /*12690*/  UIADD3.64 UR10, UR4, 0x680, URZ ;  /* 0x00000680040a7897 */ /* 0x000fe2000fffe03f */
[----:B------:R-:W-:Y:S01]  /*126a0*/  SHF.L.U64.HI R2, R4, 0x1, R2 ;  /* 0x0000000104027819 */ /* 0x000fe20000010202 */
[----:B------:R-:W-:Y:S01]  /*126b0*/  UIADD3.64 UR14, UR4, 0x600, URZ ;  /* 0x00000600040e7897 */ /* 0x000fe2000fffe03f */
[----:B------:R-:W-:Y:S01]  /*126c0*/  SHF.R.S32.HI R0, RZ, 0x7, R217 ;  /* 0x00000007ff007819 */ /* 0x000fe200000114d9 */
[----:B------:R-:W-:Y:S01]  /*126d0*/  UIADD3.64 UR10, UR4, 0x780, URZ ;  /* 0x00000780040a7897 */ /* 0x000fe2000fffe03f */
[C---:B------:R-:W-:Y:S01]  /*126e0*/  LOP3.LUT R9, R3.reuse, 0x10, RZ, 0x3c, !PT ;  /* 0x0000001003097812 */ /* 0x040fe200078e3cff */
        /* <DEDUP_REMOVED lines=9> */
[----:B------:R-:W-:Y:S01]  /*12780*/  LOP3.LUT R4, R3, 0x60, RZ, 0x3c, !PT ;  /* 0x0000006003047812 */ /* 0x000fe200078e3cff */
[----:B------:R-:W-:Y:S01]  /*12790*/  UIADD3.64 UR10, UR4, 0xa80, URZ ;  /* 0x00000a80040a7897 */ /* 0x000fe2000fffe03f */
[----:B------:R-:W-:Y:S01]  /*127a0*/  IMAD.IADD R10, R251, 0x1, R3 ;  /* 0x00000001fb0a7824 */ /* 0x000fe200078e0203 */
[----:B------:R-:W-:Y:S01]  /*127b0*/  UIADD3.64 UR14, UR4, 0xa00, URZ ;  /* 0x00000a00040e7897 */ /* 0x000fe2000fffe03f */
[----:B------:R-:W-:Y:S01]  /*127c0*/  SHF.R.S32.HI R0, RZ, 0x1f, R11 ;  /* 0x0000001fff007819 */ /* 0x000fe2000001140b */
[----:B------:R-:W-:Y:S01]  /*127d0*/  UIADD3.64 UR10, UR4, 0xb80, URZ ;  /* 0x00000b80040a7897 */ /* 0x000fe2000fffe03f */
[----:B------:R-:W-:Y:S01]  /*127e0*/  LOP3.LUT R3, R3, 0x70, RZ, 0x3c, !PT ;  /* 0x0000007003037812 */ /* 0x000fe200078e3cff */
[----:B------:R-:W-:Y:S01]  /*127f0*/  UIADD3.64 UR14, UR4, 0xb00, URZ ;  /* 0x00000b00040e7897 */ /* 0x000fe2000fffe03f */
[C---:B------:R-:W-:Y:S01]  /*12800*/  SHF.L.U64.HI R0, R11.reuse, 0x1, R0 ;  /* 0x000000010b007819 */ /* 0x040fe20000010200 */
[----:B------:R-:W-:Y:S01]  /*12810*/  UIADD3.64 UR10, UR4, 0xc80, URZ ;  /* 0x00000c80040a7897 */ /* 0x000fe2000fffe03f */
[----:B------:R-:W-:Y:S01]  /*12820*/  IMAD.SHL.U32 R11, R11, 0x2, RZ ;  /* 0x000000020b0b7824 */ /* 0x000fe200078e00ff */
[----:B------:R-:W-:Y:S01]  /*12830*/  UIADD3.64 UR14, UR4, 0xc00, URZ ;  /* 0x00000c00040e7897 */ /* 0x000fe2000fffe03f */
[C---:B------:R-:W-:Y:S01]  /*12840*/  IMAD.IADD R9, R251.reuse, 0x1, R9 ;  /* 0x00000001fb097824 */ /* 0x040fe200078e0209 */
        /* <DEDUP_REMOVED lines=11> */
[----:B------:R-:W-:Y:S01]  /*12900*/  IMAD.IADD R3, R251, 0x1, R3 ;  /* 0x00000001fb037824 */ /* 0x000fe200078e0203 */
[----:B------:R-:W-:Y:S01]  /*12910*/  UIADD3.64 UR10, UR4, 0x1000, URZ ;  /* 0x00001000040a7897 */ /* 0x000fe2000fffe03f */
[----:B------:R-:W-:Y:S01]  /*12920*/  CS2R R108, SRZ ;  /* 0x00000000006c7805 */ /* 0x000fe2000001ff00 */
        /* <DEDUP_REMOVED lines=67> */
[----:B------:R-:W-:Y:S01]  /*12d60*/  CS2R R86, SRZ ;  /* 0x0000000000567805 */ /* 0x000fe2000001ff00 */
[----:B------:R-:W-:Y:S02]  /*12d70*/  UIADD3.64 UR18, UR4, 0x1800, URZ ;  /* 0x0000180004127897 */ /* 0x000fe4000fffe03f */
[----:B------:R-:W-:Y:S02]  /*12d80*/  UIADD3.64 UR14, UR4, 0x1880, URZ ;  /* 0x00001880040e7897 */ /* 0x000fe4000fffe03f */
[----:B------:R-:W-:Y:S02]  /*12d90*/  UIADD3.64 UR10, UR4, 0x1900, URZ ;  /* 0x00001900040a7897 */ /* 0x000fe4000fffe03f */
[----:B------:R-:W-:Y:S02]  /*12da0*/  UIADD3.64 UR18, UR4, 0x1980, URZ ;  /* 0x0000198004127897 */ /* 0x000fe4000fffe03f */
[----:B------:R-:W-:-:S02]  /*12db0*/  UIADD3.64 UR14, UR4, 0x1a00, URZ ;  /* 0x00001a00040e7897 */ /* 0x000fc4000fffe03f */
[----:B------:R-:W-:Y:S02]  /*12dc0*/  UIADD3.64 UR10, UR4, 0x1a80, URZ ;  /* 0x00001a80040a7897 */ /* 0x000fe4000fffe03f */
        /* <DEDUP_REMOVED lines=8> */
[----:B------:R-:W-:Y:S01]  /*12e50*/  UIADD3.64 UR28, UR4, 0x300, URZ ;  /* 0x00000300041c7897 */ /* 0x000fe2000fffe03f */
[----:B------:R-:W-:Y:S01]  /*12e60*/  UMOV UR35, 0x40000040 ;  /* 0x4000004000237882 */ /* 0x000fe20000000000 */
        /* <DEDUP_REMOVED lines=11> */
[----:B--2---:R-:W-:-:S12]  /*12f20*/  UIADD3.64 UR30, UR6, 0x404, URZ ;  /* 0x00000404061e7897 */ /* 0x004fd8000fffe03f */
.L_x_1:
[----:B------:R-:W-:Y:S01]  /*12f30*/  STL [R1+0x29cc], R14 ;  /* 0x0029cc0e01007387 */ /* 0x000fe20000100800 */
[----:B------:R-:W0:Y:S03]  /*12f40*/  LDC R12, c[0x0][0x230] ;  /* 0x00008c00ff0c7b82 */ /* 0x000e260000000800 */
[----:B------:R-:W-:Y:S04]  /*12f50*/  STL [R1+0x29c8], R15 ;  /* 0x0029c80f01007387 */ /* 0x000fe80000100800 */
[----:B-----5:R-:W-:Y:S04]  /*12f60*/  STL [R1+0x2874], R252 ;  /* 0x002874fc01007387 */ /* 0x020fe80000100800 */
[----:B------:R-:W-:Y:S04]  /*12f70*/  STL [R1+0x287c], R252 ;  /* 0x00287cfc01007387 */ /* 0x000fe80000100800 */
        /* <DEDUP_REMOVED lines=126> */
[----:B------:R-:W-:Y:S04]  /*13760*/  STL.64 [R1+0x2410], R214 ;  /* 0x002410d601007387 */ /* 0x000fe80000100a00 */
        /* <DEDUP_REMOVED lines=58> */
[----:B------:R-:W-:Y:S04]  /*13b10*/  STL [R1+0x2424], R98 ;  /* 0x0024246201007387 */ /* 0x000fe80000100800 */
[----:B------:R-:W-:Y:S04]  /*13b20*/  STL [R1+0x2420], R99 ;  /* 0x0024206301007387 */ /* 0x000fe80000100800 */
        /* <DEDUP_REMOVED lines=15> */
[----:B------:R1:W-:Y:S04]  /*13c20*/  STL.64 [R1+0x2210], R86 ;  /* 0x0022105601007387 */ /* 0x0003e80000100a00 */
[----:B-1----:R-:W0:Y:S01]  /*13c30*/  LDL.LU R87, [R1+0xa5c] ;  /* 0x000a5c0001577983 */ /* 0x002e220000300800 */
[----:B------:R-:W-:-:S02]  /*13c40*/  PRMT R22, RZ, 0x7610, R22 ;  /* 0x00007610ff167816 */ /* 0x000fc40000000016 */
[----:B------:R-:W-:Y:S01]  /*13c50*/  PRMT R14, RZ, 0x7610, R14 ;  /* 0x00007610ff0e7816 */ /* 0x000fe2000000000e */
[----:B------:R1:W-:Y:S01]  /*13c60*/  STL.64 [R1+0x2208], R84 ;  /* 0x0022085401007387 */ /* 0x0003e20000100a00 */
[----:B------:R-:W-:-:S03]  /*13c70*/  PRMT R15, RZ, 0x7610, R15 ;  /* 0x00007610ff0f7816 */ /* 0x000fc6000000000f */
        /* <DEDUP_REMOVED lines=56> */
[----:B------:R-:W-:Y:S04]  /*14000*/  STL.64 [R1+0x2168], R44 ;  /* 0x0021682c01007387 */ /* 0x000fe80000100a00 */
[----:B------:R-:W-:Y:S04]  /*14010*/  STL [R1+0x24e8], R44 ;  /* 0x0024e82c01007387 */ /* 0x000fe80000100800 */
[----:B------:R-:W-:Y:S04]  /*14020*/  STL.64 [R1+0x2160], R42 ;  /* 0x0021602a01007387 */ /* 0x000fe80000100a00 */
[----:B------:R-:W-:Y:S04]  /*14030*/  STL.64 [R1+0x2158], R40 ;  /* 0x0021582801007387 */ /* 0x000fe80000100a00 */
        /* <DEDUP_REMOVED lines=8> */
[----:B------:R-:W-:Y:S01]  /*140c0*/  STL.64 [R1+0x2120], R26 ;  /* 0x0021201a01007387 */ /* 0x000fe20000100a00 */
[----:B0-----:R-:W-:-:S03]  /*140d0*/  IMAD R12, R87, -0x80, R12 ;  /* 0xffffff80570c7824 */ /* 0x001fc600078e020c */
[----:B------:R-:W-:Y:S02]  /*140e0*/  STL [R1+0x24f4], R26 ;  /* 0x0024f41a01007387 */ /* 0x000fe40000100800 */
[----:B------:R-:W-:Y:S02]  /*140f0*/  ISETP.GT.AND P0, PT, R12, RZ, PT ;  /* 0x000000ff0c00720c */ /* 0x000fe40003f04270 */
[----:B------:R-:W-:Y:S01]  /*14100*/  STL.64 [R1+0x2118], R24 ;  /* 0x0021181801007387 */ /* 0x000fe20000100a00 */
[----:B-1----:R-:W-:-:S03]  /*14110*/  MOV R84, UR49 ;  /* 0x0000003100547c02 */ /* 0x002fc60008000f00 */
[----:B------:R-:W-:Y:S01]  /*14120*/  STL [R1+0x24f8], R25 ;  /* 0x0024f81901007387 */ /* 0x000fe20000100800 */
[----:B------:R-:W-:-:S03]  /*14130*/  MOV R85, UR48 ;  /* 0x0000003000557c02 */ /* 0x000fc60008000f00 */
[----:B------:R0:W-:Y:S04]  /*14140*/  STL [R1+0x2110], R0 ;  /* 0x0021100001007387 */ /* 0x0001e80000100800 */
[----:B------:R-:W2:Y:S04]  /*14150*/  @P0 LDG.E.U16 R22, desc[UR60][R20.64] ;  /* 0x0000003c14160981 */ /* 0x000ea8000c1e1500 */
[----:B------:R-:W3:Y:S04]  /*14160*/  @P0 LDG.E.U16 R14, desc[UR60][R18.64] ;  /* 0x0000003c120e0981 */ /* 0x000ee8000c1e1500 */
[----:B------:R-:W4:Y:S01]  /*14170*/  @P0 LDG.E.U16 R15, desc[UR60][R16.64] ;  /* 0x0000003c100f0981 */ /* 0x000f22000c1e1500 */
[----:B------:R-:W-:-:S03]  /*14180*/  MOV R86, UR53 ;  /* 0x0000003500567c02 */ /* 0x000fc60008000f00 */
[----:B------:R-:W4:Y:S01]  /*14190*/  LDL.LU R216, [R1+0x1068] ;  /* 0x0010680001d87983 */ /* 0x000f220000300800 */
[----:B0-----:R-:W-:-:S03]  /*141a0*/  MOV R0, UR57 ;  /* 0x0000003900007c02 */ /* 0x001fc60008000f00 */
[----:B------:R0:W-:Y:S01]  /*141b0*/  STL [R1+0x20fc], R2 ;  /* 0x0020fc0201007387 */ /* 0x0001e20000100800 */
[----:B------:R-:W-:-:S03]  /*141c0*/  MOV R11, UR52 ;  /* 0x00000034000b7c02 */ /* 0x000fc60008000f00 */
[----:B0-----:R-:W4:Y:S01]  /*141d0*/  LDL.LU R2, [R1+0x1040] ;  /* 0x0010400001027983 */ /* 0x001f220000300800 */
[----:B------:R-:W-:-:S03]  /*141e0*/  ISETP.GT.AND P1, PT, R12, 0x1, PT ;  /* 0x000000010c00780c */ /* 0x000fc60003f24270 */
[----:B------:R-:W-:Y:S04]  /*141f0*/  STL [R1+0x2088], R13 ;  /* 0x0020880d01007387 */ /* 0x000fe80000100800 */
[----:B------:R-:W-:Y:S04]  /*14200*/  STL [R1+0x24fc], R84 ;  /* 0x0024fc5401007387 */ /* 0x000fe80000100800 */
[----:B------:R-:W-:Y:S04]  /*14210*/  STL [R1+0x2500], R85 ;  /* 0x0025005501007387 */ /* 0x000fe80000100800 */
[----:B------:R-:W-:Y:S04]  /*14220*/  STL [R1+0x2504], R86 ;  /* 0x0025045601007387 */ /* 0x000fe80000100800 */
[----:B------:R-:W-:Y:S04]  /*14230*/  STL [R1+0x2508], R0 ;  /* 0x0025080001007387 */ /* 0x000fe80000100800 */
[----:B------:R0:W-:Y:S02]  /*14240*/  STL [R1+0x206c], R11 ;  /* 0x00206c0b01007387 */ /* 0x0001e40000100800 */
[----:B0-----:R-:W-:-:S05]  /*14250*/  MOV R11, UR56 ;  /* 0x00000038000b7c02 */ /* 0x001fca0008000f00 */
[----:B------:R-:W-:Y:S04]  /*14260*/  STL [R1+0x250c], R11 ;  /* 0x00250c0b01007387 */ /* 0x000fe80000100800 */
[----:B------:R-:W-:Y:S04]  /*14270*/  STL [R1+0x2510], R87 ;  /* 0x0025105701007387 */ /* 0x000fe80000100800 */
[----:B------:R-:W4:Y:S04]  /*14280*/  LDL R23, [R1+0x2018] ;  /* 0x0020180001177983 */ /* 0x000f280000100800 */
[----:B--2---:R0:W-:Y:S04]  /*14290*/  STL [R1+0xc40], R22 ;  /* 0x000c401601007387 */ /* 0x0041e80000100800 */
[----:B0-----:R-:W2:Y:S04]  /*142a0*/  LDL R22, [R1+0x201c] ;  /* 0x00201c0001167983 */ /* 0x001ea80000100800 */
[----:B------:R-:W-:Y:S04]  /*142b0*/  STL [R1+0x2518], R20 ;  /* 0x0025181401007387 */ /* 0x000fe80000100800 */
[----:B------:R-:W-:Y:S04]  /*142c0*/  STL [R1+0x2514], R21 ;  /* 0x0025141501007387 */ /* 0x000fe80000100800 */
[----:B---3--:R0:W-:Y:S04]  /*142d0*/  STL [R1+0xc3c], R14 ;  /* 0x000c3c0e01007387 */ /* 0x0081e80000100800 */
[----:B0-----:R-:W3:Y:S04]  /*142e0*/  LDL.LU R14, [R1+0x29cc] ;  /* 0x0029cc00010e7983 */ /* 0x001ee80000300800 */
[----:B------:R-:W-:Y:S04]  /*142f0*/  STL [R1+0x2520], R18 ;  /* 0x0025201201007387 */ /* 0x000fe80000100800 */
[----:B------:R-:W-:Y:S04]  /*14300*/  STL [R1+0x251c], R19 ;  /* 0x00251c1301007387 */ /* 0x000fe80000100800 */
[----:B----4-:R0:W-:Y:S04]  /*14310*/  STL [R1+0xc38], R15 ;  /* 0x000c380f01007387 */ /* 0x0101e80000100800 */
[----:B0-----:R-:W3:Y:S01]  /*14320*/  LDL.LU R15, [R1+0x29c8] ;  /* 0x0029c800010f7983 */ /* 0x001ee20000300800 */
[----:B------:R-:W-:-:S02]  /*14330*/  PRMT R252, RZ, 0x7610, R252 ;  /* 0x00007610fffc7816 */ /* 0x000fc400000000fc */
[----:B------:R-:W-:-:S06]  /*14340*/  PRMT R251, RZ, 0x7610, R251 ;  /* 0x00007610fffb7816 */ /* 0x000fcc00000000fb */
[----:B--2---:R-:W2:Y:S04]  /*14350*/  @P1 LDG.E.U16 R251, desc[UR60][R22.64] ;  /* 0x0000003c16fb1981 */ /* 0x004ea8000c1e1500 */
[----:B---3--:R-:W3:Y:S04]  /*14360*/  @P0 LDG.E.U16 R252, desc[UR60][R14.64] ;  /* 0x0000003c0efc0981 */ /* 0x008ee8000c1e1500 */
[----:B------:R-:W-:Y:S04]  /*14370*/  STL [R1+0x2528], R16 ;  /* 0x0025281001007387 */ /* 0x000fe80000100800 */
[----:B------:R-:W-:Y:S04]  /*14380*/  STL [R1+0x2524], R17 ;  /* 0x0025241101007387 */ /* 0x000fe80000100800 */
[----:B---3--:R0:W-:Y:S04]  /*14390*/  STL [R1+0xc34], R252 ;  /* 0x000c34fc01007387 */ /* 0x0081e80000100800 */
[----:B0-----:R-:W3:Y:S04]  /*143a0*/  LDL.LU R252, [R1+0x29c4] ;  /* 0x0029c40001fc7983 */ /* 0x001ee80000300800 */
[----:B------:R-:W-:Y:S04]  /*143b0*/  STL [R1+0x2530], R14 ;  /* 0x0025300e01007387 */ /* 0x000fe80000100800 */
[----:B------:R-:W-:Y:S04]  /*143c0*/  STL [R1+0x252c], R15 ;  /* 0x00252c0f01007387 */ /* 0x000fe80000100800 */
[----:B--2---:R0:W-:Y:S04]  /*143d0*/  STL [R1+0xc30], R251 ;  /* 0x000c30fb01007387 */ /* 0x0041e80000100800 */
[----:B0-----:R-:W2:Y:S04]  /*143e0*/  LDL.LU R251, [R1+0x29c0] ;  /* 0x0029c00001fb7983 */ /* 0x001ea80000300800 */
[----:B------:R-:W4:Y:S04]  /*143f0*/  LDL R22, [R1+0x2010] ;  /* 0x0020100001167983 */ /* 0x000f280000100800 */
[----:B------:R-:W4:Y:S01]  /*14400*/  LDL R23, [R1+0x2014] ;  /* 0x0020140001177983 */ /* 0x000f220000100800 */
[----:B---3--:R-:W-:-:S02]  /*14410*/  PRMT R252, RZ, 0x7610, R252 ;  /* 0x00007610fffc7816 */ /* 0x008fc400000000fc */
[----:B----4-:R-:W-:-:S04]  /*14420*/  @P1 LOP3.LUT R23, R23, R22, RZ, 0x3c, !PT ;  /* 0x0000001617171212 */ /* 0x010fc800078e3cff */
[----:B------:R-:W-:-:S04]  /*14430*/  @P1 LOP3.LUT R22, R23, R22, RZ, 0x3c, !PT ;  /* 0x0000001617161212 */ /* 0x000fc800078e3cff */
[----:B------:R-:W-:-:S05]  /*14440*/  @P1 LOP3.LUT R23, R23, R22, RZ, 0x3c, !PT ;  /* 0x0000001617171212 */ /* 0x000fca00078e3cff */
[----:B------:R-:W3:Y:S04]  /*14450*/  @P1 LDG.E.U16 R252, desc[UR60][R22.64] ;  /* 0x0000003c16fc1981 */ /* 0x000ee8000c1e1500 */
[----:B---3--:R0:W-:Y:S04]  /*14460*/  STL [R1+0xc2c], R252 ;  /* 0x000c2cfc01007387 */ /* 0x0081e80000100800 */
[----:B0-----:R-:W3:Y:S04]  /*14470*/  LDL.LU R252, [R1+0x29bc] ;  /* 0x0029bc0001fc7983 */ /* 0x001ee80000300800 */
[----:B------:R-:W4:Y:S04]  /*14480*/  LDL R22, [R1+0x2008] ;  /* 0x0020080001167983 */ /* 0x000f280000100800 */
[----:B------:R-:W4:Y:S01]  /*14490*/  LDL R23, [R1+0x200c] ;  /* 0x00200c0001177983 */ /* 0x000f220000100800 */
[----:B--2---:R-:W-:-:S02]  /*144a0*/  PRMT R251, RZ, 0x7610, R251 ;  /* 0x00007610fffb7816 */ /* 0x004fc400000000fb */
[----:B----4-:R-:W-:-:S04]  /*144b0*/  @P1 LOP3.LUT R23, R23, R22, RZ, 0x3c, !PT ;  /* 0x0000001617171212 */ /* 0x010fc800078e3cff */
[----:B------:R-:W-:-:S04]  /*144c0*/  @P1 LOP3.LUT R22, R23, R22, RZ, 0x3c, !PT ;  /* 0x0000001617161212 */ /* 0x000fc800078e3cff */
[----:B------:R-:W-:-:S05]  /*144d0*/  @P1 LOP3.LUT R23, R23, R22, RZ, 0x3c, !PT ;  /* 0x0000001617171212 */ /* 0x000fca00078e3cff */
[----:B------:R-:W2:Y:S04]  /*144e0*/  @P1 LDG.E.U16 R251, desc[UR60][R22.64] ;  /* 0x0000003c16fb1981 */ /* 0x000ea8000c1e1500 */
        /* <DEDUP_REMOVED lines=8> */
[----:B------:R-:W3:Y:S01]  /*14570*/  @P1 LDG.E.U16 R252, desc[UR60][R22.64] ;  /* 0x0000003c16fc1981 */ /* 0x000ee2000c1e1500 */
[----:B------:R-:W-:-:S03]  /*14580*/  ISETP.GT.AND P0, PT, R12, 0x2, PT ;  /* 0x000000020c00780c */ /* 0x000fc60003f04270 */
        /* <DEDUP_REMOVED lines=115> */
[----:B------:R-:W-:-:S02]  /*14cc0*/  PRMT R48, RZ, 0x7610, R48 ;  /* 0x00007610ff307816 */ /* 0x000fc40000000030 */
[----:B----4-:R-:W-:-:S04]  /*14cd0*/  @P1 LOP3.LUT R23, R23, R22, RZ, 0x3c, !PT ;  /* 0x0000001617171212 */ /* 0x010fc800078e3cff */
[----:B------:R-:W-:-:S04]  /*14ce0*/  @P1 LOP3.LUT R22, R23, R22, RZ, 0x3c, !PT ;  /* 0x0000001617161212 */ /* 0x000fc800078e3cff */
[----:B------:R-:W-:-:S05]  /*14cf0*/  @P1 LOP3.LUT R23, R23, R22, RZ, 0x3c, !PT ;  /* 0x0000001617171212 */ /* 0x000fca00078e3cff */
[----:B------:R-:W4:Y:S04]  /*14d00*/  @P1 LDG.E.U16 R48, desc[UR60][R22.64] ;  /* 0x0000003c16301981 */ /* 0x000f28000c1e1500 */
[----:B------:R-:W2:Y:S04]  /*14d10*/  LDL R22, [R1+0x1f90] ;  /* 0x001f900001167983 */ /* 0x000ea80000100800 */
[----:B------:R-:W2:Y:S01]  /*14d20*/  LDL R23, [R1+0x1f94] ;  /* 0x001f940001177983 */ /* 0x000ea20000100800 */
[----:B------:R-:W-:-:S03]  /*14d30*/  PRMT R49, RZ, 0x7610, R49 ;  /* 0x00007610ff317816 */ /* 0x000fc60000000031 */
[----:B----4-:R-:W-:Y:S01]  /*14d40*/  STL [R1+0x2534], R48 ;  /* 0x0025343001007387 */ /* 0x010fe20000100800 */
[----:B--2---:R-:W-:-:S04]  /*14d50*/  @P1 LOP3.LUT R23, R23, R22, RZ, 0x3c, !PT ;  /* 0x0000001617171212 */ /* 0x004fc800078e3cff */
[----:B------:R-:W-:-:S04]  /*14d60*/  @P1 LOP3.LUT R22, R23, R22, RZ, 0x3c, !PT ;  /* 0x0000001617161212 */ /* 0x000fc800078e3cff */
[----:B------:R-:W-:-:S05]  /*14d70*/  @P1 LOP3.LUT R23, R23, R22, RZ, 0x3c, !PT ;  /* 0x0000001617171212 */ /* 0x000fca00078e3cff */
[----:B------:R-:W2:Y:S04]  /*14d80*/  @P1 LDG.E.U16 R49, desc[UR60][R22.64] ;  /* 0x0000003c16311981 */ /* 0x000ea8000c1e1500 */
[----:B------:R-:W4:Y:S04]  /*14d90*/  LDL R22, [R1+0x1f88] ;  /* 0x001f880001167983 */ /* 0x000f280000100800 */
[----:B------:R-:W4:Y:S01]  /*14da0*/  LDL R23, [R1+0x1f8c] ;  /* 0x001f8c0001177983 */ /* 0x000f220000100800 */
[----:B------:R-:W-:-:S03]  /*14db0*/  PRMT R50, RZ, 0x7610, R50 ;  /* 0x00007610ff327816 */ /* 0x000fc60000000032 */
[----:B--2---:R-:W-:Y:S01]  /*14dc0*/  STL [R1+0x2538], R49 ;  /* 0x0025383101007387 */ /* 0x004fe20000100800 */
[----:B----4-:R-:W-:-:S04]  /*14dd0*/  @P1 LOP3.LUT R23, R23, R22, RZ, 0x3c, !PT ;  /* 0x0000001617171212 */ /* 0x010fc800078e3cff */
        /* <DEDUP_REMOVED lines=13> */
[----:B------:R-:W-:Y:S02]  /*14eb0*/  ISETP.GT.AND P0, PT, R12, 0x6, PT ;  /* 0x000000060c00780c */ /* 0x000fe40003f04270 */
[----:B------:R-:W-:Y:S01]  /*14ec0*/  PRMT R45, RZ, 0x7610, R45 ;  /* 0x00007610ff2d7816 */ /* 0x000fe2000000002d */
[----:B--2---:R-:W-:Y:S10]  /*14ed0*/  STL [R1+0x2540], R51 ;  /* 0x0025403301007387 */ /* 0x004ff40000100800 */
        /* <DEDUP_REMOVED lines=60> */
[----:B------:R0:W2:Y:S04]  /*152a0*/  @P1 LDG.E.U16 R160, desc[UR60][R22.64] ;  /* 0x0000003c16a01981 */ /* 0x0000a8000c1e1500 */
[----:B------:R-:W0:Y:S04]  /*152b0*/  LDL R22, [R1+0x1f38] ;  /* 0x001f380001167983 */ /* 0x000e280000100800 */
[----:B------:R-:W0:Y:S01]  /*152c0*/  LDL R23, [R1+0x1f3c] ;  /* 0x001f3c0001177983 */ /* 0x000e220000100800 */
[----:B------:R-:W-:Y:S02]  /*152d0*/  ISETP.GT.AND P0, PT, R12, 0x8, PT ;  /* 0x000000080c00780c */ /* 0x000fe40003f04270 */
[----:B------:R-:W-:-:S11]  /*152e0*/  PRMT R251, RZ, 0x7610, R251 ;  /* 0x00007610fffb7816 */ /* 0x000fd600000000fb */
[----:B0-----:R-:W-:-:S04]  /*152f0*/  @P0 LOP3.LUT R23, R23, R22, RZ, 0x3c, !PT ;  /* 0x0000001617170212 */ /* 0x001fc800078e3cff */
[----:B------:R-:W-:-:S04]  /*15300*/  @P0 LOP3.LUT R22, R23, R22, RZ, 0x3c, !PT ;  /* 0x0000001617160212 */ /* 0x000fc800078e3cff */
[----:B------:R-:W-:-:S05]  /*15310*/  @P0 LOP3.LUT R23, R23, R22, RZ, 0x3c, !PT ;  /* 0x0000001617170212 */ /* 0x000fca00078e3cff */
[----:B------:R-:W4:Y:S04]  /*15320*/  @P0 LDG.E.U16 R251, desc[UR60][R22.64] ;  /* 0x0000003c16fb0981 */ /* 0x000f28000c1e1500 */
[----:B--2---:R-:W-:Y:S04]  /*15330*/  STL [R1+0x2560], R160 ;  /* 0x002560a001007387 */ /* 0x004fe80000100800 */
[----:B----4-:R0:W-:Y:S04]  /*15340*/  STL [R1+0xbb4], R251 ;  /* 0x000bb4fb01007387 */ /* 0x0101e80000100800 */
        /* <DEDUP_REMOVED lines=277> */
[----:B---3--:R-:W-:-:S11]  /*164a0*/  PRMT R252, RZ, 0x7610, R252 ;  /* 0x00007610fffc7816 */ /* 0x008fd600000000fc */
[----:B0-----:R-:W-:-:S04]  /*164b0*/  @P0 LOP3.LUT R23, R23, R22, RZ, 0x3c, !PT ;  /* 0x0000001617170212 */ /* 0x001fc800078e3cff */
[----:B------:R-:W-:-:S04]  /*164c0*/  @P0 LOP3.LUT R22, R23, R22, RZ, 0x3c, !PT ;  /* 0x0000001617160212 */ /* 0x000fc800078e3cff */
[----:B------:R-:W-:-:S05]  /*164d0*/  @P0 LOP3.LUT R23, R23, R22, RZ, 0x3c, !PT ;  /* 0x0000001617170212 */ /* 0x000fca00078e3cff */
[----:B------:R-:W3:Y:S04]  /*164e0*/  @P0 LDG.E.U16 R252, desc[UR60][R22.64] ;  /* 0x0000003c16fc0981 */ /* 0x000ee8000c1e1500 */
[----:B--2---:R-:W-:Y:S04]  /*164f0*/  STL [R1+0x2590], R156 ;  /* 0x0025909c01007387 */ /* 0x004fe80000100800 */
[----:B---3--:R0:W-:Y:S04]  /*16500*/  STL [R1+0xb24], R252 ;  /* 0x000b24fc01007387 */ /* 0x0081e80000100800 */
[----:B0-----:R-:W2:Y:S04]  /*16510*/  LDL.LU R252, [R1+0x2930] ;  /* 0x0029300001fc7983 */ /* 0x001ea80000300800 */
[----:B------:R-:W3:Y:S04]  /*16520*/  LDL R22, [R1+0x1e30] ;  /* 0x001e300001167983 */ /* 0x000ee80000100800 */
[----:B------:R-:W3:Y:S01]  /*16530*/  LDL R23, [R1+0x1e34] ;  /* 0x001e340001177983 */ /* 0x000ee20000100800 */
[----:B------:R-:W-:-:S02]  /*16540*/  PRMT R251, RZ, 0x7610, R251 ;  /* 0x00007610fffb7816 */ /* 0x000fc400000000fb */
[----:B---3--:R-:W-:-:S04]  /*16550*/  @P0 LOP3.LUT R23, R23, R22, RZ, 0x3c, !PT ;  /* 0x0000001617170212 */ /* 0x008fc800078e3cff */
        /* <DEDUP_REMOVED lines=164> */
[----:B------:R-:W-:-:S02]  /*16fa0*/  PRMT R156, RZ, 0x7610, R156 ;  /* 0x00007610ff9c7816 */ /* 0x000fc4000000009c */
[----:B----4-:R-:W-:-:S04]  /*16fb0*/  @P0 LOP3.LUT R23, R23, R22, RZ, 0x3c, !PT ;  /* 0x0000001617170212 */ /* 0x010fc800078e3cff */
[----:B------:R-:W-:-:S04]  /*16fc0*/  @P0 LOP3.LUT R22, R23, R22, RZ, 0x3c, !PT ;  /* 0x0000001617160212 */ /* 0x000fc800078e3cff */
[----:B------:R-:W-:-:S05]  /*16fd0*/  @P0 LOP3.LUT R23, R23, R22, RZ, 0x3c, !PT ;  /* 0x0000001617170212 */ /* 0x000fca00078e3cff */
[----:B------:R-:W4:Y:S04]  /*16fe0*/  @P0 LDG.E.U16 R156, desc[UR60][R22.64] ;  /* 0x0000003c169c0981 */ /* 0x000f28000c1e1500 */
[----:B------:R-:W3:Y:S04]  /*16ff0*/  LDL R22, [R1+0x1d98] ;  /* 0x001d980001167983 */ /* 0x000ee80000100800 */
[----:B------:R-:W3:Y:S01]  /*17000*/  LDL R23, [R1+0x1d9c] ;  /* 0x001d9c0001177983 */ /* 0x000ee20000100800 */
[----:B------:R-:W-:Y:S02]  /*17010*/  ISETP.GT.AND P1, PT, R12, 0x15, PT ;  /* 0x000000150c00780c */ /* 0x000fe40003f24270 */
[----:B------:R-:W-:Y:S01]  /*17020*/  PRMT R56, RZ, 0x7610, R56 ;  /* 0x00007610ff387816 */ /* 0x000fe20000000038 */
[----:B----4-:R-:W-:Y:S10]  /*17030*/  STL [R1+0x2594], R156 ;  /* 0x0025949c01007387 */ /* 0x010ff40000100800 */
[----:B---3--:R-:W-:-:S04]  /*17040*/  @P1 LOP3.LUT R23, R23, R22, RZ, 0x3c, !PT ;  /* 0x0000001617171212 */ /* 0x008fc800078e3cff */
[----:B------:R-:W-:-:S04]  /*17050*/  @P1 LOP3.LUT R22, R23, R22, RZ, 0x3c, !PT ;  /* 0x0000001617161212 */ /* 0x000fc800078e3cff */
[----:B------:R-:W-:-:S05]  /*17060*/  @P1 LOP3.LUT R23, R23, R22, RZ, 0x3c, !PT ;  /* 0x0000001617171212 */ /* 0x000fca00078e3cff */
[----:B------:R-:W3:Y:S04]  /*17070*/  @P1 LDG.E.U16 R56, desc[UR60][R22.64] ;  /* 0x0000003c16381981 */ /* 0x000ee8000c1e1500 */
[----:B------:R-:W4:Y:S04]  /*17080*/  LDL R22, [R1+0x1d90] ;  /* 0x001d900001167983 */ /* 0x000f280000100800 */
[----:B------:R-:W4:Y:S01]  /*17090*/  LDL R23, [R1+0x1d94] ;  /* 0x001d940001177983 */ /* 0x000f220000100800 */
[----:B------:R-:W-:-:S03]  /*170a0*/  PRMT R57, RZ, 0x7610, R57 ;  /* 0x00007610ff397816 */ /* 0x000fc60000000039 */
[----:B---3--:R-:W-:Y:S01]  /*170b0*/  STL [R1+0x2598], R56 ;  /* 0x0025983801007387 */ /* 0x008fe20000100800 */
[----:B----4-:R-:W-:-:S04]  /*170c0*/  @P1 LOP3.LUT R23, R23, R22, RZ, 0x3c, !PT ;  /* 0x0000001617171212 */ /* 0x010fc800078e3cff */
        /* <DEDUP_REMOVED lines=21> */
[----:B------:R-:W-:Y:S02]  /*17220*/  ISETP.GT.AND P0, PT, R12, 0x16, PT ;  /* 0x000000160c00780c */ /* 0x000fe40003f04270 */
[----:B------:R-:W-:Y:S01]  /*17230*/  PRMT R24, RZ, 0x7610, R24 ;  /* 0x00007610ff187816 */ /* 0x000fe20000000018 */
[----:B---3--:R-:W-:Y:S10]  /*17240*/  STL [R1+0x25a4], R59 ;  /* 0x0025a43b01007387 */ /* 0x008ff40000100800 */
        /* <DEDUP_REMOVED lines=60> */
[----:B------:R0:W3:Y:S04]  /*17610*/  @P1 LDG.E.U16 R152, desc[UR60][R22.64] ;  /* 0x0000003c16981981 */ /* 0x0000e8000c1e1500 */
        /* <DEDUP_REMOVED lines=8> */
[----:B---3--:R-:W-:Y:S04]  /*176a0*/  STL [R1+0x25c8], R152 ;  /* 0x0025c89801007387 */ /* 0x008fe80000100800 */
[----:B----4-:R0:W-:Y:S04]  /*176b0*/  STL [R1+0xa94], R251 ;  /* 0x000a94fb01007387 */ /* 0x0101e80000100800 */
        /* <DEDUP_REMOVED lines=25> */
[----:B------:R-:W2:Y:S01]  /*17850*/  @P0 LDG.E.U16 R252, desc[UR60][R22.64] ;  /* 0x0000003c16fc0981 */ /* 0x000ea2000c1e1500 */
[----:B------:R-:W-:-:S03]  /*17860*/  ISETP.GT.AND P1, PT, R12, 0x19, PT ;  /* 0x000000190c00780c */ /* 0x000fc60003f24270 */
        /* <DEDUP_REMOVED lines=122> */
[----:B------:R-:W-:-:S03]  /*18010*/  PRMT R158, RZ, 0x7610, R158 ;  /* 0x00007610ff9e7816 */ /* 0x000fc6000000009e */
[----:B----4-:R-:W-:Y:S01]  /*18020*/  STL [R1+0x25cc], R157 ;  /* 0x0025cc9d01007387 */ /* 0x010fe20000100800 */
        /* <DEDUP_REMOVED lines=122> */
[----:B--2---:R-:W-:-:S11]  /*187d0*/  PRMT R252, RZ, 0x7610, R252 ;  /* 0x00007610fffc7816 */ /* 0x004fd600000000fc */
[----:B0-----:R-:W-:-:S04]  /*187e0*/  @P0 LOP3.LUT R23, R23, R22, RZ, 0x3c, !PT ;  /* 0x0000001617170212 */ /* 0x001fc800078e3cff */
[----:B------:R-:W-:-:S04]  /*187f0*/  @P0 LOP3.LUT R22, R23, R22, RZ, 0x3c, !PT ;  /* 0x0000001617160212 */ /* 0x000fc800078e3cff */
[----:B------:R-:W-:-:S05]  /*18800*/  @P0 LOP3.LUT R23, R23, R22, RZ, 0x3c, !PT ;  /* 0x0000001617170212 */ /* 0x000fca00078e3cff */
[----:B------:R-:W2:Y:S04]  /*18810*/  @P0 LDG.E.U16 R252, desc[UR60][R22.64] ;  /* 0x0000003c16fc0981 */ /* 0x000ea8000c1e1500 */
[----:B---3--:R-:W-:Y:S04]  /*18820*/  STL [R1+0x2608], R148 ;  /* 0x0026089401007387 */ /* 0x008fe80000100800 */
[----:B--2---:R0:W-:Y:S04]  /*18830*/  STL [R1+0xa00], R252 ;  /* 0x000a00fc01007387 */ /* 0x0041e80000100800 */
        /* <DEDUP_REMOVED lines=128> */
[----:B----4-:R0:W-:Y:S04]  /*19040*/  STL [R1+0x9c8], R250 ;  /* 0x0009c8fa01007387 */ /* 0x0101e80000100800 */
[----:B0-----:R-:W4:Y:S04]  /*19050*/  LDL.LU R250, [R1+0x286c] ;  /* 0x00286c0001fa7983 */ /* 0x001f280000300800 */
[----:B------:R-:W2:Y:S04]  /*19060*/  LDL R22, [R1+0x1bc0] ;  /* 0x001bc00001167983 */ /* 0x000ea80000100800 */
[----:B------:R-:W2:Y:S01]  /*19070*/  LDL R23, [R1+0x1bc4] ;  /* 0x001bc40001177983 */ /* 0x000ea20000100800 */
[----:B------:R-:W-:-:S02]  /*19080*/  PRMT R249, RZ, 0x7610, R249 ;  /* 0x00007610fff97816 */ /* 0x000fc400000000f9 */
[----:B--2---:R-:W-:-:S04]  /*19090*/  @P1 LOP3.LUT R23, R23, R22, RZ, 0x3c, !PT ;  /* 0x0000001617171212 */ /* 0x004fc800078e3cff */
[----:B------:R-:W-:-:S04]  /*190a0*/  @P1 LOP3.LUT R22, R23, R22, RZ, 0x3c, !PT ;  /* 0x0000001617161212 */ /* 0x000fc800078e3cff */
[----:B------:R-:W-:-:S05]  /*190b0*/  @P1 LOP3.LUT R23, R23, R22, RZ, 0x3c, !PT ;  /* 0x0000001617171212 */ /* 0x000fca00078e3cff */
[----:B------:R-:W2:Y:S01]  /*190c0*/  @P1 LDG.E.U16 R249, desc[UR60][R22.64] ;  /* 0x0000003c16f91981 */ /* 0x000ea2000c1e1500 */
[----:B------:R-:W-:-:S03]  /*190d0*/  ISETP.GT.AND P0, PT, R12, 0x24, PT ;  /* 0x000000240c00780c */ /* 0x000fc60003f04270 */
        /* <DEDUP_REMOVED lines=158> */
[----:B------:R-:W2:Y:S04]  /*19ac0*/  @P0 LDG.E.U16 R246, desc[UR60][R22.64] ;  /* 0x0000003c16f60981 */ /* 0x000ea8000c1e1500 */
        /* <DEDUP_REMOVED lines=45> */
[----:B------:R-:W4:Y:S01]  /*19da0*/  @P1 LDG.E.U16 R241, desc[UR60][R22.64] ;  /* 0x0000003c16f11981 */ /* 0x000f22000c1e1500 */
[----:B------:R-:W-:-:S03]  /*19db0*/  ISETP.GT.AND P0, PT, R12, 0x2a, PT ;  /* 0x0000002a0c00780c */ /* 0x000fc60003f04270 */
        /* <DEDUP_REMOVED lines=321> */
[----:B------:R0:W3:Y:S04]  /*1b1d0*/  @P1 LDG.E.U16 R29, desc[UR60][R22.64] ;  /* 0x0000003c161d1981 */ /* 0x0000e8000c1e1500 */
[----:B------:R-:W0:Y:S04]  /*1b1e0*/  LDL R22, [R1+0x19d0] ;  /* 0x0019d00001167983 */ /* 0x000e280000100800 */
[----:B------:R-:W0:Y:S01]  /*1b1f0*/  LDL R23, [R1+0x19d4] ;  /* 0x0019d40001177983 */ /* 0x000e220000100800 */
[----:B------:R-:W-:Y:S02]  /*1b200*/  PRMT R42, RZ, 0x7610, R42 ;  /* 0x00007610ff2a7816 */ /* 0x000fe4000000002a */
[----:B0-----:R-:W-:-:S04]  /*1b210*/  @P1 LOP3.LUT R23, R23, R22, RZ, 0x3c, !PT ;  /* 0x0000001617171212 */ /* 0x001fc800078e3cff */
[----:B------:R-:W-:-:S04]  /*1b220*/  @P1 LOP3.LUT R22, R23, R22, RZ, 0x3c, !PT ;  /* 0x0000001617161212 */ /* 0x000fc800078e3cff */
[----:B------:R-:W-:Y:S01]  /*1b230*/  @P1 LOP3.LUT R23, R23, R22, RZ, 0x3c, !PT ;  /* 0x0000001617171212 */ /* 0x000fe200078e3cff */
[----:B---3--:R-:W-:Y:S04]  /*1b240*/  STL [R1+0x26a0], R29 ;  /* 0x0026a01d01007387 */ /* 0x008fe80000100800 */
[----:B------:R0:W3:Y:S04]  /*1b250*/  @P1 LDG.E.U16 R42, desc[UR60][R22.64] ;  /* 0x0000003c162a1981 */ /* 0x0000e8000c1e1500 */
[----:B------:R-:W0:Y:S04]  /*1b260*/  LDL R22, [R1+0x19c8] ;  /* 0x0019c80001167983 */ /* 0x000e280000100800 */
[----:B------:R-:W0:Y:S01]  /*1b270*/  LDL R23, [R1+0x19cc] ;  /* 0x0019cc0001177983 */ /* 0x000e220000100800 */
[----:B------:R-:W-:-:S02]  /*1b280*/  PRMT R148, RZ, 0x7610, R148 ;  /* 0x00007610ff947816 */ /* 0x000fc40000000094 */
        /* <DEDUP_REMOVED lines=15> */
[----:B------:R-:W-:-:S02]  /*1b380*/  ISETP.GT.AND P0, PT, R12, 0x34, PT ;  /* 0x000000340c00780c */ /* 0x000fc40003f04270 */
[----:B------:R-:W-:-:S11]  /*1b390*/  PRMT R161, RZ, 0x7610, R161 ;  /* 0x00007610ffa17816 */ /* 0x000fd600000000a1 */
        /* <DEDUP_REMOVED lines=210> */
[----:B------:R0:W2:Y:S04]  /*1c0c0*/  @P0 LDG.E.U16 R29, desc[UR60][R22.64] ;  /* 0x0000003c161d0981 */ /* 0x0000a8000c1e1500 */
[----:B------:R-:W0:Y:S04]  /*1c0d0*/  LDL R22, [R1+0x18f0] ;  /* 0x0018f00001167983 */ /* 0x000e280000100800 */
[----:B------:R-:W0:Y:S01]  /*1c0e0*/  LDL R23, [R1+0x18f4] ;  /* 0x0018f40001177983 */ /* 0x000e220000100800 */
[----:B------:R-:W-:Y:S02]  /*1c0f0*/  PRMT R140, RZ, 0x7610, R140 ;  /* 0x00007610ff8c7816 */ /* 0x000fe4000000008c */
[----:B0-----:R-:W-:-:S04]  /*1c100*/  @P0 LOP3.LUT R23, R23, R22, RZ, 0x3c, !PT ;  /* 0x0000001617170212 */ /* 0x001fc800078e3cff */
[----:B------:R-:W-:-:S04]  /*1c110*/  @P0 LOP3.LUT R22, R23, R22, RZ, 0x3c, !PT ;  /* 0x0000001617160212 */ /* 0x000fc800078e3cff */
[----:B------:R-:W-:Y:S01]  /*1c120*/  @P0 LOP3.LUT R23, R23, R22, RZ, 0x3c, !PT ;  /* 0x0000001617170212 */ /* 0x000fe200078e3cff */
[----:B--2---:R-:W-:Y:S04]  /*1c130*/  STL [R1+0x26f0], R29 ;  /* 0x0026f01d01007387 */ /* 0x004fe80000100800 */
[----:B------:R0:W2:Y:S04]  /*1c140*/  @P0 LDG.E.U16 R140, desc[UR60][R22.64] ;  /* 0x0000003c168c0981 */ /* 0x0000a8000c1e1500 */
[----:B------:R-:W0:Y:S04]  /*1c150*/  LDL R22, [R1+0x18e8] ;  /* 0x0018e80001167983 */ /* 0x000e280000100800 */
[----:B------:R-:W0:Y:S01]  /*1c160*/  LDL R23, [R1+0x18ec] ;  /* 0x0018ec0001177983 */ /* 0x000e220000100800 */
[----:B------:R-:W-:-:S02]  /*1c170*/  PRMT R141, RZ, 0x7610, R141 ;  /* 0x00007610ff8d7816 */ /* 0x000fc4000000008d */
        /* <DEDUP_REMOVED lines=15> */
[----:B------:R-:W-:-:S02]  /*1c270*/  ISETP.GT.AND P1, PT, R12, 0x3b, PT ;  /* 0x0000003b0c00780c */ /* 0x000fc40003f24270 */
[----:B------:R-:W-:-:S11]  /*1c280*/  PRMT R150, RZ, 0x7610, R150 ;  /* 0x00007610ff967816 */ /* 0x000fd60000000096 */
        /* <DEDUP_REMOVED lines=182> */
[----:B---3--:R0:W-:Y:S04]  /*1cdf0*/  STL [R1+0x2784], R31 ;  /* 0x0027841f01007387 */ /* 0x0081e80000100800 */
[----:B0-----:R-:W3:Y:S01]  /*1ce00*/  LDL R31, [R1+0x1824] ;  /* 0x00182400011f7983 */ /* 0x001ee20000100800 */
[----:B----4-:R-:W-:-:S04]  /*1ce10*/  @P0 LOP3.LUT R23, R23, R22, RZ, 0x3c, !PT ;  /* 0x0000001617170212 */ /* 0x010fc800078e3cff */
[----:B------:R-:W-:-:S04]  /*1ce20*/  @P0 LOP3.LUT R22, R23, R22, RZ, 0x3c, !PT ;  /* 0x0000001617160212 */ /* 0x000fc800078e3cff */
[----:B------:R-:W-:-:S05]  /*1ce30*/  @P0 LOP3.LUT R23, R23, R22, RZ, 0x3c, !PT ;  /* 0x0000001617170212 */ /* 0x000fca00078e3cff */
[----:B------:R3:W4:Y:S04]  /*1ce40*/  @P0 LDG.E.U16 R34, desc[UR60][R22.64] ;  /* 0x0000003c16220981 */ /* 0x000728000c1e1500 */
[----:B------:R-:W2:Y:S01]  /*1ce50*/  LDL R23, [R1+0x1820] ;  /* 0x0018200001177983 */ /* 0x000ea20000100800 */
[----:B------:R-:W-:Y:S01]  /*1ce60*/  PRMT R9, RZ, 0x7610, R9 ;  /* 0x00007610ff097816 */ /* 0x000fe20000000009 */
[----:B---3--:R-:W-:Y:S02]  /*1ce70*/  @P0 IMAD.MOV.U32 R22, RZ, RZ, R31 ;  /* 0x000000ffff160224 */ /* 0x008fe400078e001f */
[----:B----4-:R0:W-:Y:S01]  /*1ce80*/  STL [R1+0x7f4], R34 ;  /* 0x0007f42201007387 */ /* 0x0101e20000100800 */
[----:B------:R-:W-:Y:S02]  /*1ce90*/  ISETP.GT.AND P1, PT, R12, 0x41, PT ;  /* 0x000000410c00780c */ /* 0x000fe40003f24270 */
[----:B------:R-:W-:Y:S01]  /*1cea0*/  PRMT R32, RZ, 0x7610, R32 ;  /* 0x00007610ff207816 */ /* 0x000fe20000000020 */
[----:B------:R-:W3:Y:S04]  /*1ceb0*/  LDL R31, [R1+0x1804] ;  /* 0x00180400011f7983 */ /* 0x000ee80000100800 */
[----:B--2---:R1:W2:Y:S04]  /*1cec0*/  @P0 LDG.E.U16 R9, desc[UR60][R22.64] ;  /* 0x0000003c16090981 */ /* 0x0042a8000c1e1500 */
[----:B0-----:R-:W4:Y:S04]  /*1ced0*/  LDL R34, [R1+0x180c] ;  /* 0x00180c0001227983 */ /* 0x001f280000100800 */
[----:B------:R-:W1:Y:S04]  /*1cee0*/  LDL R22, [R1+0x1818] ;  /* 0x0018180001167983 */ /* 0x000e680000100800 */
[----:B------:R-:W1:Y:S02]  /*1cef0*/  LDL R23, [R1+0x181c] ;  /* 0x00181c0001177983 */ /* 0x000e640000100800 */
[----:B-1----:R-:W-:-:S04]  /*1cf00*/  @P1 LOP3.LUT R23, R23, R22, RZ, 0x3c, !PT ;  /* 0x0000001617171212 */ /* 0x002fc800078e3cff */
[----:B------:R-:W-:-:S04]  /*1cf10*/  @P1 LOP3.LUT R22, R23, R22, RZ, 0x3c, !PT ;  /* 0x0000001617161212 */ /* 0x000fc800078e3cff */
[----:B------:R-:W-:Y:S01]  /*1cf20*/  @P1 LOP3.LUT R23, R23, R22, RZ, 0x3c, !PT ;  /* 0x0000001617171212 */ /* 0x000fe200078e3cff */
[----:B--2---:R0:W-:Y:S04]  /*1cf30*/  STL [R1+0x2788], R9 ;  /* 0x0027880901007387 */ /* 0x0041e80000100800 */
[----:B------:R1:W2:Y:S01]  /*1cf40*/  @P1 LDG.E.U16 R32, desc[UR60][R22.64] ;  /* 0x0000003c16201981 */ /* 0x0002a2000c1e1500 */
[----:B------:R-:W-:-:S03]  /*1cf50*/  PRMT R28, RZ, 0x7610, R28 ;  /* 0x00007610ff1c7816 */ /* 0x000fc6000000001c */
[----:B0-----:R-:W3:Y:S04]  /*1cf60*/  LDL R9, [R1+0x1800] ;  /* 0x0018000001097983 */ /* 0x001ee80000100800 */
[----:B------:R-:W1:Y:S04]  /*1cf70*/  LDL R22, [R1+0x1810] ;  /* 0x0018100001167983 */ /* 0x000e680000100800 */
[----:B------:R-:W1:Y:S02]  /*1cf80*/  LDL R23, [R1+0x1814] ;  /* 0x0018140001177983 */ /* 0x000e640000100800 */
[----:B-1----:R-:W-:-:S04]  /*1cf90*/  @P1 LOP3.LUT R23, R23, R22, RZ, 0x3c, !PT ;  /* 0x0000001617171212 */ /* 0x002fc800078e3cff */
[----:B------:R-:W-:-:S04]  /*1cfa0*/  @P1 LOP3.LUT R22, R23, R22, RZ, 0x3c, !PT ;  /* 0x0000001617161212 */ /* 0x000fc800078e3cff */
[----:B------:R-:W-:Y:S01]  /*1cfb0*/  @P1 LOP3.LUT R23, R23, R22, RZ, 0x3c, !PT ;  /* 0x0000001617171212 */ /* 0x000fe200078e3cff */
[----:B--2---:R-:W-:Y:S04]  /*1cfc0*/  STL [R1+0x2754], R32 ;  /* 0x0027542001007387 */ /* 0x004fe80000100800 */
[----:B------:R4:W2:Y:S04]  /*1cfd0*/  @P1 LDG.E.U16 R28, desc[UR60][R22.64] ;  /* 0x0000003c161c1981 */ /* 0x0008a8000c1e1500 */
[----:B------:R-:W3:Y:S01]  /*1cfe0*/  LDL R23, [R1+0x1808] ;  /* 0x0018080001177983 */ /* 0x000ee20000100800 */
[----:B------:R-:W-:Y:S01]  /*1cff0*/  PRMT R151, RZ, 0x7610, R151 ;  /* 0x00007610ff977816 */ /* 0x000fe20000000097 */
[----:B----4-:R-:W-:Y:S01]  /*1d000*/  @P1 IMAD.MOV.U32 R22, RZ, RZ, R34 ;  /* 0x000000ffff161224 */ /* 0x010fe200078e0022 */
[----:B------:R-:W-:-:S04]  /*1d010*/  PRMT R8, RZ, 0x7610, R8 ;  /* 0x00007610ff087816 */ /* 0x000fc80000000008 */
[----:B---3--:R0:W3:Y:S04]  /*1d020*/  @P1 LDG.E.U16 R151, desc[UR60][R22.64] ;  /* 0x0000003c16971981 */ /* 0x0080e8000c1e1500 */
[----:B--2---:R-:W-:Y:S04]  /*1d030*/  STL [R1+0x2758], R28 ;  /* 0x0027581c01007387 */ /* 0x004fe80000100800 */
[----:B------:R-:W2:Y:S01]  /*1d040*/  LDL R34, [R1+0x17ec] ;  /* 0x0017ec0001227983 */ /* 0x000ea20000100800 */
[----:B0-----:R-:W-:Y:S02]  /*1d050*/  @P1 IMAD.MOV.U32 R22, RZ, RZ, R31 ;  /* 0x000000ffff161224 */ /* 0x001fe400078e001f */
[----:B------:R-:W-:-:S05]  /*1d060*/  @P1 IMAD.MOV.U32 R23, RZ, RZ, R9 ;  /* 0x000000ffff171224 */ /* 0x000fca00078e0009 */
[----:B------:R-:W4:Y:S04]  /*1d070*/  @P1 LDG.E.U16 R8, desc[UR60][R22.64] ;  /* 0x0000003c16081981 */ /* 0x000f28000c1e1500 */
[----:B---3--:R-:W-:Y:S04]  /*1d080*/  STL [R1+0x275c], R151 ;  /* 0x00275c9701007387 */ /* 0x008fe80000100800 */
[----:B------:R-:W3:Y:S04]  /*1d090*/  LDL R22, [R1+0x17f8] ;  /* 0x0017f80001167983 */ /* 0x000ee80000100800 */
[----:B------:R-:W3:Y:S01]  /*1d0a0*/  LDL R23, [R1+0x17fc] ;  /* 0x0017fc0001177983 */ /* 0x000ee20000100800 */
[----:B------:R-:W-:-:S02]  /*1d0b0*/  ISETP.GT.AND P0, PT, R12, 0x42, PT ;  /* 0x000000420c00780c */ /* 0x000fc40003f04270 */
[----:B------:R-:W-:Y:S01]  /*1d0c0*/  PRMT R143, RZ, 0x7610, R143 ;  /* 0x00007610ff8f7816 */ /* 0x000fe2000000008f */
[----:B------:R-:W2:Y:S04]  /*1d0d0*/  LDL R31, [R1+0x17e0] ;  /* 0x0017e000011f7983 */ /* 0x000ea80000100800 */
[----:B------:R-:W2:Y:S04]  /*1d0e0*/  LDL R9, [R1+0x17e4] ;  /* 0x0017e40001097983 */ /* 0x000ea80000100800 */
[----:B----4-:R-:W-:Y:S02]  /*1d0f0*/  STL [R1+0x2760], R8 ;  /* 0x0027600801007387 */ /* 0x010fe40000100800 */
        /* <DEDUP_REMOVED lines=12> */
[----:B------:R-:W4:Y:S01]  /*1d1c0*/  LDL R23, [R1+0x17e8] ;  /* 0x0017e80001177983 */ /* 0x000f220000100800 */
[----:B------:R-:W-:Y:S01]  /*1d1d0*/  PRMT R205, RZ, 0x7610, R205 ;  /* 0x00007610ffcd7816 */ /* 0x000fe200000000cd */
[----:B--2---:R-:W-:Y:S01]  /*1d1e0*/  @P0 IMAD.MOV.U32 R22, RZ, RZ, R34 ;  /* 0x000000ffff160224 */ /* 0x004fe200078e0022 */
[----:B------:R-:W-:-:S04]  /*1d1f0*/  PRMT R206, RZ, 0x7610, R206 ;  /* 0x00007610ffce7816 */ /* 0x000fc800000000ce */
[----:B----4-:R0:W2:Y:S04]  /*1d200*/  @P0 LDG.E.U16 R205, desc[UR60][R22.64] ;  /* 0x0000003c16cd0981 */ /* 0x0100a8000c1e1500 */
[----:B---3--:R-:W-:Y:S04]  /*1d210*/  STL [R1+0x2768], R204 ;  /* 0x002768cc01007387 */ /* 0x008fe80000100800 */
[----:B------:R-:W3:Y:S01]  /*1d220*/  LDL R34, [R1+0x17cc] ;  /* 0x0017cc0001227983 */ /* 0x000ee20000100800 */
[----:B0-----:R-:W-:Y:S02]  /*1d230*/  @P0 IMAD.MOV.U32 R22, RZ, RZ, R9 ;  /* 0x000000ffff160224 */ /* 0x001fe400078e0009 */
[----:B------:R-:W-:-:S05]  /*1d240*/  @P0 IMAD.MOV.U32 R23, RZ, RZ, R31 ;  /* 0x000000ffff170224 */ /* 0x000fca00078e001f */
[----:B------:R-:W4:Y:S04]  /*1d250*/  @P0 LDG.E.U16 R206, desc[UR60][R22.64] ;  /* 0x0000003c16ce0981 */ /* 0x000f28000c1e1500 */
[----:B--2---:R0:W-:Y:S04]  /*1d260*/  STL [R1+0x276c], R205 ;  /* 0x00276ccd01007387 */ /* 0x0041e80000100800 */
[----:B------:R-:W2:Y:S04]  /*1d270*/  LDL R22, [R1+0x17d8] ;  /* 0x0017d80001167983 */ /* 0x000ea80000100800 */
[----:B------:R-:W2:Y:S01]  /*1d280*/  LDL R23, [R1+0x17dc] ;  /* 0x0017dc0001177983 */ /* 0x000ea20000100800 */
[----:B------:R-:W-:-:S02]  /*1d290*/  ISETP.GT.AND P1, PT, R12, 0x43, PT ;  /* 0x000000430c00780c */ /* 0x000fc40003f24270 */
[----:B------:R-:W-:Y:S01]  /*1d2a0*/  PRMT R33, RZ, 0x7610, R33 ;  /* 0x00007610ff217816 */ /* 0x000fe20000000021 */
[----:B------:R-:W3:Y:S04]  /*1d2b0*/  LDL R31, [R1+0x17c0] ;  /* 0x0017c000011f7983 */ /* 0x000ee80000100800 */
[----:B------:R-:W3:Y:S04]  /*1d2c0*/  LDL R9, [R1+0x17c4] ;  /* 0x0017c40001097983 */ /* 0x000ee80000100800 */
[----:B0-----:R-:W3:Y:S04]  /*1d2d0*/  LDL R205, [R1+0x17c8] ;  /* 0x0017c80001cd7983 */ /* 0x001ee80000100800 */
[----:B----4-:R0:W-:Y:S04]  /*1d2e0*/  STL [R1+0x2770], R206 ;  /* 0x002770ce01007387 */ /* 0x0101e80000100800 */
[----:B0-----:R-:W4:Y:S01]  /*1d2f0*/  LDL R206, [R1+0x17d4] ;  /* 0x0017d40001ce7983 */ /* 0x001f220000100800 */
[----:B--2---:R-:W-:-:S04]  /*1d300*/  @P1 LOP3.LUT R23, R23, R22, RZ, 0x3c, !PT ;  /* 0x0000001617171212 */ /* 0x004fc800078e3cff */
[----:B------:R-:W-:-:S04]  /*1d310*/  @P1 LOP3.LUT R22, R23, R22, RZ, 0x3c, !PT ;  /* 0x0000001617161212 */ /* 0x000fc800078e3cff */
[----:B------:R-:W-:-:S05]  /*1d320*/  @P1 LOP3.LUT R23, R23, R22, RZ, 0x3c, !PT ;  /* 0x0000001617171212 */ /* 0x000fca00078e3cff */
[----:B------:R4:W2:Y:S04]  /*1d330*/  @P1 LDG.E.U16 R33, desc[UR60][R22.64] ;  /* 0x0000003c16211981 */ /* 0x0008a8000c1e1500 */
[----:B------:R-:W3:Y:S01]  /*1d340*/  LDL R23, [R1+0x17d0] ;  /* 0x0017d00001177983 */ /* 0x000ee20000100800 */
[----:B------:R-:W-:Y:S01]  /*1d350*/  PRMT R35, RZ, 0x7610, R35 ;  /* 0x00007610ff237816 */ /* 0x000fe20000000023 */
[----:B----4-:R-:W-:Y:S01]  /*1d360*/  @P1 IMAD.MOV.U32 R22, RZ, RZ, R206 ;  /* 0x000000ffff161224 */ /* 0x010fe200078e00ce */
[----:B------:R-:W-:Y:S02]  /*1d370*/  PRMT R63, RZ, 0x7610, R63 ;  /* 0x00007610ff3f7816 */ /* 0x000fe4000000003f */
[----:B------:R-:W-:Y:S02]  /*1d380*/  PRMT R62, RZ, 0x7610, R62 ;  /* 0x00007610ff3e7816 */ /* 0x000fe4000000003e */
[----:B---3--:R0:W3:Y:S02]  /*1d390*/  @P1 LDG.E.U16 R35, desc[UR60][R22.64] ;  /* 0x0000003c16231981 */ /* 0x0080e4000c1e1500 */
[----:B0-----:R-:W-:-:S02]  /*1d3a0*/  @P1 IMAD.MOV.U32 R22, RZ, RZ, R34 ;  /* 0x000000ffff161224 */ /* 0x001fc400078e0022 */
[----:B------:R-:W-:-:S05]  /*1d3b0*/  @P1 IMAD.MOV.U32 R23, RZ, RZ, R205 ;  /* 0x000000ffff171224 */ /* 0x000fca00078e00cd */
[----:B------:R0:W4:Y:S02]  /*1d3c0*/  @P1 LDG.E.U16 R63, desc[UR60][R22.64] ;  /* 0x0000003c163f1981 */ /* 0x000124000c1e1500 */
[----:B0-----:R-:W-:Y:S02]  /*1d3d0*/  @P1 IMAD.MOV.U32 R22, RZ, RZ, R9 ;  /* 0x000000ffff161224 */ /* 0x001fe400078e0009 */
[----:B------:R-:W-:-:S05]  /*1d3e0*/  @P1 IMAD.MOV.U32 R23, RZ, RZ, R31 ;  /* 0x000000ffff171224 */ /* 0x000fca00078e001f */
[----:B------:R-:W4:Y:S04]  /*1d3f0*/  @P1 LDG.E.U16 R62, desc[UR60][R22.64] ;  /* 0x0000003c163e1981 */ /* 0x000f28000c1e1500 */
[----:B--2---:R-:W-:Y:S04]  /*1d400*/  STL [R1+0x2774], R33 ;  /* 0x0027742101007387 */ /* 0x004fe80000100800 */
[----:B---3--:R-:W-:Y:S04]  /*1d410*/  STL [R1+0x2778], R35 ;  /* 0x0027782301007387 */ /* 0x008fe80000100800 */
[----:B------:R-:W2:Y:S04]  /*1d420*/  LDL R205, [R1+0x17b4] ;  /* 0x0017b40001cd7983 */ /* 0x000ea80000100800 */
[----:B----4-:R-:W-:Y:S04]  /*1d430*/  STL [R1+0x277c], R63 ;  /* 0x00277c3f01007387 */ /* 0x010fe80000100800 */
[----:B------:R-:W3:Y:S04]  /*1d440*/  LDL R22, [R1+0x17b8] ;  /* 0x0017b80001167983 */ /* 0x000ee80000100800 */
[----:B------:R-:W3:Y:S04]  /*1d450*/  LDL R23, [R1+0x17bc] ;  /* 0x0017bc0001177983 */ /* 0x000ee80000100800 */
[----:B------:R-:W4:Y:S04]  /*1d460*/  LDL R206, [R1+0x17a8] ;  /* 0x0017a80001ce7983 */ /* 0x000f280000100800 */
[----:B------:R-:W4:Y:S04]  /*1d470*/  LDL R34, [R1+0x17ac] ;  /* 0x0017ac0001227983 */ /* 0x000f280000100800 */
[----:B------:R-:W4:Y:S04]  /*1d480*/  LDL R31, [R1+0x17a0] ;  /* 0x0017a000011f7983 */ /* 0x000f280000100800 */
[----:B------:R-:W4:Y:S04]  /*1d490*/  LDL R9, [R1+0x17a4] ;  /* 0x0017a40001097983 */ /* 0x000f280000100800 */
[----:B------:R0:W-:Y:S04]  /*1d4a0*/  STL [R1+0x278c], R62 ;  /* 0x00278c3e01007387 */ /* 0x0001e80000100800 */
[----:B0-----:R-:W4:Y:S01]  /*1d4b0*/  LDL R62, [R1+0x17b0] ;  /* 0x0017b000013e7983 */ /* 0x001f220000100800 */
[----:B------:R-:W-:-:S02]  /*1d4c0*/  ISETP.GT.AND P0, PT, R12, 0x44, PT ;  /* 0x000000440c00780c */ /* 0x000fc40003f04270 */
[----:B------:R-:W-:Y:S02]  /*1d4d0*/  PRMT R50, RZ, 0x7610, R50 ;  /* 0x00007610ff327816 */ /* 0x000fe40000000032 */
[----:B------:R-:W-:-:S09]  /*1d4e0*/  PRMT R49, RZ, 0x7610, R49 ;  /* 0x00007610ff317816 */ /* 0x000fd20000000031 */
[----:B---3--:R-:W-:-:S04]  /*1d4f0*/  @P0 LOP3.LUT R23, R23, R22, RZ, 0x3c, !PT ;  /* 0x0000001617170212 */ /* 0x008fc800078e3cff */
[----:B------:R-:W-:-:S04]  /*1d500*/  @P0 LOP3.LUT R22, R23, R22, RZ, 0x3c, !PT ;  /* 0x0000001617160212 */ /* 0x000fc800078e3cff */
[----:B------:R-:W-:-:S05]  /*1d510*/  @P0 LOP3.LUT R23, R23, R22, RZ, 0x3c, !PT ;  /* 0x0000001617170212 */ /* 0x000fca00078e3cff */
[----:B------:R2:W3:Y:S02]  /*1d520*/  @P0 LDG.E.U16 R50, desc[UR60][R22.64] ;  /* 0x0000003c16320981 */ /* 0x0004e4000c1e1500 */
[----:B--2---:R-:W-:Y:S02]  /*1d530*/  @P0 IMAD.MOV.U32 R22, RZ, RZ, R205 ;  /* 0x000000ffff160224 */ /* 0x004fe400078e00cd */
[----:B----4-:R-:W-:-:S05]  /*1d540*/  @P0 IMAD.MOV.U32 R23, RZ, RZ, R62 ;  /* 0x000000ffff170224 */ /* 0x010fca00078e003e */
[----:B------:R0:W2:Y:S01]  /*1d550*/  @P0 LDG.E.U16 R49, desc[UR60][R22.64] ;  /* 0x0000003c16310981 */ /* 0x0000a2000c1e1500 */
[----:B------:R-:W-:Y:S01]  /*1d560*/  PRMT R48, RZ, 0x7610, R48 ;  /* 0x00007610ff307816 */ /* 0x000fe20000000030 */
[----:B0-----:R-:W-:Y:S02]  /*1d570*/  @P0 IMAD.MOV.U32 R22, RZ, RZ, R34 ;  /* 0x000000ffff160224 */ /* 0x001fe400078e0022 */
[----:B------:R-:W-:-:S05]  /*1d580*/  @P0 IMAD.MOV.U32 R23, RZ, RZ, R206 ;  /* 0x000000ffff170224 */ /* 0x000fca00078e00ce */
[----:B------:R0:W4:Y:S04]  /*1d590*/  @P0 LDG.E.U16 R48, desc[UR60][R22.64] ;  /* 0x0000003c16300981 */ /* 0x000128000c1e1500 */
[----:B---3--:R1:W-:Y:S04]  /*1d5a0*/  STL [R1+0x2790], R50 ;  /* 0x0027903201007387 */ /* 0x0083e80000100800 */
[----:B------:R-:W3:Y:S04]  /*1d5b0*/  LDL R205, [R1+0x1798] ;  /* 0x0017980001cd7983 */ /* 0x000ee80000100800 */
[----:B------:R-:W3:Y:S04]  /*1d5c0*/  LDL R62, [R1+0x179c] ;  /* 0x00179c00013e7983 */ /* 0x000ee80000100800 */
[----:B--2---:R2:W-:Y:S04]  /*1d5d0*/  STL [R1+0x2794], R49 ;  /* 0x0027943101007387 */ /* 0x0045e80000100800 */
[----:B-1----:R-:W3:Y:S04]  /*1d5e0*/  LDL R50, [R1+0x1790] ;  /* 0x0017900001327983 */ /* 0x002ee80000100800 */
[----:B--2---:R-:W2:Y:S01]  /*1d5f0*/  LDL R49, [R1+0x1794] ;  /* 0x0017940001317983 */ /* 0x004ea20000100800 */
[----:B------:R-:W-:-:S02]  /*1d600*/  ISETP.GT.AND P1, PT, R12, 0x45, PT ;  /* 0x000000450c00780c */ /* 0x000fc40003f24270 */
[----:B------:R-:W-:Y:S01]  /*1d610*/  PRMT R14, RZ, 0x7610, R14 ;  /* 0x00007610ff0e7816 */ /* 0x000fe2000000000e */
[----:B0-----:R-:W-:Y:S02]  /*1d620*/  @P0 IMAD.MOV.U32 R22, RZ, RZ, R9 ;  /* 0x000000ffff160224 */ /* 0x001fe400078e0009 */
[----:B------:R-:W-:Y:S01]  /*1d630*/  @P0 IMAD.MOV.U32 R23, RZ, RZ, R31 ;  /* 0x000000ffff170224 */ /* 0x000fe200078e001f */
[----:B----4-:R0:W-:Y:S04]  /*1d640*/  STL [R1+0x2798], R48 ;  /* 0x0027983001007387 */ /* 0x0101e80000100800 */
[----:B------:R-:W4:Y:S01]  /*1d650*/  LDL R34, [R1+0x178c] ;  /* 0x00178c0001227983 */ /* 0x000f220000100800 */
[----:B------:R-:W-:-:S03]  /*1d660*/  PRMT R80, RZ, 0x7610, R80 ;  /* 0x00007610ff507816 */ /* 0x000fc60000000050 */
[----:B------:R3:W4:Y:S01]  /*1d670*/  @P0 LDG.E.U16 R14, desc[UR60][R22.64] ;  /* 0x0000003c160e0981 */ /* 0x000722000c1e1500 */
[----:B------:R-:W-:Y:S02]  /*1d680*/  PRMT R81, RZ, 0x7610, R81 ;  /* 0x00007610ff517816 */ /* 0x000fe40000000051 */
[----:B------:R-:W-:Y:S01]  /*1d690*/  PRMT R82, RZ, 0x7610, R82 ;  /* 0x00007610ff527816 */ /* 0x000fe20000000052 */
[----:B------:R-:W4:Y:S04]  /*1d6a0*/  LDL R31, [R1+0x1780] ;  /* 0x00178000011f7983 */ /* 0x000f280000100800 */
[----:B------:R-:W4:Y:S04]  /*1d6b0*/  LDL R9, [R1+0x1784] ;  /* 0x0017840001097983 */ /* 0x000f280000100800 */
[----:B0-----:R-:W4:Y:S01]  /*1d6c0*/  LDL R48, [R1+0x1788] ;  /* 0x0017880001307983 */ /* 0x001f220000100800 */
[----:B---3--:R-:W-:-:S02]  /*1d6d0*/  @P1 IMAD.MOV.U32 R23, RZ, RZ, R205 ;  /* 0x000000ffff171224 */ /* 0x008fc400078e00cd */
[----:B------:R-:W-:-:S05]  /*1d6e0*/  @P1 IMAD.MOV.U32 R22, RZ, RZ, R62 ;  /* 0x000000ffff161224 */ /* 0x000fca00078e003e */
[----:B------:R0:W3:Y:S02]  /*1d6f0*/  @P1 LDG.E.U16 R80, desc[UR60][R22.64] ;  /* 0x0000003c16501981 */ /* 0x0000e4000c1e1500 */
[----:B0-----:R-:W-:Y:S02]  /*1d700*/  @P1 IMAD.MOV.U32 R23, RZ, RZ, R50 ;  /* 0x000000ffff171224 */ /* 0x001fe400078e0032 */
[----:B--2---:R-:W-:-:S05]  /*1d710*/  @P1 IMAD.MOV.U32 R22, RZ, RZ, R49 ;  /* 0x000000ffff161224 */ /* 0x004fca00078e0031 */
[----:B------:R4:W2:Y:S02]  /*1d720*/  @P1 LDG.E.U16 R81, desc[UR60][R22.64] ;  /* 0x0000003c16511981 */ /* 0x0008a4000c1e1500 */
[----:B----4-:R-:W-:Y:S02]  /*1d730*/  @P1 IMAD.MOV.U32 R22, RZ, RZ, R34 ;  /* 0x000000ffff161224 */ /* 0x010fe400078e0022 */
[----:B------:R-:W-:Y:S01]  /*1d740*/  @P1 IMAD.MOV.U32 R23, RZ, RZ, R48 ;  /* 0x000000ffff171224 */ /* 0x000fe200078e0030 */
[----:B------:R0:W-:Y:S04]  /*1d750*/  STL [R1+0x279c], R14 ;  /* 0x00279c0e01007387 */ /* 0x0001e80000100800 */
[----:B------:R1:W4:Y:S04]  /*1d760*/  @P1 LDG.E.U16 R82, desc[UR60][R22.64] ;  /* 0x0000003c16521981 */ /* 0x000328000c1e1500 */
[----:B---3--:R-:W-:Y:S04]  /*1d770*/  STL [R1+0x27a0], R80 ;  /* 0x0027a05001007387 */ /* 0x008fe80000100800 */
[----:B------:R-:W3:Y:S04]  /*1d780*/  LDL R62, [R1+0x1778] ;  /* 0x00177800013e7983 */ /* 0x000ee80000100800 */
[----:B------:R-:W3:Y:S04]  /*1d790*/  LDL R50, [R1+0x177c] ;  /* 0x00177c0001327983 */ /* 0x000ee80000100800 */
[----:B--2---:R2:W-:Y:S04]  /*1d7a0*/  STL [R1+0x27a4], R81 ;  /* 0x0027a45101007387 */ /* 0x0045e80000100800 */
[----:B------:R-:W2:Y:S04]  /*1d7b0*/  LDL R49, [R1+0x1770] ;  /* 0x0017700001317983 */ /* 0x000ea80000100800 */
[----:B------:R-:W2:Y:S01]  /*1d7c0*/  LDL R48, [R1+0x1774] ;  /* 0x0017740001307983 */ /* 0x000ea20000100800 */
[----:B------:R-:W-:-:S02]  /*1d7d0*/  ISETP.GT.AND P0, PT, R12, 0x46, PT ;  /* 0x000000460c00780c */ /* 0x000fc40003f04270 */
[----:B------:R-:W-:Y:S01]  /*1d7e0*/  PRMT R83, RZ, 0x7610, R83 ;  /* 0x00007610ff537816 */ /* 0x000fe20000000053 */
[----:B-1----:R-:W-:Y:S02]  /*1d7f0*/  @P1 IMAD.MOV.U32 R22, RZ, RZ, R9 ;  /* 0x000000ffff161224 */ /* 0x002fe400078e0009 */
[----:B------:R-:W-:Y:S01]  /*1d800*/  @P1 IMAD.MOV.U32 R23, RZ, RZ, R31 ;  /* 0x000000ffff171224 */ /* 0x000fe200078e001f */
[----:B------:R-:W-:-:S04]  /*1d810*/  PRMT R195, RZ, 0x7610, R195 ;  /* 0x00007610ffc37816 */ /* 0x000fc800000000c3 */
[----:B------:R3:W2:Y:S04]  /*1d820*/  @P1 LDG.E.U16 R83, desc[UR60][R22.64] ;  /* 0x0000003c16531981 */ /* 0x0006a8000c1e1500 */
[----:B----4-:R1:W-:Y:S04]  /*1d830*/  STL [R1+0x27a8], R82 ;  /* 0x0027a85201007387 */ /* 0x0103e80000100800 */
[----:B------:R-:W4:Y:S04]  /*1d840*/  LDL R34, [R1+0x1768] ;  /* 0x0017680001227983 */ /* 0x000f280000100800 */
[----:B0-----:R-:W4:Y:S04]  /*1d850*/  LDL R14, [R1+0x176c] ;  /* 0x00176c00010e7983 */ /* 0x001f280000100800 */
[----:B------:R-:W4:Y:S04]  /*1d860*/  LDL R31, [R1+0x1760] ;  /* 0x00176000011f7983 */ /* 0x000f280000100800 */
[----:B------:R-:W4:Y:S01]  /*1d870*/  LDL R9, [R1+0x1764] ;  /* 0x0017640001097983 */ /* 0x000f220000100800 */
[----:B------:R-:W-:Y:S01]  /*1d880*/  PRMT R194, RZ, 0x7610, R194 ;  /* 0x00007610ffc27816 */ /* 0x000fe200000000c2 */
[----:B---3--:R-:W-:-:S02]  /*1d890*/  @P0 IMAD.MOV.U32 R23, RZ, RZ, R62 ;  /* 0x000000ffff170224 */ /* 0x008fc400078e003e */
[----:B------:R-:W-:-:S05]  /*1d8a0*/  @P0 IMAD.MOV.U32 R22, RZ, RZ, R50 ;  /* 0x000000ffff160224 */ /* 0x000fca00078e0032 */
[----:B------:R2:W3:Y:S02]  /*1d8b0*/  @P0 LDG.E.U16 R195, desc[UR60][R22.64] ;  /* 0x0000003c16c30981 */ /* 0x0004e4000c1e1500 */
[----:B--2---:R-:W-:Y:S02]  /*1d8c0*/  @P0 IMAD.MOV.U32 R23, RZ, RZ, R49 ;  /* 0x000000ffff170224 */ /* 0x004fe400078e0031 */
[----:B------:R-:W-:-:S05]  /*1d8d0*/  @P0 IMAD.MOV.U32 R22, RZ, RZ, R48 ;  /* 0x000000ffff160224 */ /* 0x000fca00078e0030 */
[----:B------:R4:W2:Y:S01]  /*1d8e0*/  @P0 LDG.E.U16 R194, desc[UR60][R22.64] ;  /* 0x0000003c16c20981 */ /* 0x0008a2000c1e1500 */
[----:B------:R-:W-:Y:S02]  /*1d8f0*/  PRMT R193, RZ, 0x7610, R193 ;  /* 0x00007610ffc17816 */ /* 0x000fe400000000c1 */
[----:B------:R-:W-:Y:S01]  /*1d900*/  PRMT R192, RZ, 0x7610, R192 ;  /* 0x00007610ffc07816 */ /* 0x000fe200000000c0 */
[----:B----4-:R-:W-:Y:S02]  /*1d910*/  @P0 IMAD.MOV.U32 R23, RZ, RZ, R34 ;  /* 0x000000ffff170224 */ /* 0x010fe400078e0022 */
[----:B------:R-:W-:Y:S01]  /*1d920*/  @P0 IMAD.MOV.U32 R22, RZ, RZ, R14 ;  /* 0x000000ffff160224 */ /* 0x000fe200078e000e */
[----:B------:R0:W-:Y:S04]  /*1d930*/  STL [R1+0x27ac], R83 ;  /* 0x0027ac5301007387 */ /* 0x0001e80000100800 */
[----:B------:R4:W2:Y:S02]  /*1d940*/  @P0 LDG.E.U16 R193, desc[UR60][R22.64] ;  /* 0x0000003c16c10981 */ /* 0x0008a4000c1e1500 */
[----:B----4-:R-:W-:-:S02]  /*1d950*/  @P0 IMAD.MOV.U32 R22, RZ, RZ, R9 ;  /* 0x000000ffff160224 */ /* 0x010fc400078e0009 */
[----:B------:R-:W-:-:S05]  /*1d960*/  @P0 IMAD.MOV.U32 R23, RZ, RZ, R31 ;  /* 0x000000ffff170224 */ /* 0x000fca00078e001f */
[----:B------:R-:W4:Y:S04]  /*1d970*/  @P0 LDG.E.U16 R192, desc[UR60][R22.64] ;  /* 0x0000003c16c00981 */ /* 0x000f28000c1e1500 */
[----:B---3--:R-:W-:Y:S04]  /*1d980*/  STL [R1+0x27b0], R195 ;  /* 0x0027b0c301007387 */ /* 0x008fe80000100800 */
[----:B------:R-:W3:Y:S04]  /*1d990*/  LDL R49, [R1+0x1758] ;  /* 0x0017580001317983 */ /* 0x000ee80000100800 */
[----:B------:R-:W3:Y:S04]  /*1d9a0*/  LDL R48, [R1+0x175c] ;  /* 0x00175c0001307983 */ /* 0x000ee80000100800 */
[----:B--2---:R-:W-:Y:S04]  /*1d9b0*/  STL [R1+0x27b4], R194 ;  /* 0x0027b4c201007387 */ /* 0x004fe80000100800 */
[----:B------:R-:W2:Y:S04]  /*1d9c0*/  LDL R34, [R1+0x1750] ;  /* 0x0017500001227983 */ /* 0x000ea80000100800 */
[----:B------:R-:W2:Y:S01]  /*1d9d0*/  LDL R14, [R1+0x1754] ;  /* 0x00175400010e7983 */ /* 0x000ea20000100800 */
[----:B------:R-:W-:-:S02]  /*1d9e0*/  ISETP.GT.AND P1, PT, R12, 0x47, PT ;  /* 0x000000470c00780c */ /* 0x000fc40003f24270 */
[----:B------:R-:W-:Y:S01]  /*1d9f0*/  PRMT R131, RZ, 0x7610, R131 ;  /* 0x00007610ff837816 */ /* 0x000fe20000000083 */
[----:B------:R-:W-:Y:S04]  /*1da00*/  STL [R1+0x27b8], R193 ;  /* 0x0027b8c101007387 */ /* 0x000fe80000100800 */
[----:B------:R-:W2:Y:S04]  /*1da10*/  LDL R31, [R1+0x1748] ;  /* 0x00174800011f7983 */ /* 0x000ea80000100800 */
[----:B------:R-:W2:Y:S01]  /*1da20*/  LDL R9, [R1+0x174c] ;  /* 0x00174c0001097983 */ /* 0x000ea20000100800 */
[----:B------:R-:W-:-:S03]  /*1da30*/  PRMT R130, RZ, 0x7610, R130 ;  /* 0x00007610ff827816 */ /* 0x000fc60000000082 */
[----:B----4-:R-:W-:Y:S01]  /*1da40*/  STL [R1+0x27bc], R192 ;  /* 0x0027bcc001007387 */ /* 0x010fe20000100800 */
[----:B------:R-:W-:Y:S02]  /*1da50*/  PRMT R129, RZ, 0x7610, R129 ;  /* 0x00007610ff817816 */ /* 0x000fe40000000081 */
[----:B------:R-:W-:Y:S01]  /*1da60*/  PRMT R128, RZ, 0x7610, R128 ;  /* 0x00007610ff807816 */ /* 0x000fe20000000080 */
[----:B------:R-:W4:Y:S01]  /*1da70*/  LDL R50, [R1+0x173c] ;  /* 0x00173c0001327983 */ /* 0x000f220000100800 */
[----:B---3--:R-:W-:Y:S02]  /*1da80*/  @P1 IMAD.MOV.U32 R23, RZ, RZ, R49 ;  /* 0x000000ffff171224 */ /* 0x008fe400078e0031 */
[----:B------:R-:W-:Y:S01]  /*1da90*/  @P1 IMAD.MOV.U32 R22, RZ, RZ, R48 ;  /* 0x000000ffff161224 */ /* 0x000fe200078e0030 */
[----:B------:R-:W3:Y:S04]  /*1daa0*/  LDL R49, [R1+0x1740] ;  /* 0x0017400001317983 */ /* 0x000ee80000100800 */
[----:B------:R-:W4:Y:S04]  /*1dab0*/  LDL R48, [R1+0x1744] ;  /* 0x0017440001307983 */ /* 0x000f280000100800 */
[----:B------:R2:W4:Y:S02]  /*1dac0*/  @P1 LDG.E.U16 R131, desc[UR60][R22.64] ;  /* 0x0000003c16831981 */ /* 0x000524000c1e1500 */
[----:B--2---:R-:W-:-:S02]  /*1dad0*/  @P1 IMAD.MOV.U32 R23, RZ, RZ, R34 ;  /* 0x000000ffff171224 */ /* 0x004fc400078e0022 */
[----:B------:R-:W-:-:S05]  /*1dae0*/  @P1 IMAD.MOV.U32 R22, RZ, RZ, R14 ;  /* 0x000000ffff161224 */ /* 0x000fca00078e000e */
[----:B------:R2:W4:Y:S02]  /*1daf0*/  @P1 LDG.E.U16 R130, desc[UR60][R22.64] ;  /* 0x0000003c16821981 */ /* 0x000524000c1e1500 */
[----:B--2---:R-:W-:Y:S02]  /*1db00*/  @P1 IMAD.MOV.U32 R23, RZ, RZ, R31 ;  /* 0x000000ffff171224 */ /* 0x004fe400078e001f */
[----:B------:R-:W-:-:S05]  /*1db10*/  @P1 IMAD.MOV.U32 R22, RZ, RZ, R9 ;  /* 0x000000ffff161224 */ /* 0x000fca00078e0009 */
[----:B------:R3:W2:Y:S02]  /*1db20*/  @P1 LDG.E.U16 R129, desc[UR60][R22.64] ;  /* 0x0000003c16811981 */ /* 0x0006a4000c1e1500 */
[----:B---3--:R-:W-:Y:S02]  /*1db30*/  @P1 IMAD.MOV.U32 R23, RZ, RZ, R49 ;  /* 0x000000ffff171224 */ /* 0x008fe400078e0031 */
[----:B----4-:R-:W-:Y:S01]  /*1db40*/  @P1 IMAD.MOV.U32 R22, RZ, RZ, R48 ;  /* 0x000000ffff161224 */ /* 0x010fe200078e0030 */
[----:B------:R-:W-:Y:S04]  /*1db50*/  STL [R1+0x27c0], R131 ;  /* 0x0027c08301007387 */ /* 0x000fe80000100800 */
[----:B------:R-:W3:Y:S04]  /*1db60*/  LDL R62, [R1+0x1738] ;  /* 0x00173800013e7983 */ /* 0x000ee80000100800 */
[----:B------:R-:W4:Y:S04]  /*1db70*/  LDL R34, [R1+0x1730] ;  /* 0x0017300001227983 */ /* 0x000f280000100800 */
[----:B------:R-:W4:Y:S04]  /*1db80*/  LDL R14, [R1+0x1734] ;  /* 0x00173400010e7983 */ /* 0x000f280000100800 */
[----:B------:R1:W4:Y:S04]  /*1db90*/  @P1 LDG.E.U16 R128, desc[UR60][R22.64] ;  /* 0x0000003c16801981 */ /* 0x000328000c1e1500 */
[----:B------:R-:W-:Y:S04]  /*1dba0*/  STL [R1+0x27c4], R130 ;  /* 0x0027c48201007387 */ /* 0x000fe80000100800 */
[----:B------:R-:W4:Y:S04]  /*1dbb0*/  LDL R31, [R1+0x1728] ;  /* 0x00172800011f7983 */ /* 0x000f280000100800 */
[----:B------:R-:W4:Y:S01]  /*1dbc0*/  LDL R9, [R1+0x172c] ;  /* 0x00172c0001097983 */ /* 0x000f220000100800 */
[----:B------:R-:W-:-:S02]  /*1dbd0*/  ISETP.GT.AND P0, PT, R12, 0x48, PT ;  /* 0x000000480c00780c */ /* 0x000fc40003f04270 */
[----:B------:R-:W-:Y:S02]  /*1dbe0*/  PRMT R204, RZ, 0x7610, R204 ;  /* 0x00007610ffcc7816 */ /* 0x000fe400000000cc */
[----:B------:R-:W-:Y:S01]  /*1dbf0*/  PRMT R199, RZ, 0x7610, R199 ;  /* 0x00007610ffc77816 */ /* 0x000fe200000000c7 */
[----:B--2---:R-:W-:Y:S04]  /*1dc00*/  STL [R1+0x27c8], R129 ;  /* 0x0027c88101007387 */ /* 0x004fe80000100800 */
[----:B------:R-:W2:Y:S04]  /*1dc10*/  LDL R49, [R1+0x1720] ;  /* 0x0017200001317983 */ /* 0x000ea80000100800 */
[----:B------:R-:W2:Y:S01]  /*1dc20*/  LDL R48, [R1+0x1724] ;  /* 0x0017240001307983 */ /* 0x000ea20000100800 */
[----:B-1----:R-:W-:Y:S01]  /*1dc30*/  @P0 IMAD.MOV.U32 R22, RZ, RZ, R50 ;  /* 0x000000ffff160224 */ /* 0x002fe200078e0032 */
[----:B------:R-:W-:Y:S01]  /*1dc40*/  PRMT R198, RZ, 0x7610, R198 ;  /* 0x00007610ffc67816 */ /* 0x000fe200000000c6 */
[----:B---3--:R-:W-:Y:S01]  /*1dc50*/  @P0 IMAD.MOV.U32 R23, RZ, RZ, R62 ;  /* 0x000000ffff170224 */ /* 0x008fe200078e003e */
[----:B----4-:R-:W-:Y:S04]  /*1dc60*/  STL [R1+0x27cc], R128 ;  /* 0x0027cc8001007387 */ /* 0x010fe80000100800 */
[----:B------:R-:W3:Y:S04]  /*1dc70*/  LDL R81, [R1+0x1718] ;  /* 0x0017180001517983 */ /* 0x000ee80000100800 */
[----:B------:R-:W4:Y:S04]  /*1dc80*/  LDL R50, [R1+0x171c] ;  /* 0x00171c0001327983 */ /* 0x000f280000100800 */
[----:B------:R1:W4:Y:S02]  /*1dc90*/  @P0 LDG.E.U16 R204, desc[UR60][R22.64] ;  /* 0x0000003c16cc0981 */ /* 0x000324000c1e1500 */
[----:B-1----:R-:W-:-:S02]  /*1dca0*/  @P0 IMAD.MOV.U32 R22, RZ, RZ, R14 ;  /* 0x000000ffff160224 */ /* 0x002fc400078e000e */
[----:B------:R-:W-:-:S05]  /*1dcb0*/  @P0 IMAD.MOV.U32 R23, RZ, RZ, R34 ;  /* 0x000000ffff170224 */ /* 0x000fca00078e0022 */
[----:B------:R1:W4:Y:S02]  /*1dcc0*/  @P0 LDG.E.U16 R199, desc[UR60][R22.64] ;  /* 0x0000003c16c70981 */ /* 0x000324000c1e1500 */
[----:B-1----:R-:W-:Y:S02]  /*1dcd0*/  @P0 IMAD.MOV.U32 R22, RZ, RZ, R9 ;  /* 0x000000ffff160224 */ /* 0x002fe400078e0009 */
[----:B------:R-:W-:-:S05]  /*1dce0*/  @P0 IMAD.MOV.U32 R23, RZ, RZ, R31 ;  /* 0x000000ffff170224 */ /* 0x000fca00078e001f */
[----:B------:R2:W4:Y:S01]  /*1dcf0*/  @P0 LDG.E.U16 R198, desc[UR60][R22.64] ;  /* 0x0000003c16c60981 */ /* 0x000522000c1e1500 */
[----:B------:R-:W-:Y:S02]  /*1dd00*/  ISETP.GT.AND P1, PT, R12, 0x49, PT ;  /* 0x000000490c00780c */ /* 0x000fe40003f24270 */
[----:B------:R-:W-:Y:S02]  /*1dd10*/  PRMT R197, RZ, 0x7610, R197 ;  /* 0x00007610ffc57816 */ /* 0x000fe400000000c5 */
[----:B------:R-:W-:Y:S01]  /*1dd20*/  PRMT R203, RZ, 0x7610, R203 ;  /* 0x00007610ffcb7816 */ /* 0x000fe200000000cb */
        /* <DEDUP_REMOVED lines=8> */
[----:B------:R3:W4:Y:S04]  /*1ddb0*/  @P1 LDG.E.U16 R203, desc[UR60][R22.64] ;  /* 0x0000003c16cb1981 */ /* 0x000728000c1e1500 */
[----:B------:R-:W-:Y:S04]  /*1ddc0*/  STL [R1+0x27d4], R199 ;  /* 0x0027d4c701007387 */ /* 0x000fe80000100800 */
[----:B------:R-:W4:Y:S04]  /*1ddd0*/  LDL R80, [R1+0x1708] ;  /* 0x0017080001507983 */ /* 0x000f280000100800 */
[----:B------:R-:W4:Y:S04]  /*1dde0*/  LDL R9, [R1+0x170c] ;  /* 0x00170c0001097983 */ /* 0x000f280000100800 */
[----:B------:R-:W4:Y:S04]  /*1ddf0*/  LDL R31, [R1+0x1704] ;  /* 0x00170400011f7983 */ /* 0x000f280000100800 */
[----:B------:R-:W-:Y:S04]  /*1de00*/  STL [R1+0x27d8], R198 ;  /* 0x0027d8c601007387 */ /* 0x000fe80000100800 */
[----:B------:R-:W4:Y:S04]  /*1de10*/  LDL R48, [R1+0x1700] ;  /* 0x0017000001307983 */ /* 0x000f280000100800 */
[----:B------:R-:W4:Y:S04]  /*1de20*/  LDL R62, [R1+0x16f8] ;  /* 0x0016f800013e7983 */ /* 0x000f280000100800 */
[----:B------:R-:W4:Y:S01]  /*1de30*/  LDL R49, [R1+0x16fc] ;  /* 0x0016fc0001317983 */ /* 0x000f220000100800 */
[----:B------:R-:W-:-:S02]  /*1de40*/  PRMT R202, RZ, 0x7610, R202 ;  /* 0x00007610ffca7816 */ /* 0x000fc400000000ca */
[----:B------:R-:W-:Y:S01]  /*1de50*/  PRMT R201, RZ, 0x7610, R201 ;  /* 0x00007610ffc97816 */ /* 0x000fe200000000c9 */
[----:B--2---:R-:W-:Y:S04]  /*1de60*/  STL [R1+0x27dc], R197 ;  /* 0x0027dcc501007387 */ /* 0x004fe80000100800 */
[----:B------:R-:W2:Y:S04]  /*1de70*/  LDL R81, [R1+0x16f0] ;  /* 0x0016f00001517983 */ /* 0x000ea80000100800 */
[----:B------:R-:W2:Y:S01]  /*1de80*/  LDL R50, [R1+0x16f4] ;  /* 0x0016f40001327983 */ /* 0x000ea20000100800 */
[----:B---3--:R-:W-:-:S02]  /*1de90*/  @P1 IMAD.MOV.U32 R23, RZ, RZ, R34 ;  /* 0x000000ffff171224 */ /* 0x008fc400078e0022 */
[----:B----4-:R-:W-:Y:S01]  /*1dea0*/  @P1 IMAD.MOV.U32 R22, RZ, RZ, R14 ;  /* 0x000000ffff161224 */ /* 0x010fe200078e000e */
[----:B------:R-:W-:Y:S04]  /*1deb0*/  STL [R1+0x27e0], R203 ;  /* 0x0027e0cb01007387 */ /* 0x000fe80000100800 */
[----:B------:R-:W3:Y:S04]  /*1dec0*/  LDL R34, [R1+0x16e8] ;  /* 0x0016e80001227983 */ /* 0x000ee80000100800 */
[----:B------:R-:W4:Y:S04]  /*1ded0*/  LDL R14, [R1+0x16ec] ;  /* 0x0016ec00010e7983 */ /* 0x000f280000100800 */
[----:B------:R1:W4:Y:S01]  /*1dee0*/  @P1 LDG.E.U16 R202, desc[UR60][R22.64] ;  /* 0x0000003c16ca1981 */ /* 0x000322000c1e1500 */
[----:B------:R-:W-:-:S02]  /*1def0*/  ISETP.GT.AND P0, PT, R12, 0x4a, PT ;  /* 0x0000004a0c00780c */ /* 0x000fc40003f04270 */
[----:B------:R-:W-:Y:S02]  /*1df00*/  PRMT R200, RZ, 0x7610, R200 ;  /* 0x00007610ffc87816 */ /* 0x000fe400000000c8 */
[----:B------:R-:W-:Y:S02]  /*1df10*/  PRMT R207, RZ, 0x7610, R207 ;  /* 0x00007610ffcf7816 */ /* 0x000fe400000000cf */
[----:B------:R-:W-:Y:S02]  /*1df20*/  PRMT R210, RZ, 0x7610, R210 ;  /* 0x00007610ffd27816 */ /* 0x000fe400000000d2 */
[----:B------:R-:W-:Y:S02]  /*1df30*/  PRMT R209, RZ, 0x7610, R209 ;  /* 0x00007610ffd17816 */ /* 0x000fe400000000d1 */
[----:B------:R-:W-:Y:S02]  /*1df40*/  PRMT R208, RZ, 0x7610, R208 ;  /* 0x00007610ffd07816 */ /* 0x000fe400000000d0 */
[----:B------:R-:W-:-:S02]  /*1df50*/  PRMT R61, RZ, 0x7610, R61 ;  /* 0x00007610ff3d7816 */ /* 0x000fc4000000003d */
[----:B------:R-:W-:Y:S02]  /*1df60*/  PRMT R156, RZ, 0x7610, R156 ;  /* 0x00007610ff9c7816 */ /* 0x000fe4000000009c */
[----:B------:R-:W-:Y:S01]  /*1df70*/  PRMT R59, RZ, 0x7610, R59 ;  /* 0x00007610ff3b7816 */ /* 0x000fe2000000003b */
[----:B-1----:R-:W-:Y:S02]  /*1df80*/  @P1 IMAD.MOV.U32 R23, RZ, RZ, R80 ;  /* 0x000000ffff171224 */ /* 0x002fe400078e0050 */
[----:B------:R-:W-:Y:S01]  /*1df90*/  @P1 IMAD.MOV.U32 R22, RZ, RZ, R9 ;  /* 0x000000ffff161224 */ /* 0x000fe200078e0009 */
[----:B------:R-:W4:Y:S04]  /*1dfa0*/  LDL R80, [R1+0x16e0] ;  /* 0x0016e00001507983 */ /* 0x000f280000100800 */
[----:B------:R-:W4:Y:S04]  /*1dfb0*/  LDL R9, [R1+0x16e4] ;  /* 0x0016e40001097983 */ /* 0x000f280000100800 */
[----:B------:R1:W4:Y:S01]  /*1dfc0*/  @P1 LDG.E.U16 R201, desc[UR60][R22.64] ;  /* 0x0000003c16c91981 */ /* 0x000322000c1e1500 */
[----:B------:R-:W-:-:S02]  /*1dfd0*/  PRMT R58, RZ, 0x7610, R58 ;  /* 0x00007610ff3a7816 */ /* 0x000fc4000000003a */
[----:B------:R-:W-:Y:S02]  /*1dfe0*/  PRMT R15, RZ, 0x7610, R15 ;  /* 0x00007610ff0f7816 */ /* 0x000fe4000000000f */
[----:B------:R-:W-:Y:S02]  /*1dff0*/  PRMT R16, RZ, 0x7610, R16 ;  /* 0x00007610ff107816 */ /* 0x000fe40000000010 */
[----:B------:R-:W-:Y:S02]  /*1e000*/  PRMT R17, RZ, 0x7610, R17 ;  /* 0x00007610ff117816 */ /* 0x000fe40000000011 */
[----:B------:R-:W-:Y:S02]  /*1e010*/  PRMT R18, RZ, 0x7610, R18 ;  /* 0x00007610ff127816 */ /* 0x000fe40000000012 */
[----:B------:R-:W-:Y:S02]  /*1e020*/  PRMT R88, RZ, 0x7610, R88 ;  /* 0x00007610ff587816 */ /* 0x000fe40000000058 */
[----:B------:R-:W-:-:S02]  /*1e030*/  PRMT R89, RZ, 0x7610, R89 ;  /* 0x00007610ff597816 */ /* 0x000fc40000000059 */
[----:B------:R-:W-:Y:S02]  /*1e040*/  PRMT R90, RZ, 0x7610, R90 ;  /* 0x00007610ff5a7816 */ /* 0x000fe4000000005a */
[----:B------:R-:W-:Y:S02]  /*1e050*/  PRMT R91, RZ, 0x7610, R91 ;  /* 0x00007610ff5b7816 */ /* 0x000fe4000000005b */
[----:B------:R-:W-:Y:S02]  /*1e060*/  PRMT R191, RZ, 0x7610, R191 ;  /* 0x00007610ffbf7816 */ /* 0x000fe400000000bf */
[----:B------:R-:W-:Y:S01]  /*1e070*/  PRMT R190, RZ, 0x7610, R190 ;  /* 0x00007610ffbe7816 */ /* 0x000fe200000000be */
[----:B-1----:R-:W-:Y:S01]  /*1e080*/  @P1 IMAD.MOV.U32 R23, RZ, RZ, R48 ;  /* 0x000000ffff171224 */ /* 0x002fe200078e0030 */
[----:B------:R-:W-:Y:S01]  /*1e090*/  PRMT R189, RZ, 0x7610, R189 ;  /* 0x00007610ffbd7816 */ /* 0x000fe200000000bd */
[----:B------:R-:W4:Y:S01]  /*1e0a0*/  LDL R48, [R1+0x16d8] ;  /* 0x0016d80001307983 */ /* 0x000f220000100800 */
[----:B------:R-:W-:-:S03]  /*1e0b0*/  @P1 IMAD.MOV.U32 R22, RZ, RZ, R31 ;  /* 0x000000ffff161224 */ /* 0x000fc600078e001f */
[----:B------:R-:W4:Y:S01]  /*1e0c0*/  LDL R31, [R1+0x16dc] ;  /* 0x0016dc00011f7983 */ /* 0x000f220000100800 */
[----:B------:R-:W-:Y:S02]  /*1e0d0*/  PRMT R188, RZ, 0x7610, R188 ;  /* 0x00007610ffbc7816 */ /* 0x000fe400000000bc */
[----:B------:R-:W-:Y:S02]  /*1e0e0*/  PRMT R127, RZ, 0x7610, R127 ;  /* 0x00007610ff7f7816 */ /* 0x000fe4000000007f */
[----:B------:R-:W-:Y:S01]  /*1e0f0*/  PRMT R126, RZ, 0x7610, R126 ;  /* 0x00007610ff7e7816 */ /* 0x000fe2000000007e */
[----:B------:R1:W4:Y:S01]  /*1e100*/  @P1 LDG.E.U16 R200, desc[UR60][R22.64] ;  /* 0x0000003c16c81981 */ /* 0x000322000c1e1500 */
[----:B------:R-:W-:Y:S02]  /*1e110*/  PRMT R125, RZ, 0x7610, R125 ;  /* 0x00007610ff7d7816 */ /* 0x000fe4000000007d */
[----:B------:R-:W-:Y:S02]  /*1e120*/  PRMT R124, RZ, 0x7610, R124 ;  /* 0x00007610ff7c7816 */ /* 0x000fe4000000007c */
[----:B------:R-:W-:-:S02]  /*1e130*/  PRMT R196, RZ, 0x7610, R196 ;  /* 0x00007610ffc47816 */ /* 0x000fc400000000c4 */
[----:B------:R-:W-:Y:S02]  /*1e140*/  PRMT R151, RZ, 0x7610, R151 ;  /* 0x00007610ff977816 */ /* 0x000fe40000000097 */
[----:B------:R-:W-:Y:S02]  /*1e150*/  PRMT R143, RZ, 0x7610, R143 ;  /* 0x00007610ff8f7816 */ /* 0x000fe4000000008f */
[----:B------:R-:W-:Y:S02]  /*1e160*/  PRMT R135, RZ, 0x7610, R135 ;  /* 0x00007610ff877816 */ /* 0x000fe40000000087 */
[----:B------:R-:W-:Y:S02]  /*1e170*/  PRMT R163, RZ, 0x7610, R163 ;  /* 0x00007610ffa37816 */ /* 0x000fe400000000a3 */
[----:B------:R-:W-:Y:S02]  /*1e180*/  PRMT R162, RZ, 0x7610, R162 ;  /* 0x00007610ffa27816 */ /* 0x000fe400000000a2 */
[----:B------:R-:W-:Y:S01]  /*1e190*/  PRMT R161, RZ, 0x7610, R161 ;  /* 0x00007610ffa17816 */ /* 0x000fe200000000a1 */
[----:B-1----:R-:W-:-:S02]  /*1e1a0*/  @P0 IMAD.MOV.U32 R22, RZ, RZ, R49 ;  /* 0x000000ffff160224 */ /* 0x002fc400078e0031 */
[----:B------:R-:W-:Y:S01]  /*1e1b0*/  @P0 IMAD.MOV.U32 R23, RZ, RZ, R62 ;  /* 0x000000ffff170224 */ /* 0x000fe200078e003e */
[----:B------:R-:W4:Y:S04]  /*1e1c0*/  LDL R49, [R1+0x16d4] ;  /* 0x0016d40001317983 */ /* 0x000f280000100800 */
        /* <DEDUP_REMOVED lines=11> */
[----:B--2---:R-:W-:Y:S02]  /*1e280*/  @P0 IMAD.MOV.U32 R22, RZ, RZ, R50 ;  /* 0x000000ffff160224 */ /* 0x004fe400078e0032 */
[----:B------:R-:W-:Y:S01]  /*1e290*/  @P0 IMAD.MOV.U32 R23, RZ, RZ, R81 ;  /* 0x000000ffff170224 */ /* 0x000fe200078e0051 */
[----:B------:R-:W2:Y:S04]  /*1e2a0*/  LDL R50, [R1+0x16cc] ;  /* 0x0016cc0001327983 */ /* 0x000ea80000100800 */
[----:B------:R-:W2:Y:S04]  /*1e2b0*/  LDL R81, [R1+0x16c8] ;  /* 0x0016c80001517983 */ /* 0x000ea80000100800 */
[----:B------:R3:W2:Y:S01]  /*1e2c0*/  @P0 LDG.E.U16 R210, desc[UR60][R22.64] ;  /* 0x0000003c16d20981 */ /* 0x0006a2000c1e1500 */
        /* <DEDUP_REMOVED lines=157> */
[----:B------:R-:W-:Y:S01]  /*1eca0*/  PRMT R228, RZ, 0x7610, R228 ;  /* 0x00007610ffe47816 */ /* 0x000fe200000000e4 */
[----:B------:R-:W2:Y:S01]  /*1ecb0*/  LDL R82, [R1+0x10b0] ;  /* 0x0010b00001527983 */ /* 0x000ea20000100800 */
[----:B------:R-:W-:Y:S02]  /*1ecc0*/  PRMT R227, RZ, 0x7610, R227 ;  /* 0x00007610ffe37816 */ /* 0x000fe400000000e3 */
[----:B------:R-:W-:Y:S02]  /*1ecd0*/  PRMT R226, RZ, 0x7610, R226 ;  /* 0x00007610ffe27816 */ /* 0x000fe400000000e2 */
[----:B------:R-:W-:Y:S02]  /*1ece0*/  PRMT R225, RZ, 0x7610, R225 ;  /* 0x00007610ffe17816 */ /* 0x000fe400000000e1 */
[----:B------:R-:W-:Y:S02]  /*1ecf0*/  PRMT R224, RZ, 0x7610, R224 ;  /* 0x00007610ffe07816 */ /* 0x000fe400000000e0 */
[----:B------:R-:W-:-:S02]  /*1ed00*/  PRMT R223, RZ, 0x7610, R223 ;  /* 0x00007610ffdf7816 */ /* 0x000fc400000000df */
[----:B------:R-:W-:Y:S02]  /*1ed10*/  PRMT R222, RZ, 0x7610, R222 ;  /* 0x00007610ffde7816 */ /* 0x000fe400000000de */
[----:B------:R-:W-:Y:S02]  /*1ed20*/  PRMT R221, RZ, 0x7610, R221 ;  /* 0x00007610ffdd7816 */ /* 0x000fe400000000dd */
[----:B------:R-:W-:Y:S01]  /*1ed30*/  PRMT R220, RZ, 0x7610, R220 ;  /* 0x00007610ffdc7816 */ /* 0x000fe200000000dc */
[----:B0-----:R-:W2:Y:S01]  /*1ed40*/  LDL R83, [R1+0x1070] ;  /* 0x0010700001537983 */ /* 0x001ea20000100800 */
[----:B---3--:R-:W-:Y:S02]  /*1ed50*/  @P0 IMAD.MOV.U32 R23, RZ, RZ, R34 ;  /* 0x000000ffff170224 */ /* 0x008fe400078e0022 */
[----:B----4-:R-:W-:Y:S01]  /*1ed60*/  @P0 IMAD.MOV.U32 R22, RZ, RZ, R14 ;  /* 0x000000ffff160224 */ /* 0x010fe200078e000e */
[----:B------:R-:W3:Y:S04]  /*1ed70*/  LDL R34, [R1+0x16c0] ;  /* 0x0016c00001227983 */ /* 0x000ee80000100800 */
[----:B------:R-:W4:Y:S04]  /*1ed80*/  LDL R14, [R1+0x16c4] ;  /* 0x0016c400010e7983 */ /* 0x000f280000100800 */
[----:B------:R0:W4:Y:S02]  /*1ed90*/  @P0 LDG.E.U16 R209, desc[UR60][R22.64] ;  /* 0x0000003c16d10981 */ /* 0x000124000c1e1500 */
[----:B0-----:R-:W-:-:S02]  /*1eda0*/  @P0 IMAD.MOV.U32 R23, RZ, RZ, R80 ;  /* 0x000000ffff170224 */ /* 0x001fc400078e0050 */
[----:B------:R-:W-:Y:S01]  /*1edb0*/  @P0 IMAD.MOV.U32 R22, RZ, RZ, R9 ;  /* 0x000000ffff160224 */ /* 0x000fe200078e0009 */
[----:B------:R-:W4:Y:S04]  /*1edc0*/  LDL R80, [R1+0x16b8] ;  /* 0x0016b80001507983 */ /* 0x000f280000100800 */
[----:B------:R-:W4:Y:S04]  /*1edd0*/  LDL R9, [R1+0x16bc] ;  /* 0x0016bc0001097983 */ /* 0x000f280000100800 */
[----:B------:R0:W4:Y:S02]  /*1ede0*/  @P0 LDG.E.U16 R208, desc[UR60][R22.64] ;  /* 0x0000003c16d00981 */ /* 0x000124000c1e1500 */
[----:B0-----:R-:W-:-:S02]  /*1edf0*/  @P1 IMAD.MOV.U32 R23, RZ, RZ, R48 ;  /* 0x000000ffff171224 */ /* 0x001fc400078e0030 */
[----:B------:R-:W4:Y:S01]  /*1ee00*/  LDL R48, [R1+0x16b0] ;  /* 0x0016b00001307983 */ /* 0x000f220000100800 */
[----:B------:R-:W-:-:S03]  /*1ee10*/  @P1 IMAD.MOV.U32 R22, RZ, RZ, R31 ;  /* 0x000000ffff161224 */ /* 0x000fc600078e001f */
[----:B------:R-:W4:Y:S04]  /*1ee20*/  LDL R31, [R1+0x16b4] ;  /* 0x0016b400011f7983 */ /* 0x000f280000100800 */
[----:B------:R0:W4:Y:S02]  /*1ee30*/  @P1 LDG.E.U16 R61, desc[UR60][R22.64] ;  /* 0x0000003c163d1981 */ /* 0x000124000c1e1500 */
[----:B0-----:R-:W-:Y:S02]  /*1ee40*/  @P1 IMAD.MOV.U32 R22, RZ, RZ, R49 ;  /* 0x000000ffff161224 */ /* 0x001fe400078e0031 */
[----:B------:R-:W-:Y:S01]  /*1ee50*/  @P1 IMAD.MOV.U32 R23, RZ, RZ, R62 ;  /* 0x000000ffff171224 */ /* 0x000fe200078e003e */
[----:B------:R-:W4:Y:S04]  /*1ee60*/  LDL R49, [R1+0x16ac] ;  /* 0x0016ac0001317983 */ /* 0x000f280000100800 */
[----:B------:R-:W4:Y:S01]  /*1ee70*/  LDL R62, [R1+0x16a8] ;  /* 0x0016a800013e7983 */ /* 0x000f220000100800 */
[----:B------:R-:W-:-:S03]  /*1ee80*/  ISETP.GT.AND P0, PT, R12, 0x4c, PT ;  /* 0x0000004c0c00780c */ /* 0x000fc60003f04270 */
[----:B------:R2:W4:Y:S02]  /*1ee90*/  @P1 LDG.E.U16 R156, desc[UR60][R22.64] ;  /* 0x0000003c169c1981 */ /* 0x000524000c1e1500 */
[----:B--2---:R-:W-:Y:S02]  /*1eea0*/  @P1 IMAD.MOV.U32 R22, RZ, RZ, R50 ;  /* 0x000000ffff161224 */ /* 0x004fe400078e0032 */
[----:B------:R-:W-:Y:S01]  /*1eeb0*/  @P1 IMAD.MOV.U32 R23, RZ, RZ, R81 ;  /* 0x000000ffff171224 */ /* 0x000fe200078e0051 */
[----:B------:R-:W2:Y:S04]  /*1eec0*/  LDL R50, [R1+0x16a4] ;  /* 0x0016a40001327983 */ /* 0x000ea80000100800 */
[----:B------:R-:W2:Y:S04]  /*1eed0*/  LDL R81, [R1+0x16a0] ;  /* 0x0016a00001517983 */ /* 0x000ea80000100800 */
[----:B------:R3:W2:Y:S02]  /*1eee0*/  @P1 LDG.E.U16 R59, desc[UR60][R22.64] ;  /* 0x0000003c163b1981 */ /* 0x0006a4000c1e1500 */
[----:B---3--:R-:W-:-:S02]  /*1eef0*/  @P1 IMAD.MOV.U32 R23, RZ, RZ, R34 ;  /* 0x000000ffff171224 */ /* 0x008fc400078e0022 */
        /* <DEDUP_REMOVED lines=13> */
[----:B------:R0:W4:Y:S01]  /*1efd0*/  @P0 LDG.E.U16 R16, desc[UR60][R22.64] ;  /* 0x0000003c16100981 */ /* 0x000122000c1e1500 */
[----:B------:R-:W-:Y:S01]  /*1efe0*/  ISETP.GT.AND P1, PT, R12, 0x4d, PT ;  /* 0x0000004d0c00780c */ /* 0x000fe20003f24270 */
[----:B0-----:R-:W-:Y:S02]  /*1eff0*/  @P0 IMAD.MOV.U32 R22, RZ, RZ, R49 ;  /* 0x000000ffff160224 */ /* 0x001fe400078e0031 */
[----:B------:R-:W-:Y:S01]  /*1f000*/  @P0 IMAD.MOV.U32 R23, RZ, RZ, R62 ;  /* 0x000000ffff170224 */ /* 0x000fe200078e003e */
[----:B------:R-:W4:Y:S04]  /*1f010*/  LDL R49, [R1+0x1684] ;  /* 0x0016840001317983 */ /* 0x000f280000100800 */
[----:B------:R-:W4:Y:S04]  /*1f020*/  LDL R62, [R1+0x1680] ;  /* 0x00168000013e7983 */ /* 0x000f280000100800 */
[----:B------:R2:W4:Y:S02]  /*1f030*/  @P0 LDG.E.U16 R17, desc[UR60][R22.64] ;  /* 0x0000003c16110981 */ /* 0x000524000c1e1500 */
[----:B--2---:R-:W-:-:S02]  /*1f040*/  @P0 IMAD.MOV.U32 R22, RZ, RZ, R50 ;  /* 0x000000ffff160224 */ /* 0x004fc400078e0032 */
        /* <DEDUP_REMOVED lines=17> */
[----:B------:R-:W4:Y:S01]  /*1f160*/  LDL R31, [R1+0x1664] ;  /* 0x00166400011f7983 */ /* 0x000f220000100800 */
[----:B------:R-:W-:-:S03]  /*1f170*/  ISETP.GT.AND P0, PT, R12, 0x4e, PT ;  /* 0x0000004e0c00780c */ /* 0x000fc60003f04270 */
[----:B------:R0:W4:Y:S02]  /*1f180*/  @P1 LDG.E.U16 R90, desc[UR60][R22.64] ;  /* 0x0000003c165a1981 */ /* 0x000124000c1e1500 */
        /* <DEDUP_REMOVED lines=25> */
[----:B------:R0:W4:Y:S10]  /*1f320*/  @P0 LDG.E.U16 R188, desc[UR60][R22.64] ;  /* 0x0000003c16bc0981 */ /* 0x000134000c1e1500 */
[----:B0-----:R-:W-:-:S02]  /*1f330*/  @P1 IMAD.MOV.U32 R22, RZ, RZ, R49 ;  /* 0x000000ffff161224 */ /* 0x001fc400078e0031 */
[----:B------:R-:W-:Y:S01]  /*1f340*/  @P1 IMAD.MOV.U32 R23, RZ, RZ, R62 ;  /* 0x000000ffff171224 */ /* 0x000fe200078e003e */
[----:B------:R-:W4:Y:S04]  /*1f350*/  LDL R49, [R1+0x1634] ;  /* 0x0016340001317983 */ /* 0x000f280000100800 */
[----:B------:R-:W4:Y:S04]  /*1f360*/  LDL R62, [R1+0x1630] ;  /* 0x00163000013e7983 */ /* 0x000f280000100800 */
[----:B------:R2:W4:Y:S01]  /*1f370*/  @P1 LDG.E.U16 R127, desc[UR60][R22.64] ;  /* 0x0000003c167f1981 */ /* 0x000522000c1e1500 */
[----:B------:R-:W-:Y:S01]  /*1f380*/  ISETP.GT.AND P0, PT, R12, 0x50, PT ;  /* 0x000000500c00780c */ /* 0x000fe20003f04270 */
        /* <DEDUP_REMOVED lines=941> */
[----:B------:R-:W-:Y:S01]  /*22e60*/  ISETP.GT.AND P1, PT, R12, 0x7d, PT ;  /* 0x0000007d0c00780c */ /* 0x000fe20003f24270 */
[----:B------:R-:W4:Y:S04]  /*22e70*/  LDL R62, [R1+0x1090] ;  /* 0x00109000013e7983 */ /* 0x000f280000100800 */
[----:B------:R0:W4:Y:S04]  /*22e80*/  @P0 LDG.E.U16 R224, desc[UR60][R22.64] ;  /* 0x0000003c16e00981 */ /* 0x000128000c1e1500 */
[----:B------:R-:W4:Y:S01]  /*22e90*/  LDL R49, [R1+0x108c] ;  /* 0x00108c0001317983 */ /* 0x000f220000100800 */
[----:B0-----:R-:W-:-:S02]  /*22ea0*/  @P0 IMAD.MOV.U32 R23, RZ, RZ, R82 ;  /* 0x000000ffff170224 */ /* 0x001fc400078e0052 */
[----:B--2---:R-:W-:Y:S01]  /*22eb0*/  @P0 IMAD.MOV.U32 R22, RZ, RZ, R50 ;  /* 0x000000ffff160224 */ /* 0x004fe200078e0032 */
[----:B------:R-:W-:Y:S01]  /*22ec0*/  PRMT R219, RZ, 0x7610, R219 ;  /* 0x00007610ffdb7816 */ /* 0x000fe200000000db */
[----:B------:R-:W2:Y:S04]  /*22ed0*/  LDL R50, [R1+0x1088] ;  /* 0x0010880001327983 */ /* 0x000ea80000100800 */
[----:B------:R3:W2:Y:S01]  /*22ee0*/  @P0 LDG.E.U16 R223, desc[UR60][R22.64] ;  /* 0x0000003c16df0981 */ /* 0x0006a2000c1e1500 */
[----:B------:R-:W-:-:S03]  /*22ef0*/  PRMT R218, RZ, 0x7610, R218 ;  /* 0x00007610ffda7816 */ /* 0x000fc600000000da */
[----:B------:R-:W2:Y:S01]  /*22f00*/  LDL R82, [R1+0x106c] ;  /* 0x00106c0001527983 */ /* 0x000ea20000100800 */
[----:B---3--:R-:W-:Y:S02]  /*22f10*/  @P0 IMAD.MOV.U32 R23, RZ, RZ, R34 ;  /* 0x000000ffff170224 */ /* 0x008fe400078e0022 */
[----:B----4-:R-:W-:Y:S01]  /*22f20*/  @P0 IMAD.MOV.U32 R22, RZ, RZ, R14 ;  /* 0x000000ffff160224 */ /* 0x010fe200078e000e */
[----:B------:R-:W3:Y:S04]  /*22f30*/  LDL R34, [R1+0x1080] ;  /* 0x0010800001227983 */ /* 0x000ee80000100800 */
[----:B------:R-:W4:Y:S04]  /*22f40*/  LDL R14, [R1+0x1084] ;  /* 0x00108400010e7983 */ /* 0x000f280000100800 */
[----:B------:R0:W4:Y:S02]  /*22f50*/  @P0 LDG.E.U16 R222, desc[UR60][R22.64] ;  /* 0x0000003c16de0981 */ /* 0x000124000c1e1500 */
[----:B0-----:R-:W-:-:S02]  /*22f60*/  @P0 IMAD.MOV.U32 R23, RZ, RZ, R81 ;  /* 0x000000ffff170224 */ /* 0x001fc400078e0051 */
[----:B------:R-:W-:Y:S01]  /*22f70*/  @P0 IMAD.MOV.U32 R22, RZ, RZ, R9 ;  /* 0x000000ffff160224 */ /* 0x000fe200078e0009 */
[----:B------:R-:W-:Y:S01]  /*22f80*/  PRMT R217, RZ, 0x7610, R217 ;  /* 0x00007610ffd97816 */ /* 0x000fe200000000d9 */
[----:B------:R-:W4:Y:S04]  /*22f90*/  LDL R9, [R1+0x107c] ;  /* 0x00107c0001097983 */ /* 0x000f280000100800 */
[----:B------:R0:W4:Y:S04]  /*22fa0*/  @P0 LDG.E.U16 R221, desc[UR60][R22.64] ;  /* 0x0000003c16dd0981 */ /* 0x000128000c1e1500 */
[----:B------:R-:W4:Y:S01]  /*22fb0*/  LDL R81, [R1+0x1060] ;  /* 0x0010600001517983 */ /* 0x000f220000100800 */
[----:B0-----:R-:W-:-:S02]  /*22fc0*/  @P1 IMAD.MOV.U32 R23, RZ, RZ, R80 ;  /* 0x000000ffff171224 */ /* 0x001fc400078e0050 */
[----:B------:R-:W-:Y:S01]  /*22fd0*/  @P1 IMAD.MOV.U32 R22, RZ, RZ, R48 ;  /* 0x000000ffff161224 */ /* 0x000fe200078e0030 */
[----:B------:R-:W-:Y:S01]  /*22fe0*/  ISETP.GT.AND P0, PT, R12, 0x7e, PT ;  /* 0x0000007e0c00780c */ /* 0x000fe20003f04270 */
[----:B------:R-:W4:Y:S04]  /*22ff0*/  LDL R48, [R1+0x1078] ;  /* 0x0010780001307983 */ /* 0x000f280000100800 */
[----:B------:R0:W4:Y:S04]  /*23000*/  @P1 LDG.E.U16 R220, desc[UR60][R22.64] ;  /* 0x0000003c16dc1981 */ /* 0x000128000c1e1500 */
[----:B------:R-:W4:Y:S01]  /*23010*/  LDL R80, [R1+0x1064] ;  /* 0x0010640001507983 */ /* 0x000f220000100800 */
[----:B0-----:R-:W-:-:S03]  /*23020*/  @P1 IMAD.MOV.U32 R22, RZ, RZ, R31 ;  /* 0x000000ffff161224 */ /* 0x001fc600078e001f */
[----:B------:R-:W4:Y:S01]  /*23030*/  LDL R31, [R1+0x1074] ;  /* 0x00107400011f7983 */ /* 0x000f220000100800 */
[----:B------:R-:W-:Y:S01]  /*23040*/  @P1 IMAD.MOV.U32 R23, RZ, RZ, R62 ;  /* 0x000000ffff171224 */ /* 0x000fe200078e003e */
[----:B------:R-:W-:Y:S02]  /*23050*/  PRMT R167, RZ, 0x7610, R167 ;  /* 0x00007610ffa77816 */ /* 0x000fe400000000a7 */
[----:B------:R-:W4:Y:S04]  /*23060*/  LDL R62, [R1+0x1058] ;  /* 0x00105800013e7983 */ /* 0x000f280000100800 */
[----:B------:R0:W4:Y:S02]  /*23070*/  @P1 LDG.E.U16 R219, desc[UR60][R22.64] ;  /* 0x0000003c16db1981 */ /* 0x000124000c1e1500 */
[----:B0-----:R-:W-:-:S02]  /*23080*/  @P1 IMAD.MOV.U32 R22, RZ, RZ, R49 ;  /* 0x000000ffff161224 */ /* 0x001fc400078e0031 */
[----:B--2---:R-:W-:Y:S01]  /*23090*/  @P1 IMAD.MOV.U32 R23, RZ, RZ, R50 ;  /* 0x000000ffff171224 */ /* 0x004fe200078e0032 */
[----:B------:R-:W2:Y:S04]  /*230a0*/  LDL R49, [R1+0x1054] ;  /* 0x0010540001317983 */ /* 0x000ea80000100800 */
[----:B------:R-:W2:Y:S04]  /*230b0*/  LDL R50, [R1+0x1050] ;  /* 0x0010500001327983 */ /* 0x000ea80000100800 */
[----:B------:R3:W2:Y:S01]  /*230c0*/  @P1 LDG.E.U16 R218, desc[UR60][R22.64] ;  /* 0x0000003c16da1981 */ /* 0x0006a2000c1e1500 */
[----:B------:R-:W-:Y:S01]  /*230d0*/  PRMT R166, RZ, 0x7610, R166 ;  /* 0x00007610ffa67816 */ /* 0x000fe200000000a6 */
[----:B---3--:R-:W-:-:S02]  /*230e0*/  @P1 IMAD.MOV.U32 R23, RZ, RZ, R34 ;  /* 0x000000ffff171224 */ /* 0x008fc400078e0022 */
[----:B----4-:R-:W-:Y:S02]  /*230f0*/  @P1 IMAD.MOV.U32 R22, RZ, RZ, R14 ;  /* 0x000000ffff161224 */ /* 0x010fe400078e000e */
[----:B------:R-:W3:Y:S04]  /*23100*/  LDL R14, [R1+0x1048] ;  /* 0x00104800010e7983 */ /* 0x000ee80000100800 */
[----:B------:R0:W4:Y:S04]  /*23110*/  @P1 LDG.E.U16 R217, desc[UR60][R22.64] ;  /* 0x0000003c16d91981 */ /* 0x000128000c1e1500 */
[----:B------:R-:W2:Y:S01]  /*23120*/  LDL.LU R34, [R1+0x105c] ;  /* 0x00105c0001227983 */ /* 0x000ea20000300800 */
[----:B0-----:R-:W-:-:S02]  /*23130*/  @P0 IMAD.MOV.U32 R22, RZ, RZ, R9 ;  /* 0x000000ffff160224 */ /* 0x001fc400078e0009 */
[----:B------:R-:W-:Y:S02]  /*23140*/  @P0 IMAD.MOV.U32 R23, RZ, RZ, R48 ;  /* 0x000000ffff170224 */ /* 0x000fe400078e0030 */
[----:B------:R-:W4:Y:S04]  /*23150*/  LDL R48, [R1+0x1044] ;  /* 0x0010440001307983 */ /* 0x000f280000100800 */
[----:B------:R0:W4:Y:S04]  /*23160*/  @P0 LDG.E.U16 R167, desc[UR60][R22.64] ;  /* 0x0000003c16a70981 */ /* 0x000128000c1e1500 */
[----:B------:R-:W4:Y:S04]  /*23170*/  LDL.LU R205, [R1+0xc40] ;  /* 0x000c400001cd7983 */ /* 0x000f280000300800 */
[----:B------:R-:W4:Y:S01]  /*23180*/  LDL.LU R9, [R1+0xc3c] ;  /* 0x000c3c0001097983 */ /* 0x000f220000300800 */
[----:B0-----:R-:W-:-:S02]  /*23190*/  @P0 IMAD.MOV.U32 R22, RZ, RZ, R31 ;  /* 0x000000ffff160224 */ /* 0x001fc400078e001f */
[----:B------:R-:W-:Y:S01]  /*231a0*/  @P0 IMAD.MOV.U32 R23, RZ, RZ, R83 ;  /* 0x000000ffff170224 */ /* 0x000fe200078e0053 */
[----:B------:R-:W4:Y:S04]  /*231b0*/  LDL.LU R31, [R1+0xc38] ;  /* 0x000c3800011f7983 */ /* 0x000f280000300800 */
[----:B------:R0:W-:Y:S04]  /*231c0*/  STL [R1+0x2104], R216 ;  /* 0x002104d801007387 */ /* 0x0001e80000100800 */
[----:B------:R1:W4:Y:S02]  /*231d0*/  @P0 LDG.E.U16 R166, desc[UR60][R22.64] ;  /* 0x0000003c16a60981 */ /* 0x000324000c1e1500 */
[----:B-1----:R-:W-:-:S02]  /*231e0*/  @P0 IMAD.MOV.U32 R23, RZ, RZ, R216 ;  /* 0x000000ffff170224 */ /* 0x002fc400078e00d8 */
[----:B0-----:R-:W4:Y:S01]  /*231f0*/  LDL.LU R216, [R1+0x104c] ;  /* 0x00104c0001d87983 */ /* 0x001f220000300800 */
[----:B------:R-:W-:Y:S02]  /*23200*/  PRMT R165, RZ, 0x7610, R165 ;  /* 0x00007610ffa57816 */ /* 0x000fe400000000a5 */
[----:B------:R-:W-:Y:S01]  /*23210*/  ISETP.GT.AND P1, PT, R12, 0x7f, PT ;  /* 0x0000007f0c00780c */ /* 0x000fe20003f24270 */
[----:B------:R-:W-:Y:S01]  /*23220*/  @P0 IMAD.MOV.U32 R22, RZ, RZ, R82 ;  /* 0x000000ffff160224 */ /* 0x000fe200078e0052 */
[----:B------:R-:W-:-:S04]  /*23230*/  PRMT R164, RZ, 0x7610, R164 ;  /* 0x00007610ffa47816 */ /* 0x000fc800000000a4 */
[----:B------:R0:W4:Y:S01]  /*23240*/  @P0 LDG.E.U16 R165, desc[UR60][R22.64] ;  /* 0x0000003c16a50981 */ /* 0x000122000c1e1500 */
[----:B------:R-:W-:Y:S01]  /*23250*/  PRMT R103, RZ, 0x7610, R103 ;  /* 0x00007610ff677816 */ /* 0x000fe20000000067 */
[----:B0-----:R-:W-:Y:S02]  /*23260*/  @P0 IMAD.MOV.U32 R22, RZ, RZ, R80 ;  /* 0x000000ffff160224 */ /* 0x001fe400078e0050 */
[----:B------:R-:W-:-:S05]  /*23270*/  @P0 IMAD.MOV.U32 R23, RZ, RZ, R81 ;  /* 0x000000ffff170224 */ /* 0x000fca00078e0051 */
[----:B------:R0:W4:Y:S01]  /*23280*/  @P0 LDG.E.U16 R164, desc[UR60][R22.64] ;  /* 0x0000003c16a40981 */ /* 0x000122000c1e1500 */
[----:B------:R-:W-:Y:S01]  /*23290*/  PRMT R102, RZ, 0x7610, R102 ;  /* 0x00007610ff667816 */ /* 0x000fe20000000066 */
[----:B0-----:R-:W-:Y:S01]  /*232a0*/  @P1 IMAD.MOV.U32 R23, RZ, RZ, R62 ;  /* 0x000000ffff171224 */ /* 0x001fe200078e003e */
[----:B------:R-:W-:Y:S02]  /*232b0*/  PRMT R101, RZ, 0x7610, R101 ;  /* 0x00007610ff657816 */ /* 0x000fe40000000065 */
[----:B------:R-:W-:Y:S01]  /*232c0*/  PRMT R100, RZ, 0x7610, R100 ;  /* 0x00007610ff647816 */ /* 0x000fe20000000064 */
[----:B------:R-:W0:Y:S01]  /*232d0*/  S2R R206, SR_TID.X ;  /* 0x0000000000ce7919 */ /* 0x000e220000002100 */
[----:B--2---:R-:W-:-:S05]  /*232e0*/  @P1 IMAD.MOV.U32 R22, RZ, RZ, R34 ;  /* 0x000000ffff161224 */ /* 0x004fca00078e0022 */
[----:B------:R1:W2:Y:S02]  /*232f0*/  @P1 LDG.E.U16 R103, desc[UR60][R22.64] ;  /* 0x0000003c16671981 */ /* 0x0002a4000c1e1500 */
[----:B-1----:R-:W-:Y:S02]  /*23300*/  @P1 IMAD.MOV.U32 R22, RZ, RZ, R49 ;  /* 0x000000ffff161224 */ /* 0x002fe400078e0031 */
[----:B------:R-:W-:-:S05]  /*23310*/  @P1 IMAD.MOV.U32 R23, RZ, RZ, R50 ;  /* 0x000000ffff171224 */ /* 0x000fca00078e0032 */
[----:B------:R3:W2:Y:S02]  /*23320*/  @P1 LDG.E.U16 R102, desc[UR60][R22.64] ;  /* 0x0000003c16661981 */ /* 0x0006a4000c1e1500 */
[----:B---3--:R-:W-:Y:S02]  /*23330*/  @P1 IMAD.MOV.U32 R23, RZ, RZ, R14 ;  /* 0x000000ffff171224 */ /* 0x008fe400078e000e */
[----:B----4-:R-:W-:-:S05]  /*23340*/  @P1 IMAD.MOV.U32 R22, RZ, RZ, R216 ;  /* 0x000000ffff161224 */ /* 0x010fca00078e00d8 */
[----:B------:R1:W3:Y:S02]  /*23350*/  @P1 LDG.E.U16 R101, desc[UR60][R22.64] ;  /* 0x0000003c16651981 */ /* 0x0002e4000c1e1500 */
[----:B-1----:R-:W-:Y:S02]  /*23360*/  @P1 IMAD.MOV.U32 R22, RZ, RZ, R48 ;  /* 0x000000ffff161224 */ /* 0x002fe400078e0030 */
[----:B------:R-:W-:-:S05]  /*23370*/  @P1 IMAD.MOV.U32 R23, RZ, RZ, R2 ;  /* 0x000000ffff171224 */ /* 0x000fca00078e0002 */
[----:B------:R-:W4:Y:S01]  /*23380*/  @P1 LDG.E.U16 R100, desc[UR60][R22.64] ;  /* 0x0000003c16641981 */ /* 0x000f22000c1e1500 */
[----:B------:R-:W-:Y:S06]  /*23390*/  BAR.SYNC.DEFER_BLOCKING 0x0 ;  /* 0x0000000000007b1d */ /* 0x000fec0000010000 */
[----:B------:R-:W-:Y:S04]  /*233a0*/  STL [R1+0x2108], R216 ;  /* 0x002108d801007387 */ /* 0x000fe80000100800 */
[----:B------:R-:W-:Y:S04]  /*233b0*/  STL [R1+0x2100], R2 ;  /* 0x0021000201007387 */ /* 0x000fe80000100800 */
[----:B------:R-:W2:Y:S01]  /*233c0*/  LDL.LU R203, [R1+0xc34] ;  /* 0x000c340001cb7983 */ /* 0x000ea20000300800 */
[----:B0-----:R-:W-:-:S03]  /*233d0*/  LOP3.LUT R14, R206, 0x7f, RZ, 0xc0, !PT ;  /* 0x0000007fce0e7812 */ /* 0x001fc600078ec0ff */
[----:B------:R0:W-:Y:S04]  /*233e0*/  STS.U16 [R10], R205 ;  /* 0x000000cd0a007388 */ /* 0x0001e80000000400 */
[----:B0-----:R-:W3:Y:S04]  /*233f0*/  LDL.LU R205, [R1+0xbb4] ;  /* 0x000bb40001cd7983 */ /* 0x001ee80000300800 */
[----:B------:R-:W4:Y:S04]  /*23400*/  LDL.LU R197, [R1+0xbb0] ;  /* 0x000bb00001c57983 */ /* 0x000f280000300800 */
        /* <DEDUP_REMOVED lines=13> */
[----:B------:R-:W4:Y:S01]  /*234e0*/  LDL.LU R81, [R1+0x9f4] ;  /* 0x0009f40001517983 */ /* 0x000f220000300800 */
[----:B------:R-:W-:-:S03]  /*234f0*/  ISETP.GE.AND P0, PT, R14, R12, PT ;  /* 0x0000000c0e00720c */ /* 0x000fc60003f06270 */
[----:B------:R-:W4:Y:S04]  /*23500*/  LDL.LU R80, [R1+0x97c] ;  /* 0x00097c0001507983 */ /* 0x000f280000300800 */
[----:B------:R-:W4:Y:S04]  /*23510*/  LDL.LU R14, [R1+0x978] ;  /* 0x00097800010e7983 */ /* 0x000f280000300800 */
[----:B------:R-:W4:Y:S04]  /*23520*/  LDL.LU R48, [R1+0x974] ;  /* 0x0009740001307983 */ /* 0x000f280000300800 */
[----:B------:R-:W4:Y:S04]  /*23530*/  LDL.LU R49, [R1+0x970] ;  /* 0x0009700001317983 */ /* 0x000f280000300800 */
[----:B------:R-:W4:Y:S04]  /*23540*/  LDL.LU R50, [R1+0x8fc] ;  /* 0x0008fc0001327983 */ /* 0x000f280000300800 */
[----:B------:R0:W-:Y:S04]  /*23550*/  STS.U16 [R10+0x8000], R9 ;  /* 0x008000090a007388 */ /* 0x0001e80000000400 */
[----:B------:R-:W4:Y:S04]  /*23560*/  LDL.LU R62, [R1+0x8f8] ;  /* 0x0008f800013e7983 */ /* 0x000f280000300800 */
[----:B------:R1:W-:Y:S04]  /*23570*/  STS.U16 [R10+0x10000], R31 ;  /* 0x0100001f0a007388 */ /* 0x0003e80000000400 */
[----:B0-----:R-:W4:Y:S04]  /*23580*/  LDL.LU R9, [R1+0x8f4] ;  /* 0x0008f40001097983 */ /* 0x001f280000300800 */
[----:B-1----:R-:W4:Y:S04]  /*23590*/  LDL.LU R31, [R1+0x8f0] ;  /* 0x0008f000011f7983 */ /* 0x002f280000300800 */
[----:B------:R-:W4:Y:S04]  /*235a0*/  LDL.LU R22, [R1+0x87c] ;  /* 0x00087c0001167983 */ /* 0x000f280000300800 */
[----:B------:R-:W4:Y:S04]  /*235b0*/  LDL.LU R23, [R1+0x878] ;  /* 0x0008780001177983 */ /* 0x000f280000300800 */
[----:B------:R-:W4:Y:S04]  /*235c0*/  LDL.LU R2, [R1+0x874] ;  /* 0x0008740001027983 */ /* 0x000f280000300800 */
[----:B------:R-:W4:Y:S04]  /*235d0*/  LDL.LU R216, [R1+0x870] ;  /* 0x0008700001d87983 */ /* 0x000f280000300800 */
[----:B------:R-:W4:Y:S04]  /*235e0*/  LDL.LU R206, [R1+0x7fc] ;  /* 0x0007fc0001ce7983 */ /* 0x000f280000300800 */
[----:B--2---:R0:W-:Y:S04]  /*235f0*/  STS.U16 [R10+0x18000], R203 ;  /* 0x018000cb0a007388 */ /* 0x0041e80000000400 */
[----:B0-----:R-:W2:Y:S04]  /*23600*/  LDL.LU R203, [R1+0x27e0] ;  /* 0x0027e00001cb7983 */ /* 0x001ea80000300800 */
[----:B---3--:R0:W-:Y:S04]  /*23610*/  STS.U16 [R10+0x400], R205 ;  /* 0x000400cd0a007388 */ /* 0x0081e80000000400 */
[----:B----4-:R1:W-:Y:S04]  /*23620*/  STS.U16 [R10+0x8400], R197 ;  /* 0x008400c50a007388 */ /* 0x0103e80000000400 */
[----:B------:R3:W-:Y:S04]  /*23630*/  STS.U16 [R10+0x10400], R198 ;  /* 0x010400c60a007388 */ /* 0x0007e80000000400 */
[----:B------:R4:W-:Y:S04]  /*23640*/  STS.U16 [R10+0x18400], R199 ;  /* 0x018400c70a007388 */ /* 0x0009e80000000400 */
[----:B------:R4:W-:Y:S04]  /*23650*/  STS.U16 [R10+0x800], R204 ;  /* 0x000800cc0a007388 */ /* 0x0009e80000000400 */
[----:B------:R4:W-:Y:S04]  /*23660*/  STS.U16 [R10+0x8800], R128 ;  /* 0x008800800a007388 */ /* 0x0009e80000000400 */
[----:B0-----:R-:W2:Y:S04]  /*23670*/  LDL.LU R205, [R1+0x7f4] ;  /* 0x0007f40001cd7983 */ /* 0x001ea80000300800 */
[----:B-1----:R-:W2:Y:S04]  /*23680*/  LDL.LU R197, [R1+0x27dc] ;  /* 0x0027dc0001c57983 */ /* 0x002ea80000300800 */
[----:B---3--:R-:W3:Y:S04]  /*23690*/  LDL.LU R198, [R1+0x27d8] ;  /* 0x0027d80001c67983 */ /* 0x008ee80000300800 */
[----:B----4-:R-:W4:Y:S04]  /*236a0*/  LDL.LU R199, [R1+0x27d4] ;  /* 0x0027d40001c77983 */ /* 0x010f280000300800 */
[----:B------:R-:W3:Y:S04]  /*236b0*/  LDL.LU R204, [R1+0x27d0] ;  /* 0x0027d00001cc7983 */ /* 0x000ee80000300800 */
[----:B------:R-:W4:Y:S04]  /*236c0*/  LDL.LU R128, [R1+0x27cc] ;  /* 0x0027cc0001807983 */ /* 0x000f280000300800 */
[----:B------:R0:W-:Y:S04]  /*236d0*/  STS.U16 [R10+0x10800], R129 ;  /* 0x010800810a007388 */ /* 0x0001e80000000400 */
[----:B------:R1:W-:Y:S04]  /*236e0*/  STS.U16 [R10+0x18800], R130 ;  /* 0x018800820a007388 */ /* 0x0003e80000000400 */
[----:B------:R1:W-:Y:S04]  /*236f0*/  STS.U16 [R10+0xc00], R131 ;  /* 0x000c00830a007388 */ /* 0x0003e80000000400 */
[----:B------:R1:W-:Y:S04]  /*23700*/  STS.U16 [R10+0x8c00], R192 ;  /* 0x008c00c00a007388 */ /* 0x0003e80000000400 */
[----:B------:R1:W-:Y:S04]  /*23710*/  STS.U16 [R10+0x10c00], R193 ;  /* 0x010c00c10a007388 */ /* 0x0003e80000000400 */
[----:B------:R1:W-:Y:S04]  /*23720*/  STS.U16 [R10+0x18c00], R194 ;  /* 0x018c00c20a007388 */ /* 0x0003e80000000400 */
[----:B0-----:R-:W4:Y:S04]  /*23730*/  LDL.LU R129, [R1+0x27c8] ;  /* 0x0027c80001817983 */ /* 0x001f280000300800 */
[----:B-1----:R-:W4:Y:S04]  /*23740*/  LDL.LU R130, [R1+0x27c4] ;  /* 0x0027c40001827983 */ /* 0x002f280000300800 */
[----:B------:R-:W4:Y:S04]  /*23750*/  LDL.LU R131, [R1+0x27c0] ;  /* 0x0027c00001837983 */ /* 0x000f280000300800 */
[----:B------:R-:W4:Y:S04]  /*23760*/  LDL.LU R192, [R1+0x27bc] ;  /* 0x0027bc0001c07983 */ /* 0x000f280000300800 */
[----:B------:R-:W4:Y:S04]  /*23770*/  LDL.LU R193, [R1+0x27b8] ;  /* 0x0027b80001c17983 */ /* 0x000f280000300800 */
        /* <DEDUP_REMOVED lines=25> */
[----:B------:R-:W-:Y:S04]  /*23910*/  STS.U16 [R10+0x1b000], R63 ;  /* 0x01b0003f0a007388 */ /* 0x000fe80000000400 */
        /* <DEDUP_REMOVED lines=8> */
[----:B--2---:R-:W-:Y:S04]  /*239a0*/  STS.U16 [R10+0x12000], R205 ;  /* 0x012000cd0a007388 */ /* 0x004fe80000000400 */
[----:B---3--:R-:W-:Y:S04]  /*239b0*/  STS.U16 [R10+0x2400], R204 ;  /* 0x002400cc0a007388 */ /* 0x008fe80000000400 */
[----:B----4-:R-:W-:Y:S04]  /*239c0*/  STS.U16 [R10+0x1a000], R9 ;  /* 0x01a000090a007388 */ /* 0x010fe80000000400 */
[----:B------:R0:W-:Y:S04]  /*239d0*/  STS.U16 [R10+0xa000], R31 ;  /* 0x00a0001f0a007388 */ /* 0x0001e80000000400 */
[----:B0-----:R-:W2:Y:S04]  /*239e0*/  LDL.LU R31, [R1+0xc30] ;  /* 0x000c3000011f7983 */ /* 0x001ea80000300800 */
[----:B------:R-:W2:Y:S04]  /*239f0*/  LDL.LU R9, [R1+0x2780] ;  /* 0x0027800001097983 */ /* 0x000ea80000300800 */
[----:B------:R-:W3:Y:S04]  /*23a00*/  LDL.LU R63, [R1+0xc2c] ;  /* 0x000c2c00013f7983 */ /* 0x000ee80000300800 */
        /* <DEDUP_REMOVED lines=21> */
[----:B------:R0:W-:Y:S04]  /*23b60*/  STS.U16 [R10+0x12400], R198 ;  /* 0x012400c60a007388 */ /* 0x0001e80000000400 */
[----:B------:R-:W4:Y:S04]  /*23b70*/  LDL.LU R197, [R1+0x9ec] ;  /* 0x0009ec0001c57983 */ /* 0x000f280000300800 */
        /* <DEDUP_REMOVED lines=13> */
[----:B------:R-:W-:Y:S04]  /*23c50*/  STS.U16 [R10+0x1c00], R22 ;  /* 0x001c00160a007388 */ /* 0x000fe80000000400 */
[----:B------:R-:W-:Y:S04]  /*23c60*/  STS.U16 [R10+0x9c00], R23 ;  /* 0x009c00170a007388 */ /* 0x000fe80000000400 */
[----:B------:R-:W-:Y:S04]  /*23c70*/  STS.U16 [R10+0x11c00], R2 ;  /* 0x011c00020a007388 */ /* 0x000fe80000000400 */
[----:B------:R-:W-:Y:S04]  /*23c80*/  STS.U16 [R10+0x19c00], R216 ;  /* 0x019c00d80a007388 */ /* 0x000fe80000000400 */
[----:B------:R1:W-:Y:S04]  /*23c90*/  STS.U16 [R10+0x13400], R43 ;  /* 0x0134002b0a007388 */ /* 0x0003e80000000400 */
[----:B0-----:R-:W4:Y:S04]  /*23ca0*/  LDL.LU R51, [R1+0x8ec] ;  /* 0x0008ec0001337983 */ /* 0x001f280000300800 */
[----:B------:R-:W-:Y:S04]  /*23cb0*/  STS.U16 [R10+0x3c00], R240 ;  /* 0x003c00f00a007388 */ /* 0x000fe80000000400 */
[----:B------:R-:W-:Y:S04]  /*23cc0*/  STS.U16 [R10+0xbc00], R239 ;  /* 0x00bc00ef0a007388 */ /* 0x000fe80000000400 */
[----:B------:R-:W-:Y:S04]  /*23cd0*/  STS.U16 [R10+0x13c00], R238 ;  /* 0x013c00ee0a007388 */ /* 0x000fe80000000400 */
[----:B------:R-:W-:Y:S04]  /*23ce0*/  STS.U16 [R10+0x1bc00], R237 ;  /* 0x01bc00ed0a007388 */ /* 0x000fe80000000400 */
[----:B-1----:R-:W4:Y:S04]  /*23cf0*/  LDL.LU R45, [R1+0x8e8] ;  /* 0x0008e800012d7983 */ /* 0x002f280000300800 */
[----:B------:R-:W4:Y:S04]  /*23d00*/  LDL.LU R43, [R1+0x8e4] ;  /* 0x0008e400012b7983 */ /* 0x000f280000300800 */
[----:B--2---:R0:W-:Y:S04]  /*23d10*/  STS.U16 [R9+0x80], R31 ;  /* 0x0000801f09007388 */ /* 0x0041e80000000400 */
[----:B---3--:R1:W-:Y:S04]  /*23d20*/  STS.U16 [R9+0x8080], R63 ;  /* 0x0080803f09007388 */ /* 0x0083e80000000400 */
[----:B----4-:R2:W-:Y:S04]  /*23d30*/  STS.U16 [R9+0x10080], R35 ;  /* 0x0100802309007388 */ /* 0x0105e80000000400 */
[----:B------:R3:W-:Y:S04]  /*23d40*/  STS.U16 [R9+0x18080], R33 ;  /* 0x0180802109007388 */ /* 0x0007e80000000400 */
[----:B0-----:R-:W4:Y:S04]  /*23d50*/  LDL.LU R31, [R1+0x8e0] ;  /* 0x0008e000011f7983 */ /* 0x001f280000300800 */
[----:B------:R-:W4:Y:S04]  /*23d60*/  LDL.LU R22, [R1+0x86c] ;  /* 0x00086c0001167983 */ /* 0x000f280000300800 */
[----:B------:R-:W4:Y:S04]  /*23d70*/  LDL.LU R23, [R1+0x868] ;  /* 0x0008680001177983 */ /* 0x000f280000300800 */
[----:B------:R-:W4:Y:S04]  /*23d80*/  LDL.LU R2, [R1+0x864] ;  /* 0x0008640001027983 */ /* 0x000f280000300800 */
[----:B------:R-:W4:Y:S04]  /*23d90*/  LDL.LU R216, [R1+0x860] ;  /* 0x0008600001d87983 */ /* 0x000f280000300800 */
[----:B-1----:R-:W4:Y:S04]  /*23da0*/  LDL.LU R63, [R1+0x277c] ;  /* 0x00277c00013f7983 */ /* 0x002f280000300800 */
[----:B--2---:R-:W2:Y:S04]  /*23db0*/  LDL.LU R35, [R1+0x2778] ;  /* 0x0027780001237983 */ /* 0x004ea80000300800 */
[----:B---3--:R-:W3:Y:S04]  /*23dc0*/  LDL.LU R33, [R1+0x2774] ;  /* 0x0027740001217983 */ /* 0x008ee80000300800 */
[----:B------:R0:W-:Y:S04]  /*23dd0*/  STS.U16 [R9+0x480], R206 ;  /* 0x000480ce09007388 */ /* 0x0001e80000000400 */
[----:B------:R1:W-:Y:S04]  /*23de0*/  STS.U16 [R9+0x8480], R205 ;  /* 0x008480cd09007388 */ /* 0x0003e80000000400 */
[----:B------:R1:W-:Y:S04]  /*23df0*/  STS.U16 [R9+0x10480], R204 ;  /* 0x010480cc09007388 */ /* 0x0003e80000000400 */
[----:B------:R1:W-:Y:S04]  /*23e00*/  STS.U16 [R9+0x18480], R143 ;  /* 0x0184808f09007388 */ /* 0x0003e80000000400 */
[----:B------:R1:W-:Y:S04]  /*23e10*/  STS.U16 [R9+0x880], R8 ;  /* 0x0008800809007388 */ /* 0x0003e80000000400 */
[----:B------:R1:W-:Y:S04]  /*23e20*/  STS.U16 [R9+0x8880], R151 ;  /* 0x0088809709007388 */ /* 0x0003e80000000400 */
[----:B0-----:R-:W2:Y:S04]  /*23e30*/  LDL.LU R206, [R1+0x2770] ;  /* 0x0027700001ce7983 */ /* 0x001ea80000300800 */
[----:B-1----:R-:W3:Y:S04]  /*23e40*/  LDL.LU R205, [R1+0x276c] ;  /* 0x00276c0001cd7983 */ /* 0x002ee80000300800 */
[----:B------:R-:W2:Y:S04]  /*23e50*/  LDL.LU R204, [R1+0x2768] ;  /* 0x0027680001cc7983 */ /* 0x000ea80000300800 */
[----:B------:R-:W3:Y:S04]  /*23e60*/  LDL.LU R143, [R1+0x2764] ;  /* 0x00276400018f7983 */ /* 0x000ee80000300800 */
[----:B------:R-:W2:Y:S04]  /*23e70*/  LDL.LU R8, [R1+0x2760] ;  /* 0x0027600001087983 */ /* 0x000ea80000300800 */
[----:B------:R-:W3:Y:S04]  /*23e80*/  LDL.LU R151, [R1+0x275c] ;  /* 0x00275c0001977983 */ /* 0x000ee80000300800 */
[----:B------:R0:W-:Y:S04]  /*23e90*/  STS.U16 [R9+0x10880], R28 ;  /* 0x0108801c09007388 */ /* 0x0001e80000000400 */
[----:B------:R1:W-:Y:S04]  /*23ea0*/  STS.U16 [R9+0x18880], R32 ;  /* 0x0188802009007388 */ /* 0x0003e80000000400 */
[----:B0-----:R-:W3:Y:S04]  /*23eb0*/  LDL.LU R28, [R1+0x2758] ;  /* 0x00275800011c7983 */ /* 0x001ee80000300800 */
[----:B-1----:R-:W3:Y:S04]  /*23ec0*/  LDL.LU R32, [R1+0x2754] ;  /* 0x0027540001207983 */ /* 0x002ee80000300800 */
[----:B------:R0:W-:Y:S04]  /*23ed0*/  STS.U16 [R9+0xc80], R132 ;  /* 0x000c808409007388 */ /* 0x0001e80000000400 */
[----:B------:R1:W-:Y:S04]  /*23ee0*/  STS.U16 [R9+0x8c80], R133 ;  /* 0x008c808509007388 */ /* 0x0003e80000000400 */
[----:B------:R1:W-:Y:S04]  /*23ef0*/  STS.U16 [R9+0x10c80], R134 ;  /* 0x010c808609007388 */ /* 0x0003e80000000400 */
[----:B------:R1:W-:Y:S04]  /*23f00*/  STS.U16 [R9+0x18c80], R135 ;  /* 0x018c808709007388 */ /* 0x0003e80000000400 */
[----:B------:R1:W-:Y:S04]  /*23f10*/  STS.U16 [R9+0x1080], R196 ;  /* 0x001080c409007388 */ /* 0x0003e80000000400 */
[----:B------:R1:W-:Y:S04]  /*23f20*/  STS.U16 [R9+0x9080], R197 ;  /* 0x009080c509007388 */ /* 0x0003e80000000400 */
[----:B0-----:R-:W3:Y:S04]  /*23f30*/  LDL.LU R132, [R1+0x2750] ;  /* 0x0027500001847983 */ /* 0x001ee80000300800 */
[----:B-1----:R-:W3:Y:S04]  /*23f40*/  LDL.LU R133, [R1+0x274c] ;  /* 0x00274c0001857983 */ /* 0x002ee80000300800 */
[----:B------:R-:W3:Y:S04]  /*23f50*/  LDL.LU R134, [R1+0x2748] ;  /* 0x0027480001867983 */ /* 0x000ee80000300800 */
[----:B------:R-:W3:Y:S04]  /*23f60*/  LDL.LU R135, [R1+0x2744] ;  /* 0x0027440001877983 */ /* 0x000ee80000300800 */
[----:B------:R-:W3:Y:S04]  /*23f70*/  LDL.LU R196, [R1+0x2740] ;  /* 0x0027400001c47983 */ /* 0x000ee80000300800 */
[----:B------:R-:W3:Y:S04]  /*23f80*/  LDL.LU R197, [R1+0x273c] ;  /* 0x00273c0001c57983 */ /* 0x000ee80000300800 */
        /* <DEDUP_REMOVED lines=15> */
[----:B------:R-:W-:Y:S04]  /*24080*/  STS.U16 [R9+0x1a880], R150 ;  /* 0x01a8809609007388 */ /* 0x000fe80000000400 */
[----:B0-----:R-:W3:Y:S04]  /*24090*/  LDL.LU R51, [R1+0x2720] ;  /* 0x0027200001337983 */ /* 0x001ee80000300800 */
[----:B-1----:R-:W3:Y:S04]  /*240a0*/  LDL.LU R45, [R1+0x271c] ;  /* 0x00271c00012d7983 */ /* 0x002ee80000300800 */
[----:B------:R-:W3:Y:S04]  /*240b0*/  LDL.LU R43, [R1+0x2718] ;  /* 0x00271800012b7983 */ /* 0x000ee80000300800 */
[----:B------:R-:W-:Y:S04]  /*240c0*/  STS.U16 [R9+0x12c80], R142 ;  /* 0x012c808e09007388 */ /* 0x000fe80000000400 */
[----:B------:R-:W-:Y:S04]  /*240d0*/  STS.U16 [R9+0x1ac80], R141 ;  /* 0x01ac808d09007388 */ /* 0x000fe80000000400 */
[----:B------:R-:W-:Y:S04]  /*240e0*/  STS.U16 [R9+0x3080], R140 ;  /* 0x0030808c09007388 */ /* 0x000fe80000000400 */
[----:B------:R-:W-:Y:S04]  /*240f0*/  STS.U16 [R9+0x1b880], R29 ;  /* 0x01b8801d09007388 */ /* 0x000fe80000000400 */
[----:B----4-:R0:W-:Y:S04]  /*24100*/  STS.U16 [R9+0x19880], R31 ;  /* 0x0198801f09007388 */ /* 0x0101e80000000400 */
[----:B0-----:R-:W4:Y:S04]  /*24110*/  LDL.LU R31, [R1+0x2714] ;  /* 0x00271400011f7983 */ /* 0x001f280000300800 */
[----:B--2---:R-:W-:Y:S04]  /*24120*/  STS.U16 [R9+0x1a080], R8 ;  /* 0x01a0800809007388 */ /* 0x004fe80000000400 */
[----:B---3--:R-:W-:Y:S04]  /*24130*/  STS.U16 [R9+0x12080], R151 ;  /* 0x0120809709007388 */ /* 0x008fe80000000400 */
[----:B------:R-:W-:Y:S04]  /*24140*/  STS.U16 [R9+0xa080], R28 ;  /* 0x00a0801c09007388 */ /* 0x000fe80000000400 */
[----:B------:R0:W-:Y:S04]  /*24150*/  STS.U16 [R9+0x2080], R32 ;  /* 0x0020802009007388 */ /* 0x0001e80000000400 */
[----:B0-----:R-:W2:Y:S04]  /*24160*/  LDL.LU R32, [R1+0x2710] ;  /* 0x0027100001207983 */ /* 0x001ea80000300800 */
[----:B------:R-:W3:Y:S04]  /*24170*/  LDL.LU R28, [R1+0x270c] ;  /* 0x00270c00011c7983 */ /* 0x000ee80000300800 */
[----:B------:R-:W4:Y:S04]  /*24180*/  LDL.LU R151, [R1+0x2708] ;  /* 0x0027080001977983 */ /* 0x000f280000300800 */
[----:B------:R-:W2:Y:S04]  /*24190*/  LDL.LU R8, [R1+0x2704] ;  /* 0x0027040001087983 */ /* 0x000ea80000300800 */
[----:B------:R-:W2:Y:S04]  /*241a0*/  LDL.LU R150, [R1+0xc20] ;  /* 0x000c200001967983 */ /* 0x000ea80000300800 */
[----:B------:R-:W3:Y:S04]  /*241b0*/  LDL.LU R142, [R1+0xc1c] ;  /* 0x000c1c00018e7983 */ /* 0x000ee80000300800 */
        /* <DEDUP_REMOVED lines=44> */
[----:B------:R-:W-:Y:S04]  /*24480*/  STS.U16 [R9+0x3c80], R236 ;  /* 0x003c80ec09007388 */ /* 0x000fe80000000400 */
[----:B------:R-:W-:Y:S04]  /*24490*/  STS.U16 [R9+0xbc80], R235 ;  /* 0x00bc80eb09007388 */ /* 0x000fe80000000400 */
[----:B0-----:R-:W4:Y:S04]  /*244a0*/  LDL.LU R42, [R1+0x950] ;  /* 0x00095000012a7983 */ /* 0x001f280000300800 */
[----:B------:R-:W-:Y:S04]  /*244b0*/  STS.U16 [R9+0x13c80], R234 ;  /* 0x013c80ea09007388 */ /* 0x000fe80000000400 */
[----:B-1----:R-:W4:Y:S04]  /*244c0*/  LDL.LU R22, [R1+0x8dc] ;  /* 0x0008dc0001167983 */ /* 0x002f280000300800 */
[----:B------:R-:W4:Y:S04]  /*244d0*/  LDL.LU R23, [R1+0x8d8] ;  /* 0x0008d80001177983 */ /* 0x000f280000300800 */
[----:B------:R-:W-:Y:S04]  /*244e0*/  STS.U16 [R9+0x1bc80], R233 ;  /* 0x01bc80e909007388 */ /* 0x000fe80000000400 */
[----:B------:R-:W4:Y:S04]  /*244f0*/  LDL.LU R2, [R1+0x8d4] ;  /* 0x0008d40001027983 */ /* 0x000f280000300800 */
[----:B------:R-:W4:Y:S04]  /*24500*/  LDL.LU R216, [R1+0x8d0] ;  /* 0x0008d00001d87983 */ /* 0x000f280000300800 */
[----:B--2---:R0:W-:Y:S04]  /*24510*/  STS.U16 [R8+0x100], R150 ;  /* 0x0001009608007388 */ /* 0x0041e80000000400 */
[----:B---3--:R1:W-:Y:S04]  /*24520*/  STS.U16 [R8+0x8100], R142 ;  /* 0x0081008e08007388 */ /* 0x0083e80000000400 */
[----:B----4-:R2:W-:Y:S04]  /*24530*/  STS.U16 [R8+0x10100], R141 ;  /* 0x0101008d08007388 */ /* 0x0105e80000000400 */
[----:B------:R3:W-:Y:S04]  /*24540*/  STS.U16 [R8+0x18100], R140 ;  /* 0x0181008c08007388 */ /* 0x0007e80000000400 */
[----:B------:R4:W-:Y:S04]  /*24550*/  STS.U16 [R8+0x500], R29 ;  /* 0x0005001d08007388 */ /* 0x0009e80000000400 */
[----:B0-----:R-:W4:Y:S04]  /*24560*/  LDL.LU R150, [R1+0x2700] ;  /* 0x0027000001967983 */ /* 0x001f280000300800 */
[----:B-1----:R-:W4:Y:S04]  /*24570*/  LDL.LU R142, [R1+0x26fc] ;  /* 0x0026fc00018e7983 */ /* 0x002f280000300800 */
[----:B--2---:R-:W2:Y:S04]  /*24580*/  LDL.LU R141, [R1+0x26f8] ;  /* 0x0026f800018d7983 */ /* 0x004ea80000300800 */
[----:B---3--:R-:W3:Y:S04]  /*24590*/  LDL.LU R140, [R1+0x26f4] ;  /* 0x0026f400018c7983 */ /* 0x008ee80000300800 */
[----:B----4-:R-:W4:Y:S04]  /*245a0*/  LDL.LU R29, [R1+0x26f0] ;  /* 0x0026f000011d7983 */ /* 0x010f280000300800 */
[----:B------:R0:W-:Y:S04]  /*245b0*/  STS.U16 [R8+0x8500], R136 ;  /* 0x0085008808007388 */ /* 0x0001e80000000400 */
[----:B------:R1:W-:Y:S04]  /*245c0*/  STS.U16 [R8+0x10500], R137 ;  /* 0x0105008908007388 */ /* 0x0003e80000000400 */
[----:B------:R1:W-:Y:S04]  /*245d0*/  STS.U16 [R8+0x18500], R138 ;  /* 0x0185008a08007388 */ /* 0x0003e80000000400 */
[----:B------:R1:W-:Y:S04]  /*245e0*/  STS.U16 [R8+0x900], R139 ;  /* 0x0009008b08007388 */ /* 0x0003e80000000400 */
[----:B------:R1:W-:Y:S04]  /*245f0*/  STS.U16 [R8+0x8900], R200 ;  /* 0x008900c808007388 */ /* 0x0003e80000000400 */
[----:B------:R1:W-:Y:S04]  /*24600*/  STS.U16 [R8+0x10900], R201 ;  /* 0x010900c908007388 */ /* 0x0003e80000000400 */
[----:B0-----:R-:W2:Y:S04]  /*24610*/  LDL.LU R136, [R1+0x26ec] ;  /* 0x0026ec0001887983 */ /* 0x001ea80000300800 */
[----:B-1----:R-:W2:Y:S04]  /*24620*/  LDL.LU R137, [R1+0x26e8] ;  /* 0x0026e80001897983 */ /* 0x002ea80000300800 */
[----:B------:R-:W2:Y:S04]  /*24630*/  LDL.LU R138, [R1+0x26e4] ;  /* 0x0026e400018a7983 */ /* 0x000ea80000300800 */
[----:B------:R-:W2:Y:S04]  /*24640*/  LDL.LU R139, [R1+0x26e0] ;  /* 0x0026e000018b7983 */ /* 0x000ea80000300800 */
[----:B------:R-:W2:Y:S04]  /*24650*/  LDL.LU R200, [R1+0x26dc] ;  /* 0x0026dc0001c87983 */ /* 0x000ea80000300800 */
[----:B------:R-:W2:Y:S04]  /*24660*/  LDL.LU R201, [R1+0x26d8] ;  /* 0x0026d80001c97983 */ /* 0x000ea80000300800 */
        /* <DEDUP_REMOVED lines=25> */
[----:B------:R-:W-:Y:S04]  /*24800*/  STS.U16 [R8+0x2100], R143 ;  /* 0x0021008f08007388 */ /* 0x000fe80000000400 */
[----:B------:R-:W-:Y:S04]  /*24810*/  STS.U16 [R8+0xa100], R204 ;  /* 0x00a100cc08007388 */ /* 0x000fe80000000400 */
[----:B------:R-:W-:Y:S04]  /*24820*/  STS.U16 [R8+0x12100], R205 ;  /* 0x012100cd08007388 */ /* 0x000fe80000000400 */
[----:B0-----:R-:W2:Y:S04]  /*24830*/  LDL.LU R42, [R1+0x26a4] ;  /* 0x0026a400012a7983 */ /* 0x001ea80000300800 */
        /* <DEDUP_REMOVED lines=30> */
[----:B----4-:R0:W-:Y:S04]  /*24a20*/  STS.U16 [R8+0x1d00], R29 ;  /* 0x001d001d08007388 */ /* 0x0101e80000000400 */
[----:B---3--:R1:W-:Y:S04]  /*24a30*/  STS.U16 [R8+0x9d00], R140 ;  /* 0x009d008c08007388 */ /* 0x0083e80000000400 */
[----:B--2---:R2:W-:Y:S04]  /*24a40*/  STS.U16 [R8+0x11d00], R141 ;  /* 0x011d008d08007388 */ /* 0x0045e80000000400 */
[----:B0-----:R-:W3:Y:S04]  /*24a50*/  LDL.LU R29, [R1+0x26a0] ;  /* 0x0026a000011d7983 */ /* 0x001ee80000300800 */
[----:B-1----:R-:W4:Y:S04]  /*24a60*/  LDL.LU R140, [R1+0x269c] ;  /* 0x00269c00018c7983 */ /* 0x002f280000300800 */
[----:B--2---:R-:W2:Y:S04]  /*24a70*/  LDL.LU R141, [R1+0x2698] ;  /* 0x00269800018d7983 */ /* 0x004ea80000300800 */
[----:B------:R-:W4:Y:S04]  /*24a80*/  LDL.LU R142, [R1+0x2694] ;  /* 0x00269400018e7983 */ /* 0x000f280000300800 */
[----:B------:R-:W2:Y:S04]  /*24a90*/  LDL.LU R143, [R1+0x2690] ;  /* 0x00269000018f7983 */ /* 0x000ea80000300800 */
[----:B------:R-:W4:Y:S04]  /*24aa0*/  LDL.LU R204, [R1+0x268c] ;  /* 0x00268c0001cc7983 */ /* 0x000f280000300800 */
[----:B------:R-:W2:Y:S04]  /*24ab0*/  LDL.LU R205, [R1+0x2688] ;  /* 0x0026880001cd7983 */ /* 0x000ea80000300800 */
[----:B------:R-:W4:Y:S04]  /*24ac0*/  LDL.LU R206, [R1+0x2684] ;  /* 0x0026840001ce7983 */ /* 0x000f280000300800 */
[----:B------:R-:W2:Y:S04]  /*24ad0*/  LDL.LU R207, [R1+0x2680] ;  /* 0x0026800001cf7983 */ /* 0x000ea80000300800 */
[----:B------:R-:W3:Y:S04]  /*24ae0*/  LDL.LU R53, [R1+0xc10] ;  /* 0x000c100001357983 */ /* 0x000ee80000300800 */
[----:B------:R-:W4:Y:S04]  /*24af0*/  LDL.LU R54, [R1+0xc0c] ;  /* 0x000c0c0001367983 */ /* 0x000f280000300800 */
[----:B------:R-:W2:Y:S04]  /*24b00*/  LDL.LU R27, [R1+0xc08] ;  /* 0x000c0800011b7983 */ /* 0x000ea80000300800 */
        /* <DEDUP_REMOVED lines=23> */
[----:B------:R-:W3:Y:S04]  /*24c80*/  LDL.LU R7, [R1+0x2664] ;  /* 0x0026640001077983 */ /* 0x000ee80000300800 */
[----:B------:R-:W-:Y:S04]  /*24c90*/  STS.U16 [R8+0x3d00], R232 ;  /* 0x003d00e808007388 */ /* 0x000fe80000000400 */
[----:B------:R-:W-:Y:S04]  /*24ca0*/  STS.U16 [R8+0xbd00], R231 ;  /* 0x00bd00e708007388 */ /* 0x000fe80000000400 */
[----:B------:R-:W-:Y:S04]  /*24cb0*/  STS.U16 [R8+0x13d00], R230 ;  /* 0x013d00e608007388 */ /* 0x000fe80000000400 */
[----:B------:R-:W-:Y:S04]  /*24cc0*/  STS.U16 [R8+0x1bd00], R229 ;  /* 0x01bd00e508007388 */ /* 0x000fe80000000400 */
[----:B---3--:R0:W-:Y:S04]  /*24cd0*/  STS.U16 [R7+0x180], R53 ;  /* 0x0001803507007388 */ /* 0x0081e80000000400 */
[----:B----4-:R1:W-:Y:S04]  /*24ce0*/  STS.U16 [R7+0x8180], R54 ;  /* 0x0081803607007388 */ /* 0x0103e80000000400 */
[----:B--2---:R2:W-:Y:S04]  /*24cf0*/  STS.U16 [R7+0x10180], R27 ;  /* 0x0101801b07007388 */ /* 0x0045e80000000400 */
[----:B------:R3:W-:Y:S04]  /*24d00*/  STS.U16 [R7+0x18180], R55 ;  /* 0x0181803707007388 */ /* 0x0007e80000000400 */
[----:B------:R4:W-:Y:S04]  /*24d10*/  STS.U16 [R7+0x580], R64 ;  /* 0x0005804007007388 */ /* 0x0009e80000000400 */
[----:B------:R4:W-:Y:S04]  /*24d20*/  STS.U16 [R7+0x8580], R65 ;  /* 0x0085804107007388 */ /* 0x0009e80000000400 */
[----:B0-----:R-:W4:Y:S04]  /*24d30*/  LDL.LU R53, [R1+0x2660] ;  /* 0x0026600001357983 */ /* 0x001f280000300800 */
[----:B-1----:R-:W4:Y:S04]  /*24d40*/  LDL.LU R54, [R1+0x265c] ;  /* 0x00265c0001367983 */ /* 0x002f280000300800 */
[----:B--2---:R-:W2:Y:S04]  /*24d50*/  LDL.LU R27, [R1+0x2658] ;  /* 0x00265800011b7983 */ /* 0x004ea80000300800 */
[----:B---3--:R-:W3:Y:S04]  /*24d60*/  LDL.LU R55, [R1+0x2654] ;  /* 0x0026540001377983 */ /* 0x008ee80000300800 */
[----:B----4-:R-:W4:Y:S04]  /*24d70*/  LDL.LU R64, [R1+0x2650] ;  /* 0x0026500001407983 */ /* 0x010f280000300800 */
[----:B------:R-:W3:Y:S04]  /*24d80*/  LDL.LU R65, [R1+0x264c] ;  /* 0x00264c0001417983 */ /* 0x000ee80000300800 */
        /* <DEDUP_REMOVED lines=57> */
[----:B---3--:R0:W-:Y:S04]  /*25120*/  STS.U16 [R7+0x1580], R65 ;  /* 0x0015804107007388 */ /* 0x0081e80000000400 */
[----:B----4-:R1:W-:Y:S04]  /*25130*/  STS.U16 [R7+0x9580], R64 ;  /* 0x0095804007007388 */ /* 0x0103e80000000400 */
[----:B------:R2:W-:Y:S04]  /*25140*/  STS.U16 [R7+0x11580], R55 ;  /* 0x0115803707007388 */ /* 0x0005e80000000400 */
[----:B0-----:R-:W3:Y:S04]  /*25150*/  LDL.LU R65, [R1+0x2620] ;  /* 0x0026200001417983 */ /* 0x001ee80000300800 */
[----:B-1----:R-:W4:Y:S04]  /*25160*/  LDL.LU R64, [R1+0x261c] ;  /* 0x00261c0001407983 */ /* 0x002f280000300800 */
[----:B--2---:R-:W2:Y:S04]  /*25170*/  LDL.LU R55, [R1+0x2618] ;  /* 0x0026180001377983 */ /* 0x004ea80000300800 */
[----:B------:R-:W3:Y:S04]  /*25180*/  LDL.LU R27, [R1+0x2614] ;  /* 0x00261400011b7983 */ /* 0x000ee80000300800 */
[----:B------:R-:W4:Y:S04]  /*25190*/  LDL.LU R29, [R1+0x2610] ;  /* 0x00261000011d7983 */ /* 0x000f280000300800 */
[----:B------:R-:W2:Y:S04]  /*251a0*/  LDL.LU R42, [R1+0x260c] ;  /* 0x00260c00012a7983 */ /* 0x000ea80000300800 */
[----:B------:R-:W3:Y:S04]  /*251b0*/  LDL.LU R148, [R1+0x2608] ;  /* 0x0026080001947983 */ /* 0x000ee80000300800 */
        /* <DEDUP_REMOVED lines=42> */
[----:B--2---:R1:W-:Y:S04]  /*25460*/  STS.U16 [R6+0x8200], R24 ;  /* 0x0082001806007388 */ /* 0x0043e80000000400 */
[----:B---3--:R2:W-:Y:S04]  /*25470*/  STS.U16 [R6+0x10200], R59 ;  /* 0x0102003b06007388 */ /* 0x0085e80000000400 */
        /* <DEDUP_REMOVED lines=8> */
[----:B------:R-:W2:Y:S04]  /*25500*/  LDL.LU R56, [R1+0x2598] ;  /* 0x0025980001387983 */ /* 0x000ea80000300800 */
[----:B------:R0:W-:Y:S04]  /*25510*/  STS.U16 [R6+0x10600], R156 ;  /* 0x0106009c06007388 */ /* 0x0001e80000000400 */
[----:B0-----:R-:W3:Y:S04]  /*25520*/  LDL.LU R156, [R1+0x2594] ;  /* 0x00259400019c7983 */ /* 0x001ee80000300800 */
        /* <DEDUP_REMOVED lines=43> */
[----:B---3--:R0:W-:Y:S04]  /*257e0*/  STS.U16 [R6+0x18a00], R156 ;  /* 0x018a009c06007388 */ /* 0x0081e80000000400 */
[----:B0-----:R-:W3:Y:S04]  /*257f0*/  LDL.LU R156, [R1+0x2590] ;  /* 0x00259000019c7983 */ /* 0x001ee80000300800 */
        /* <DEDUP_REMOVED lines=20> */
[----:B------:R-:W4:Y:S04]  /*25940*/  LDL.LU R50, [R1+0x253c] ;  /* 0x00253c0001327983 */ /* 0x000f280000300800 */
        /* <DEDUP_REMOVED lines=21> */
[----:B------:R-:W3:Y:S04]  /*25aa0*/  LDL.LU R5, [R1+0x24e4] ;  /* 0x0024e40001057983 */ /* 0x000ee80000300800 */
[----:B------:R-:W-:Y:S04]  /*25ab0*/  STS.U16 [R6+0x18600], R22 ;  /* 0x0186001606007388 */ /* 0x000fe80000000400 */
[----:B------:R-:W-:Y:S04]  /*25ac0*/  STS.U16 [R6+0xa00], R23 ;  /* 0x000a001706007388 */ /* 0x000fe80000000400 */
[----:B------:R-:W-:Y:S04]  /*25ad0*/  STS.U16 [R6+0x8a00], R2 ;  /* 0x008a000206007388 */ /* 0x000fe80000000400 */
[----:B------:R-:W-:Y:S04]  /*25ae0*/  STS.U16 [R6+0x10a00], R216 ;  /* 0x010a00d806007388 */ /* 0x000fe80000000400 */
[----:B------:R0:W-:Y:S04]  /*25af0*/  STS.U16 [R6+0x1b600], R47 ;  /* 0x01b6002f06007388 */ /* 0x0001e80000000400 */
        /* <DEDUP_REMOVED lines=8> */
[----:B0-----:R-:W4:Y:S04]  /*25b80*/  LDL.LU R47, [R1+0x24e0] ;  /* 0x0024e000012f7983 */ /* 0x001f280000300800 */
[----:B---3--:R0:W-:Y:S04]  /*25b90*/  STS.U16 [R5+0x280], R48 ;  /* 0x0002803005007388 */ /* 0x0081e80000000400 */
[----:B--2---:R1:W-:Y:S04]  /*25ba0*/  STS.U16 [R5+0x8280], R49 ;  /* 0x0082803105007388 */ /* 0x0043e80000000400 */
[----:B----4-:R2:W-:Y:S04]  /*25bb0*/  STS.U16 [R5+0x10280], R50 ;  /* 0x0102803205007388 */ /* 0x0105e80000000400 */
        /* <DEDUP_REMOVED lines=10> */
[----:B------:R1:W-:Y:S04]  /*25c60*/  STS.U16 [R5+0x18680], R55 ;  /* 0x0186803705007388 */ /* 0x0003e80000000400 */
[----:B------:R1:W-:Y:S04]  /*25c70*/  STS.U16 [R5+0xa80], R56 ;  /* 0x000a803805007388 */ /* 0x0003e80000000400 */
[----:B------:R1:W-:Y:S04]  /*25c80*/  STS.U16 [R5+0x8a80], R57 ;  /* 0x008a803905007388 */ /* 0x0003e80000000400 */
[----:B------:R1:W-:Y:S04]  /*25c90*/  STS.U16 [R5+0x10a80], R58 ;  /* 0x010a803a05007388 */ /* 0x0003e80000000400 */
[----:B------:R1:W-:Y:S04]  /*25ca0*/  STS.U16 [R5+0x18a80], R59 ;  /* 0x018a803b05007388 */ /* 0x0003e80000000400 */
[----:B0-----:R-:W3:Y:S04]  /*25cb0*/  LDL.LU R54, [R1+0x24c4] ;  /* 0x0024c40001367983 */ /* 0x001ee80000300800 */
[----:B-1----:R-:W4:Y:S04]  /*25cc0*/  LDL.LU R55, [R1+0x24c0] ;  /* 0x0024c00001377983 */ /* 0x002f280000300800 */
[----:B------:R-:W2:Y:S04]  /*25cd0*/  LDL.LU R56, [R1+0x24bc] ;  /* 0x0024bc0001387983 */ /* 0x000ea80000300800 */
[----:B------:R-:W3:Y:S04]  /*25ce0*/  LDL.LU R57, [R1+0x24b8] ;  /* 0x0024b80001397983 */ /* 0x000ee80000300800 */
[----:B------:R-:W4:Y:S04]  /*25cf0*/  LDL.LU R58, [R1+0x24b4] ;  /* 0x0024b400013a7983 */ /* 0x000f280000300800 */
        /* <DEDUP_REMOVED lines=74> */
[----:B0-----:R-:W3:Y:S04]  /*261a0*/  LDL.LU R4, [R1+0x241c] ;  /* 0x00241c0001047983 */ /* 0x001ee80000300800 */
        /* <DEDUP_REMOVED lines=9> */
[----:B------:R-:W-:Y:S04]  /*26240*/  STS.U16 [R5+0xba80], R243 ;  /* 0x00ba80f305007388 */ /* 0x000fe80000000400 */
[----:B------:R-:W-:Y:S04]  /*26250*/  STS.U16 [R5+0x13a80], R242 ;  /* 0x013a80f205007388 */ /* 0x000fe80000000400 */
[----:B------:R-:W-:Y:S04]  /*26260*/  STS.U16 [R5+0x1ba80], R241 ;  /* 0x01ba80f105007388 */ /* 0x000fe80000000400 */
[----:B------:R-:W-:Y:S04]  /*26270*/  STS.U16 [R5+0x3e80], R220 ;  /* 0x003e80dc05007388 */ /* 0x000fe80000000400 */
[----:B------:R-:W-:Y:S04]  /*26280*/  STS.U16 [R5+0xbe80], R219 ;  /* 0x00be80db05007388 */ /* 0x000fe80000000400 */
[----:B------:R-:W-:Y:S04]  /*26290*/  STS.U16 [R5+0x13e80], R218 ;  /* 0x013e80da05007388 */ /* 0x000fe80000000400 */
[----:B------:R-:W-:Y:S04]  /*262a0*/  STS.U16 [R5+0x1be80], R217 ;  /* 0x01be80d905007388 */ /* 0x000fe80000000400 */
[----:B------:R-:W4:Y:S04]  /*262b0*/  LDL R23, [R1+0x205c] ;  /* 0x00205c0001177983 */ /* 0x000f280000100800 */
[----:B------:R-:W4:Y:S04]  /*262c0*/  LDL R22, [R1+0x2060] ;  /* 0x0020600001167983 */ /* 0x000f280000100800 */
[----:B------:R-:W4:Y:S04]  /*262d0*/  LDL R2, [R1+0xfc0] ;  /* 0x000fc00001027983 */ /* 0x000f280000100800 */
[----:B---3--:R0:W-:Y:S04]  /*262e0*/  STS.U16 [R4+0x10300], R31 ;  /* 0x0103001f04007388 */ /* 0x0081e80000000400 */
[----:B------:R1:W-:Y:S04]  /*262f0*/  STS.U16 [R4+0x18300], R30 ;  /* 0x0183001e04007388 */ /* 0x0003e80000000400 */
[----:B------:R3:W-:Y:S04]  /*26300*/  STS.U16 [R4+0x700], R27 ;  /* 0x0007001b04007388 */ /* 0x0007e80000000400 */
[----:B0-----:R-:W4:Y:S04]  /*26310*/  LDL R31, [R1+0x203c] ;  /* 0x00203c00011f7983 */ /* 0x001f280000100800 */
[----:B-1----:R-:W4:Y:S04]  /*26320*/  LDL R30, [R1+0x2040] ;  /* 0x00204000011e7983 */ /* 0x002f280000100800 */
[----:B---3--:R-:W3:Y:S04]  /*26330*/  LDL R27, [R1+0x1000] ;  /* 0x00100000011b7983 */ /* 0x008ee80000100800 */
[----:B------:R0:W-:Y:S04]  /*26340*/  STS.U16 [R4+0x8700], R29 ;  /* 0x0087001d04007388 */ /* 0x0001e80000000400 */
[----:B0-----:R-:W3:Y:S04]  /*26350*/  LDL R29, [R1+0xffc] ;  /* 0x000ffc00011d7983 */ /* 0x001ee80000100800 */
        /* <DEDUP_REMOVED lines=8> */
[----:B0-----:R-:W3:Y:S04]  /*263e0*/  LDL R24, [R1+0xfbc] ;  /* 0x000fbc0001187983 */ /* 0x001ee80000100800 */
[----:B------:R-:W-:Y:S04]  /*263f0*/  STS.U16 [R4+0xf00], R35 ;  /* 0x000f002304007388 */ /* 0x000fe80000000400 */
[----:B------:R-:W-:Y:S04]  /*26400*/  STS.U16 [R4+0x8f00], R33 ;  /* 0x008f002104007388 */ /* 0x000fe80000000400 */
[----:B------:R-:W-:Y:S04]  /*26410*/  STS.U16 [R4+0x10f00], R32 ;  /* 0x010f002004007388 */ /* 0x000fe80000000400 */
[----:B------:R-:W-:Y:S04]  /*26420*/  STS.U16 [R4+0x18f00], R28 ;  /* 0x018f001c04007388 */ /* 0x000fe80000000400 */
[----:B------:R0:W-:Y:S04]  /*26430*/  STS.U16 [R4+0x1300], R13 ;  /* 0x0013000d04007388 */ /* 0x0001e80000000400 */
[----:B0-----:R-:W3:Y:S04]  /*26440*/  LDL.LU R13, [R1+0xc9c] ;  /* 0x000c9c00010d7983 */ /* 0x001ee80000300800 */
[----:B------:R-:W3:Y:S04]  /*26450*/  LDL R35, [R1+0xf7c] ;  /* 0x000f7c0001237983 */ /* 0x000ee80000100800 */
[----:B------:R-:W3:Y:S04]  /*26460*/  LDL R33, [R1+0xf80] ;  /* 0x000f800001217983 */ /* 0x000ee80000100800 */
[----:B------:R-:W3:Y:S04]  /*26470*/  LDL R32, [R1+0xf3c] ;  /* 0x000f3c0001207983 */ /* 0x000ee80000100800 */
[----:B------:R-:W3:Y:S01]  /*26480*/  LDL R28, [R1+0xf40] ;  /* 0x000f4000011c7983 */ /* 0x000ee20000100800 */
[----:B--2---:R-:W-:-:S02]  /*26490*/  PRMT R99, RZ, 0x7610, R99 ;  /* 0x00007610ff637816 */ /* 0x004fc40000000063 */
[----:B----4-:R-:W-:-:S04]  /*264a0*/  PRMT R98, RZ, 0x7610, R98 ;  /* 0x00007610ff627816 */ /* 0x010fc80000000062 */
[----:B------:R0:W2:Y:S01]  /*264b0*/  @!P0 LDG.E.U16 R99, desc[UR60][R22.64] ;  /* 0x0000003c16638981 */ /* 0x0000a2000c1e1500 */
[----:B------:R-:W-:Y:S02]  /*264c0*/  PRMT R97, RZ, 0x7610, R97 ;  /* 0x00007610ff617816 */ /* 0x000fe40000000061 */
[----:B------:R-:W-:Y:S02]  /*264d0*/  PRMT R96, RZ, 0x7610, R96 ;  /* 0x00007610ff607816 */ /* 0x000fe40000000060 */
[----:B------:R-:W-:Y:S01]  /*264e0*/  PRMT R95, RZ, 0x7610, R95 ;  /* 0x00007610ff5f7816 */ /* 0x000fe2000000005f */
[----:B0-----:R-:W-:Y:S02]  /*264f0*/  @!P0 IMAD.MOV.U32 R23, RZ, RZ, R31 ;  /* 0x000000ffff178224 */ /* 0x001fe400078e001f */
[----:B------:R-:W-:Y:S01]  /*26500*/  @!P0 IMAD.MOV.U32 R22, RZ, RZ, R30 ;  /* 0x000000ffff168224 */ /* 0x000fe200078e001e */
[----:B------:R-:W4:Y:S04]  /*26510*/  LDL R31, [R1+0xefc] ;  /* 0x000efc00011f7983 */ /* 0x000f280000100800 */
[----:B------:R-:W2:Y:S04]  /*26520*/  LDL R30, [R1+0xf00] ;  /* 0x000f0000011e7983 */ /* 0x000ea80000100800 */
[----:B------:R3:W2:Y:S02]  /*26530*/  @!P0 LDG.E.U16 R98, desc[UR60][R22.64] ;  /* 0x0000003c16628981 */ /* 0x0006a4000c1e1500 */
[----:B---3--:R-:W-:-:S02]  /*26540*/  @!P0 IMAD.MOV.U32 R22, RZ, RZ, R27 ;  /* 0x000000ffff168224 */ /* 0x008fc400078e001b */
[----:B------:R-:W3:Y:S01]  /*26550*/  LDL R27, [R1+0xec0] ;  /* 0x000ec000011b7983 */ /* 0x000ee20000100800 */
[----:B------:R-:W-:-:S03]  /*26560*/  @!P0 IMAD.MOV.U32 R23, RZ, RZ, R29 ;  /* 0x000000ffff178224 */ /* 0x000fc600078e001d */
[----:B------:R-:W3:Y:S04]  /*26570*/  LDL R29, [R1+0xebc] ;  /* 0x000ebc00011d7983 */ /* 0x000ee80000100800 */
[----:B------:R0:W3:Y:S02]  /*26580*/  @!P0 LDG.E.U16 R97, desc[UR60][R22.64] ;  /* 0x0000003c16618981 */ /* 0x0000e4000c1e1500 */
[----:B0-----:R-:W-:Y:S02]  /*26590*/  @!P0 IMAD.MOV.U32 R22, RZ, RZ, R2 ;  /* 0x000000ffff168224 */ /* 0x001fe400078e0002 */
[----:B------:R-:W3:Y:S01]  /*265a0*/  LDL R2, [R1+0xe80] ;  /* 0x000e800001027983 */ /* 0x000ee20000100800 */
[----:B------:R-:W-:-:S03]  /*265b0*/  @!P0 IMAD.MOV.U32 R23, RZ, RZ, R24 ;  /* 0x000000ffff178224 */ /* 0x000fc600078e0018 */
[----:B------:R-:W3:Y:S04]  /*265c0*/  LDL R24, [R1+0xe7c] ;  /* 0x000e7c0001187983 */ /* 0x000ee80000100800 */
[----:B------:R0:W3:Y:S02]  /*265d0*/  @!P0 LDG.E.U16 R96, desc[UR60][R22.64] ;  /* 0x0000003c16608981 */ /* 0x0000e4000c1e1500 */
[----:B0-----:R-:W-:Y:S02]  /*265e0*/  @!P0 IMAD.MOV.U32 R22, RZ, RZ, R33 ;  /* 0x000000ffff168224 */ /* 0x001fe400078e0021 */
[----:B------:R-:W-:Y:S01]  /*265f0*/  @!P0 IMAD.MOV.U32 R23, RZ, RZ, R35 ;  /* 0x000000ffff178224 */ /* 0x000fe200078e0023 */
[----:B------:R-:W3:Y:S04]  /*26600*/  LDL R33, [R1+0xe3c] ;  /* 0x000e3c0001217983 */ /* 0x000ee80000100800 */
[----:B------:R0:W3:Y:S02]  /*26610*/  @!P0 LDG.E.U16 R95, desc[UR60][R22.64] ;  /* 0x0000003c165f8981 */ /* 0x0000e4000c1e1500 */
[----:B0-----:R-:W-:-:S02]  /*26620*/  @!P0 IMAD.MOV.U32 R23, RZ, RZ, R32 ;  /* 0x000000ffff178224 */ /* 0x001fc400078e0020 */
[----:B------:R-:W3:Y:S01]  /*26630*/  LDL R32, [R1+0xe40] ;  /* 0x000e400001207983 */ /* 0x000ee20000100800 */
[----:B------:R-:W-:-:S03]  /*26640*/  @!P0 IMAD.MOV.U32 R22, RZ, RZ, R28 ;  /* 0x000000ffff168224 */ /* 0x000fc600078e001c */
[----:B------:R-:W3:Y:S01]  /*26650*/  LDL R28, [R1+0xe00] ;  /* 0x000e0000011c7983 */ /* 0x000ee20000100800 */
[----:B------:R-:W-:Y:S02]  /*26660*/  PRMT R94, RZ, 0x7610, R94 ;  /* 0x00007610ff5e7816 */ /* 0x000fe4000000005e */
[----:B------:R-:W-:-:S04]  /*26670*/  PRMT R93, RZ, 0x7610, R93 ;  /* 0x00007610ff5d7816 */ /* 0x000fc8000000005d */
[----:B------:R4:W3:Y:S01]  /*26680*/  @!P0 LDG.E.U16 R94, desc[UR60][R22.64] ;  /* 0x0000003c165e8981 */ /* 0x0008e2000c1e1500 */
[----:B------:R-:W-:Y:S02]  /*26690*/  PRMT R92, RZ, 0x7610, R92 ;  /* 0x00007610ff5c7816 */ /* 0x000fe4000000005c */
[----:B------:R-:W-:Y:S02]  /*266a0*/  PRMT R91, RZ, 0x7610, R91 ;  /* 0x00007610ff5b7816 */ /* 0x000fe4000000005b */
[----:B------:R-:W-:Y:S01]  /*266b0*/  PRMT R90, RZ, 0x7610, R90 ;  /* 0x00007610ff5a7816 */ /* 0x000fe2000000005a */
[----:B----4-:R-:W-:Y:S02]  /*266c0*/  @!P0 IMAD.MOV.U32 R23, RZ, RZ, R31 ;  /* 0x000000ffff178224 */ /* 0x010fe400078e001f */
[----:B--2---:R-:W-:Y:S01]  /*266d0*/  @!P0 IMAD.MOV.U32 R22, RZ, RZ, R30 ;  /* 0x000000ffff168224 */ /* 0x004fe200078e001e */
[----:B------:R-:W2:Y:S04]  /*266e0*/  LDL R31, [R1+0xdfc] ;  /* 0x000dfc00011f7983 */ /* 0x000ea80000100800 */
[----:B------:R-:W4:Y:S04]  /*266f0*/  LDL R30, [R1+0xdbc] ;  /* 0x000dbc00011e7983 */ /* 0x000f280000100800 */
[----:B------:R3:W4:Y:S02]  /*26700*/  @!P0 LDG.E.U16 R93, desc[UR60][R22.64] ;  /* 0x0000003c165d8981 */ /* 0x000724000c1e1500 */
[----:B---3--:R-:W-:-:S02]  /*26710*/  @!P0 IMAD.MOV.U32 R22, RZ, RZ, R27 ;  /* 0x000000ffff168224 */ /* 0x008fc400078e001b */
[----:B------:R-:W3:Y:S01]  /*26720*/  LDL R27, [R1+0xdc0] ;  /* 0x000dc000011b7983 */ /* 0x000ee20000100800 */
[----:B------:R-:W-:-:S05]  /*26730*/  @!P0 IMAD.MOV.U32 R23, RZ, RZ, R29 ;  /* 0x000000ffff178224 */ /* 0x000fca00078e001d */
[----:B------:R0:W4:Y:S02]  /*26740*/  @!P0 LDG.E.U16 R92, desc[UR60][R22.64] ;  /* 0x0000003c165c8981 */ /* 0x000124000c1e1500 */
[----:B0-----:R-:W-:Y:S02]  /*26750*/  @!P0 IMAD.MOV.U32 R22, RZ, RZ, R2 ;  /* 0x000000ffff168224 */ /* 0x001fe400078e0002 */
[----:B------:R-:W4:Y:S01]  /*26760*/  LDL R2, [R1+0xd80] ;  /* 0x000d800001027983 */ /* 0x000f220000100800 */
[----:B------:R-:W-:-:S03]  /*26770*/  @!P0 IMAD.MOV.U32 R23, RZ, RZ, R24 ;  /* 0x000000ffff178224 */ /* 0x000fc600078e0018 */
[----:B------:R-:W4:Y:S04]  /*26780*/  LDL R24, [R1+0xd7c] ;  /* 0x000d7c0001187983 */ /* 0x000f280000100800 */
[----:B------:R-:W4:Y:S04]  /*26790*/  LDL.LU R38, [R1+0xd3c] ;  /* 0x000d3c0001267983 */ /* 0x000f280000300800 */
[----:B------:R-:W4:Y:S04]  /*267a0*/  LDL.LU R29, [R1+0xd00] ;  /* 0x000d0000011d7983 */ /* 0x000f280000300800 */
[----:B------:R-:W4:Y:S04]  /*267b0*/  LDL R36, [R1+0xd40] ;  /* 0x000d400001247983 */ /* 0x000f280000100800 */
[----:B------:R0:W4:Y:S04]  /*267c0*/  @!P0 LDG.E.U16 R91, desc[UR60][R22.64] ;  /* 0x0000003c165b8981 */ /* 0x000128000c1e1500 */
[----:B------:R-:W4:Y:S01]  /*267d0*/  LDL R35, [R1+0xcfc] ;  /* 0x000cfc0001237983 */ /* 0x000f220000100800 */
[----:B0-----:R-:W-:Y:S01]  /*267e0*/  @!P0 IMAD.MOV.U32 R23, RZ, RZ, R33 ;  /* 0x000000ffff178224 */ /* 0x001fe200078e0021 */
[----:B------:R-:W-:-:S02]  /*267f0*/  PRMT R89, RZ, 0x7610, R89 ;  /* 0x00007610ff597816 */ /* 0x000fc40000000059 */
[----:B------:R-:W4:Y:S01]  /*26800*/  LDL R33, [R1+0xcbc] ;  /* 0x000cbc0001217983 */ /* 0x000f220000100800 */
[----:B------:R-:W-:Y:S01]  /*26810*/  @!P0 IMAD.MOV.U32 R22, RZ, RZ, R32 ;  /* 0x000000ffff168224 */ /* 0x000fe200078e0020 */
[----:B------:R-:W-:Y:S02]  /*26820*/  PRMT R88, RZ, 0x7610, R88 ;  /* 0x00007610ff587816 */ /* 0x000fe40000000058 */
[----:B------:R-:W4:Y:S04]  /*26830*/  LDL R32, [R1+0x103c] ;  /* 0x00103c0001207983 */ /* 0x000f280000100800 */
[----:B------:R0:W4:Y:S02]  /*26840*/  @!P0 LDG.E.U16 R90, desc[UR60][R22.64] ;  /* 0x0000003c165a8981 */ /* 0x000124000c1e1500 */
[----:B0-----:R-:W-:-:S02]  /*26850*/  @!P0 IMAD.MOV.U32 R22, RZ, RZ, R28 ;  /* 0x000000ffff168224 */ /* 0x001fc400078e001c */
[----:B------:R-:W4:Y:S01]  /*26860*/  LDL R28, [R1+0xcc0] ;  /* 0x000cc000011c7983 */ /* 0x000f220000100800 */
[----:B------:R-:W-:Y:S02]  /*26870*/  PRMT R83, RZ, 0x7610, R83 ;  /* 0x00007610ff537816 */ /* 0x000fe40000000053 */
[----:B------:R-:W-:Y:S02]  /*26880*/  PRMT R82, RZ, 0x7610, R82 ;  /* 0x00007610ff527816 */ /* 0x000fe40000000052 */
[----:B------:R-:W-:Y:S01]  /*26890*/  PRMT R81, RZ, 0x7610, R81 ;  /* 0x00007610ff517816 */ /* 0x000fe20000000051 */
[----:B--2---:R-:W-:Y:S02]  /*268a0*/  @!P0 IMAD.MOV.U32 R23, RZ, RZ, R31 ;  /* 0x000000ffff178224 */ /* 0x004fe400078e001f */
[----:B------:R-:W2:Y:S04]  /*268b0*/  LDL R31, [R1+0xff4] ;  /* 0x000ff400011f7983 */ /* 0x000ea80000100800 */
[----:B------:R3:W2:Y:S02]  /*268c0*/  @!P0 LDG.E.U16 R89, desc[UR60][R22.64] ;  /* 0x0000003c16598981 */ /* 0x0006a4000c1e1500 */
[----:B---3--:R-:W-:-:S02]  /*268d0*/  @!P0 IMAD.MOV.U32 R22, RZ, RZ, R27 ;  /* 0x000000ffff168224 */ /* 0x008fc400078e001b */
[----:B------:R-:W3:Y:S01]  /*268e0*/  LDL R27, [R1+0x2034] ;  /* 0x00203400011b7983 */ /* 0x000ee20000100800 */
[----:B----4-:R-:W-:-:S03]  /*268f0*/  @!P0 IMAD.MOV.U32 R23, RZ, RZ, R30 ;  /* 0x000000ffff178224 */ /* 0x010fc600078e001e */
[----:B------:R-:W4:Y:S04]  /*26900*/  LDL R30, [R1+0x1034] ;  /* 0x00103400011e7983 */ /* 0x000f280000100800 */
[----:B------:R0:W2:Y:S02]  /*26910*/  @!P0 LDG.E.U16 R88, desc[UR60][R22.64] ;  /* 0x0000003c16588981 */ /* 0x0000a4000c1e1500 */
[----:B0-----:R-:W-:Y:S02]  /*26920*/  @!P0 IMAD.MOV.U32 R22, RZ, RZ, R2 ;  /* 0x000000ffff168224 */ /* 0x001fe400078e0002 */
[----:B------:R-:W2:Y:S01]  /*26930*/  LDL R2, [R1+0x2038] ;  /* 0x0020380001027983 */ /* 0x000ea20000100800 */
[----:B------:R-:W-:-:S03]  /*26940*/  @!P0 IMAD.MOV.U32 R23, RZ, RZ, R24 ;  /* 0x000000ffff178224 */ /* 0x000fc600078e0018 */
[----:B------:R-:W2:Y:S04]  /*26950*/  LDL R24, [R1+0xff8] ;  /* 0x000ff80001187983 */ /* 0x000ea80000100800 */
[----:B------:R0:W2:Y:S02]  /*26960*/  @!P0 LDG.E.U16 R83, desc[UR60][R22.64] ;  /* 0x0000003c16538981 */ /* 0x0000a4000c1e1500 */
[----:B0-----:R-:W-:Y:S02]  /*26970*/  @!P0 IMAD.MOV.U32 R22, RZ, RZ, R36 ;  /* 0x000000ffff168224 */ /* 0x001fe400078e0024 */
[----:B------:R-:W-:-:S05]  /*26980*/  @!P0 IMAD.MOV.U32 R23, RZ, RZ, R38 ;  /* 0x000000ffff178224 */ /* 0x000fca00078e0026 */
[----:B------:R0:W2:Y:S02]  /*26990*/  @!P0 LDG.E.U16 R82, desc[UR60][R22.64] ;  /* 0x0000003c16528981 */ /* 0x0000a4000c1e1500 */
[----:B0-----:R-:W-:Y:S02]  /*269a0*/  @!P0 IMAD.MOV.U32 R22, RZ, RZ, R29 ;  /* 0x000000ffff168224 */ /* 0x001fe400078e001d */
[----:B------:R-:W-:Y:S01]  /*269b0*/  @!P0 IMAD.MOV.U32 R23, RZ, RZ, R35 ;  /* 0x000000ffff178224 */ /* 0x000fe200078e0023 */
[----:B------:R-:W-:Y:S01]  /*269c0*/  PRMT R80, RZ, 0x7610, R80 ;  /* 0x00007610ff507816 */ /* 0x000fe20000000050 */
[----:B------:R-:W2:Y:S04]  /*269d0*/  LDL R35, [R1+0xfb4] ;  /* 0x000fb40001237983 */ /* 0x000ea80000100800 */
[----:B------:R0:W2:Y:S02]  /*269e0*/  @!P0 LDG.E.U16 R81, desc[UR60][R22.64] ;  /* 0x0000003c16518981 */ /* 0x0000a4000c1e1500 */
[----:B0-----:R-:W-:-:S02]  /*269f0*/  @!P0 IMAD.MOV.U32 R22, RZ, RZ, R28 ;  /* 0x000000ffff168224 */ /* 0x001fc400078e001c */
[----:B------:R-:W2:Y:S01]  /*26a00*/  LDL R28, [R1+0xfb8] ;  /* 0x000fb800011c7983 */ /* 0x000ea20000100800 */
[----:B------:R-:W-:Y:S01]  /*26a10*/  @!P0 IMAD.MOV.U32 R23, RZ, RZ, R33 ;  /* 0x000000ffff178224 */ /* 0x000fe200078e0021 */
[----:B------:R-:W-:Y:S02]  /*26a20*/  PRMT R79, RZ, 0x7610, R79 ;  /* 0x00007610ff4f7816 */ /* 0x000fe4000000004f */
[----:B------:R-:W-:Y:S01]  /*26a30*/  PRMT R78, RZ, 0x7610, R78 ;  /* 0x00007610ff4e7816 */ /* 0x000fe2000000004e */
[----:B------:R-:W2:Y:S04]  /*26a40*/  LDL R33, [R1+0xef4] ;  /* 0x000ef40001217983 */ /* 0x000ea80000100800 */
[----:B------:R0:W2:Y:S02]  /*26a50*/  @!P0 LDG.E.U16 R80, desc[UR60][R22.64] ;  /* 0x0000003c16508981 */ /* 0x0000a4000c1e1500 */
[----:B0-----:R-:W-:-:S02]  /*26a60*/  @!P0 IMAD.MOV.U32 R23, RZ, RZ, R32 ;  /* 0x000000ffff178224 */ /* 0x001fc400078e0020 */
[----:B------:R-:W2:Y:S01]  /*26a70*/  LDL R32, [R1+0xf74] ;  /* 0x000f740001207983 */ /* 0x000ea20000100800 */
[----:B------:R-:W-:Y:S01]  /*26a80*/  PRMT R77, RZ, 0x7610, R77 ;  /* 0x00007610ff4d7816 */ /* 0x000fe2000000004d */
[----:B---3--:R-:W-:Y:S02]  /*26a90*/  @!P0 IMAD.MOV.U32 R22, RZ, RZ, R27 ;  /* 0x000000ffff168224 */ /* 0x008fe400078e001b */
[----:B------:R-:W3:Y:S04]  /*26aa0*/  LDL R27, [R1+0xf78] ;  /* 0x000f7800011b7983 */ /* 0x000ee80000100800 */
[----:B------:R4:W3:Y:S02]  /*26ab0*/  @!P0 LDG.E.U16 R79, desc[UR60][R22.64] ;  /* 0x0000003c164f8981 */ /* 0x0008e4000c1e1500 */
[----:B----4-:R-:W-:-:S02]  /*26ac0*/  @!P0 IMAD.MOV.U32 R23, RZ, RZ, R30 ;  /* 0x000000ffff178224 */ /* 0x010fc400078e001e */
[----:B------:R-:W4:Y:S01]  /*26ad0*/  LDL R30, [R1+0xf34] ;  /* 0x000f3400011e7983 */ /* 0x000f220000100800 */
[----:B--2---:R-:W-:-:S03]  /*26ae0*/  @!P0 IMAD.MOV.U32 R22, RZ, RZ, R2 ;  /* 0x000000ffff168224 */ /* 0x004fc600078e0002 */
[----:B------:R-:W2:Y:S04]  /*26af0*/  LDL R2, [R1+0xf38] ;  /* 0x000f380001027983 */ /* 0x000ea80000100800 */
[----:B------:R0:W2:Y:S02]  /*26b00*/  @!P0 LDG.E.U16 R78, desc[UR60][R22.64] ;  /* 0x0000003c164e8981 */ /* 0x0000a4000c1e1500 */
[----:B0-----:R-:W-:Y:S02]  /*26b10*/  @!P0 IMAD.MOV.U32 R23, RZ, RZ, R31 ;  /* 0x000000ffff178224 */ /* 0x001fe400078e001f */
[----:B------:R-:W2:Y:S01]  /*26b20*/  LDL R31, [R1+0xef8] ;  /* 0x000ef800011f7983 */ /* 0x000ea20000100800 */
[----:B------:R-:W-:-:S03]  /*26b30*/  @!P0 IMAD.MOV.U32 R22, RZ, RZ, R24 ;  /* 0x000000ffff168224 */ /* 0x000fc600078e0018 */
[----:B------:R-:W2:Y:S04]  /*26b40*/  LDL R24, [R1+0xeb8] ;  /* 0x000eb80001187983 */ /* 0x000ea80000100800 */
[----:B------:R0:W2:Y:S02]  /*26b50*/  @!P0 LDG.E.U16 R77, desc[UR60][R22.64] ;  /* 0x0000003c164d8981 */ /* 0x0000a4000c1e1500 */
[----:B0-----:R-:W-:Y:S02]  /*26b60*/  @!P0 IMAD.MOV.U32 R22, RZ, RZ, R28 ;  /* 0x000000ffff168224 */ /* 0x001fe400078e001c */
[----:B------:R-:W2:Y:S01]  /*26b70*/  LDL R28, [R1+0xeb4] ;  /* 0x000eb400011c7983 */ /* 0x000ea20000100800 */
[----:B------:R-:W-:Y:S01]  /*26b80*/  PRMT R76, RZ, 0x7610, R76 ;  /* 0x00007610ff4c7816 */ /* 0x000fe2000000004c */
[----:B------:R-:W-:-:S05]  /*26b90*/  @!P0 IMAD.MOV.U32 R23, RZ, RZ, R35 ;  /* 0x000000ffff178224 */ /* 0x000fca00078e0023 */
[----:B------:R0:W2:Y:S01]  /*26ba0*/  @!P0 LDG.E.U16 R76, desc[UR60][R22.64] ;  /* 0x0000003c164c8981 */ /* 0x0000a2000c1e1500 */
[----:B------:R-:W-:Y:S01]  /*26bb0*/  PRMT R75, RZ, 0x7610, R75 ;  /* 0x00007610ff4b7816 */ /* 0x000fe2000000004b */
[----:B0-----:R-:W-:Y:S02]  /*26bc0*/  @!P0 IMAD.MOV.U32 R23, RZ, RZ, R32 ;  /* 0x000000ffff178224 */ /* 0x001fe400078e0020 */
[----:B------:R-:W2:Y:S01]  /*26bd0*/  LDL R32, [R1+0xe74] ;  /* 0x000e740001207983 */ /* 0x000ea20000100800 */
[----:B------:R-:W-:Y:S02]  /*26be0*/  PRMT R74, RZ, 0x7610, R74 ;  /* 0x00007610ff4a7816 */ /* 0x000fe4000000004a */
        /* <DEDUP_REMOVED lines=8> */
[----:B------:R0:W4:Y:S04]  /*26c70*/  @!P0 LDG.E.U16 R74, desc[UR60][R22.64] ;  /* 0x0000003c164a8981 */ /* 0x000128000c1e1500 */
[----:B------:R-:W4:Y:S01]  /*26c80*/  LDL.LU R35, [R1+0xdf4] ;  /* 0x000df40001237983 */ /* 0x000f220000300800 */
[----:B0-----:R-:W-:-:S03]  /*26c90*/  @!P0 IMAD.MOV.U32 R22, RZ, RZ, R31 ;  /* 0x000000ffff168224 */ /* 0x001fc600078e001f */
[----:B------:R-:W4:Y:S01]  /*26ca0*/  LDL R31, [R1+0xdf8] ;  /* 0x000df800011f7983 */ /* 0x000f220000100800 */
[----:B------:R-:W-:-:S05]  /*26cb0*/  @!P0 IMAD.MOV.U32 R23, RZ, RZ, R33 ;  /* 0x000000ffff178224 */ /* 0x000fca00078e0021 */
[----:B------:R0:W4:Y:S02]  /*26cc0*/  @!P0 LDG.E.U16 R73, desc[UR60][R22.64] ;  /* 0x0000003c16498981 */ /* 0x000124000c1e1500 */
[----:B0-----:R-:W-:Y:S02]  /*26cd0*/  @!P0 IMAD.MOV.U32 R22, RZ, RZ, R24 ;  /* 0x000000ffff168224 */ /* 0x001fe400078e0018 */
[----:B------:R-:W4:Y:S01]  /*26ce0*/  LDL R24, [R1+0xdb8] ;  /* 0x000db80001187983 */ /* 0x000f220000100800 */
[----:B------:R-:W-:-:S03]  /*26cf0*/  @!P0 IMAD.MOV.U32 R23, RZ, RZ, R28 ;  /* 0x000000ffff178224 */ /* 0x000fc600078e001c */
[----:B------:R-:W4:Y:S01]  /*26d00*/  LDL R28, [R1+0xdb4] ;  /* 0x000db400011c7983 */ /* 0x000f220000100800 */
[----:B------:R-:W-:-:S03]  /*26d10*/  PRMT R72, RZ, 0x7610, R72 ;  /* 0x00007610ff487816 */ /* 0x000fc60000000048 */
[----:B------:R-:W4:Y:S04]  /*26d20*/  LDL.LU R33, [R1+0xd78] ;  /* 0x000d780001217983 */ /* 0x000f280000300800 */
[----:B------:R-:W4:Y:S04]  /*26d30*/  LDL.LU R37, [R1+0xd34] ;  /* 0x000d340001257983 */ /* 0x000f280000300800 */
[----:B------:R0:W4:Y:S01]  /*26d40*/  @!P0 LDG.E.U16 R72, desc[UR60][R22.64] ;  /* 0x0000003c16488981 */ /* 0x000122000c1e1500 */
[----:B------:R-:W-:Y:S01]  /*26d50*/  PRMT R71, RZ, 0x7610, R71 ;  /* 0x00007610ff477816 */ /* 0x000fe20000000047 */
[----:B0-----:R-:W-:Y:S01]  /*26d60*/  @!P0 IMAD.MOV.U32 R23, RZ, RZ, R32 ;  /* 0x000000ffff178224 */ /* 0x001fe200078e0020 */
[----:B------:R-:W-:-:S02]  /*26d70*/  PRMT R70, RZ, 0x7610, R70 ;  /* 0x00007610ff467816 */ /* 0x000fc40000000046 */
[----:B------:R-:W-:Y:S01]  /*26d80*/  PRMT R69, RZ, 0x7610, R69 ;  /* 0x00007610ff457816 */ /* 0x000fe20000000045 */
[----:B---3--:R-:W-:Y:S02]  /*26d90*/  @!P0 IMAD.MOV.U32 R22, RZ, RZ, R27 ;  /* 0x000000ffff168224 */ /* 0x008fe400078e001b */
[----:B------:R-:W3:Y:S04]  /*26da0*/  LDL.LU R27, [R1+0xcf8] ;  /* 0x000cf800011b7983 */ /* 0x000ee80000300800 */
[----:B------:R-:W3:Y:S04]  /*26db0*/  LDL R45, [R1+0xd74] ;  /* 0x000d7400012d7983 */ /* 0x000ee80000100800 */
[----:B------:R-:W3:Y:S04]  /*26dc0*/  LDL R43, [R1+0xd38] ;  /* 0x000d3800012b7983 */ /* 0x000ee80000100800 */
[----:B------:R-:W3:Y:S04]  /*26dd0*/  LDL R42, [R1+0xcf4] ;  /* 0x000cf400012a7983 */ /* 0x000ee80000100800 */
[----:B------:R2:W3:Y:S04]  /*26de0*/  @!P0 LDG.E.U16 R71, desc[UR60][R22.64] ;  /* 0x0000003c16478981 */ /* 0x0004e8000c1e1500 */
[----:B------:R-:W3:Y:S01]  /*26df0*/  LDL R32, [R1+0x102c] ;  /* 0x00102c0001207983 */ /* 0x000ee20000100800 */
[----:B------:R-:W-:-:S02]  /*26e00*/  PRMT R68, RZ, 0x7610, R68 ;  /* 0x00007610ff447816 */ /* 0x000fc40000000044 */
[----:B------:R-:W-:Y:S02]  /*26e10*/  PRMT R67, RZ, 0x7610, R67 ;  /* 0x00007610ff437816 */ /* 0x000fe40000000043 */
[----:B------:R-:W-:Y:S02]  /*26e20*/  PRMT R66, RZ, 0x7610, R66 ;  /* 0x00007610ff427816 */ /* 0x000fe40000000042 */
[----:B------:R-:W-:Y:S01]  /*26e30*/  PRMT R65, RZ, 0x7610, R65 ;  /* 0x00007610ff417816 */ /* 0x000fe20000000041 */
[----:B------:R-:W3:Y:S04]  /*26e40*/  LDL R39, [R1+0xfec] ;  /* 0x000fec0001277983 */ /* 0x000ee80000100800 */
[----:B------:R-:W3:Y:S01]  /*26e50*/  LDL R36, [R1+0xff0] ;  /* 0x000ff00001247983 */ /* 0x000ee20000100800 */
[----:B--2---:R-:W-:-:S03]  /*26e60*/  @!P0 IMAD.MOV.U32 R22, RZ, RZ, R2 ;  /* 0x000000ffff168224 */ /* 0x004fc600078e0002 */
[----:B------:R-:W2:Y:S01]  /*26e70*/  LDL R2, [R1+0xcb8] ;  /* 0x000cb80001027983 */ /* 0x000ea20000100800 */
[----:B----4-:R-:W-:-:S03]  /*26e80*/  @!P0 IMAD.MOV.U32 R23, RZ, RZ, R30 ;  /* 0x000000ffff178224 */ /* 0x010fc600078e001e */
[----:B------:R-:W4:Y:S04]  /*26e90*/  LDL R30, [R1+0xcb4] ;  /* 0x000cb400011e7983 */ /* 0x000f280000100800 */
[----:B------:R0:W4:Y:S02]  /*26ea0*/  @!P0 LDG.E.U16 R70, desc[UR60][R22.64] ;  /* 0x0000003c16468981 */ /* 0x000124000c1e1500 */
[----:B0-----:R-:W-:Y:S02]  /*26eb0*/  @!P0 IMAD.MOV.U32 R22, RZ, RZ, R31 ;  /* 0x000000ffff168224 */ /* 0x001fe400078e001f */
[----:B------:R-:W4:Y:S01]  /*26ec0*/  LDL R31, [R1+0x2030] ;  /* 0x00203000011f7983 */ /* 0x000f220000100800 */
[----:B------:R-:W-:-:S05]  /*26ed0*/  @!P0 IMAD.MOV.U32 R23, RZ, RZ, R35 ;  /* 0x000000ffff178224 */ /* 0x000fca00078e0023 */
[----:B------:R0:W4:Y:S02]  /*26ee0*/  @!P0 LDG.E.U16 R69, desc[UR60][R22.64] ;  /* 0x0000003c16458981 */ /* 0x000124000c1e1500 */
[----:B0-----:R-:W-:Y:S02]  /*26ef0*/  @!P0 IMAD.MOV.U32 R22, RZ, RZ, R24 ;  /* 0x000000ffff168224 */ /* 0x001fe400078e0018 */
[----:B------:R-:W4:Y:S01]  /*26f00*/  LDL R24, [R1+0x2058] ;  /* 0x0020580001187983 */ /* 0x000f220000100800 */
[----:B------:R-:W-:-:S03]  /*26f10*/  @!P0 IMAD.MOV.U32 R23, RZ, RZ, R28 ;  /* 0x000000ffff178224 */ /* 0x000fc600078e001c */
[----:B------:R-:W4:Y:S04]  /*26f20*/  LDL R28, [R1+0x1030] ;  /* 0x00103000011c7983 */ /* 0x000f280000100800 */
[----:B------:R0:W4:Y:S02]  /*26f30*/  @!P0 LDG.E.U16 R68, desc[UR60][R22.64] ;  /* 0x0000003c16448981 */ /* 0x000124000c1e1500 */
[----:B0-----:R-:W-:Y:S01]  /*26f40*/  @!P0 IMAD.MOV.U32 R22, RZ, RZ, R33 ;  /* 0x000000ffff168224 */ /* 0x001fe200078e0021 */
[----:B------:R-:W-:Y:S02]  /*26f50*/  PRMT R64, RZ, 0x7610, R64 ;  /* 0x00007610ff407816 */ /* 0x000fe40000000040 */
[----:B------:R-:W-:Y:S01]  /*26f60*/  PRMT R63, RZ, 0x7610, R63 ;  /* 0x00007610ff3f7816 */ /* 0x000fe2000000003f */
[----:B---3--:R-:W-:-:S05]  /*26f70*/  @!P0 IMAD.MOV.U32 R23, RZ, RZ, R45 ;  /* 0x000000ffff178224 */ /* 0x008fca00078e002d */
[----:B------:R0:W3:Y:S02]  /*26f80*/  @!P0 LDG.E.U16 R67, desc[UR60][R22.64] ;  /* 0x0000003c16438981 */ /* 0x0000e4000c1e1500 */
[----:B0-----:R-:W-:Y:S02]  /*26f90*/  @!P0 IMAD.MOV.U32 R22, RZ, RZ, R43 ;  /* 0x000000ffff168224 */ /* 0x001fe400078e002b */
[----:B------:R-:W-:-:S05]  /*26fa0*/  @!P0 IMAD.MOV.U32 R23, RZ, RZ, R37 ;  /* 0x000000ffff178224 */ /* 0x000fca00078e0025 */
[----:B------:R0:W3:Y:S02]  /*26fb0*/  @!P0 LDG.E.U16 R66, desc[UR60][R22.64] ;  /* 0x0000003c16428981 */ /* 0x0000e4000c1e1500 */
[----:B0-----:R-:W-:Y:S02]  /*26fc0*/  @!P0 IMAD.MOV.U32 R22, RZ, RZ, R27 ;  /* 0x000000ffff168224 */ /* 0x001fe400078e001b */
[----:B------:R-:W-:Y:S01]  /*26fd0*/  @!P0 IMAD.MOV.U32 R23, RZ, RZ, R42 ;  /* 0x000000ffff178224 */ /* 0x000fe200078e002a */
[----:B------:R-:W-:Y:S02]  /*26fe0*/  PRMT R62, RZ, 0x7610, R62 ;  /* 0x00007610ff3e7816 */ /* 0x000fe4000000003e */
[----:B------:R-:W-:Y:S01]  /*26ff0*/  PRMT R61, RZ, 0x7610, R61 ;  /* 0x00007610ff3d7816 */ /* 0x000fe2000000003d */
[----:B------:R-:W3:Y:S04]  /*27000*/  LDL R42, [R1+0xeec] ;  /* 0x000eec00012a7983 */ /* 0x000ee80000100800 */
[----:B------:R2:W3:Y:S02]  /*27010*/  @!P0 LDG.E.U16 R65, desc[UR60][R22.64] ;  /* 0x0000003c16418981 */ /* 0x0004e4000c1e1500 */
[----:B--2---:R-:W-:-:S02]  /*27020*/  @!P0 IMAD.MOV.U32 R22, RZ, RZ, R2 ;  /* 0x000000ffff168224 */ /* 0x004fc400078e0002 */
[----:B------:R-:W2:Y:S01]  /*27030*/  LDL R2, [R1+0xfb0] ;  /* 0x000fb00001027983 */ /* 0x000ea20000100800 */
[----:B----4-:R-:W-:-:S03]  /*27040*/  @!P0 IMAD.MOV.U32 R23, RZ, RZ, R30 ;  /* 0x000000ffff178224 */ /* 0x010fc600078e001e */
[----:B------:R-:W4:Y:S04]  /*27050*/  LDL R30, [R1+0xfac] ;  /* 0x000fac00011e7983 */ /* 0x000f280000100800 */
        /* <DEDUP_REMOVED lines=9> */
[----:B------:R-:W3:Y:S04]  /*270f0*/  LDL R28, [R1+0xf30] ;  /* 0x000f3000011c7983 */ /* 0x000ee80000100800 */
[----:B------:R0:W3:Y:S02]  /*27100*/  @!P0 LDG.E.U16 R62, desc[UR60][R22.64] ;  /* 0x0000003c163e8981 */ /* 0x0000e4000c1e1500 */
[----:B0-----:R-:W-:-:S02]  /*27110*/  @!P0 IMAD.MOV.U32 R22, RZ, RZ, R36 ;  /* 0x000000ffff168224 */ /* 0x001fc400078e0024 */
[----:B------:R-:W-:Y:S01]  /*27120*/  @!P0 IMAD.MOV.U32 R23, RZ, RZ, R39 ;  /* 0x000000ffff178224 */ /* 0x000fe200078e0027 */
[----:B------:R-:W-:Y:S01]  /*27130*/  PRMT R60, RZ, 0x7610, R60 ;  /* 0x00007610ff3c7816 */ /* 0x000fe2000000003c */
[----:B------:R-:W3:Y:S04]  /*27140*/  LDL R39, [R1+0xef0] ;  /* 0x000ef00001277983 */ /* 0x000ee80000100800 */
[----:B------:R2:W3:Y:S04]  /*27150*/  @!P0 LDG.E.U16 R61, desc[UR60][R22.64] ;  /* 0x0000003c163d8981 */ /* 0x0004e8000c1e1500 */
[----:B------:R-:W3:Y:S01]  /*27160*/  LDL R36, [R1+0xe6c] ;  /* 0x000e6c0001247983 */ /* 0x000ee20000100800 */
[----:B------:R-:W-:Y:S01]  /*27170*/  PRMT R59, RZ, 0x7610, R59 ;  /* 0x00007610ff3b7816 */ /* 0x000fe2000000003b */
[----:B--2---:R-:W-:-:S02]  /*27180*/  @!P0 IMAD.MOV.U32 R22, RZ, RZ, R2 ;  /* 0x000000ffff168224 */ /* 0x004fc400078e0002 */
[----:B------:R-:W2:Y:S01]  /*27190*/  LDL R2, [R1+0xeb0] ;  /* 0x000eb00001027983 */ /* 0x000ea20000100800 */
[----:B----4-:R-:W-:-:S03]  /*271a0*/  @!P0 IMAD.MOV.U32 R23, RZ, RZ, R30 ;  /* 0x000000ffff178224 */ /* 0x010fc600078e001e */
[----:B------:R-:W4:Y:S04]  /*271b0*/  LDL R30, [R1+0xeac] ;  /* 0x000eac00011e7983 */ /* 0x000f280000100800 */
[----:B------:R3:W4:Y:S02]  /*271c0*/  @!P0 LDG.E.U16 R60, desc[UR60][R22.64] ;  /* 0x0000003c163c8981 */ /* 0x000724000c1e1500 */
[----:B---3--:R-:W-:Y:S02]  /*271d0*/  @!P0 IMAD.MOV.U32 R23, RZ, RZ, R31 ;  /* 0x000000ffff178224 */ /* 0x008fe400078e001f */
[----:B------:R-:W3:Y:S01]  /*271e0*/  LDL R31, [R1+0xe70] ;  /* 0x000e7000011f7983 */ /* 0x000ee20000100800 */
[----:B------:R-:W-:-:S03]  /*271f0*/  @!P0 IMAD.MOV.U32 R22, RZ, RZ, R24 ;  /* 0x000000ffff168224 */ /* 0x000fc600078e0018 */
[----:B------:R-:W3:Y:S04]  /*27200*/  LDL.LU R24, [R1+0xdec] ;  /* 0x000dec0001187983 */ /* 0x000ee80000300800 */
[----:B------:R0:W3:Y:S02]  /*27210*/  @!P0 LDG.E.U16 R59, desc[UR60][R22.64] ;  /* 0x0000003c163b8981 */ /* 0x0000e4000c1e1500 */
[----:B0-----:R-:W-:Y:S02]  /*27220*/  @!P0 IMAD.MOV.U32 R23, RZ, RZ, R32 ;  /* 0x000000ffff178224 */ /* 0x001fe400078e0020 */
[----:B------:R-:W-:Y:S01]  /*27230*/  @!P0 IMAD.MOV.U32 R22, RZ, RZ, R28 ;  /* 0x000000ffff168224 */ /* 0x000fe200078e001c */
[----:B------:R-:W3:Y:S04]  /*27240*/  LDL R32, [R1+0xe2c] ;  /* 0x000e2c0001207983 */ /* 0x000ee80000100800 */
[----:B------:R-:W3:Y:S01]  /*27250*/  LDL R28, [R1+0xe30] ;  /* 0x000e3000011c7983 */ /* 0x000ee20000100800 */
[----:B------:R-:W-:-:S02]  /*27260*/  PRMT R58, RZ, 0x7610, R58 ;  /* 0x00007610ff3a7816 */ /* 0x000fc4000000003a */
[----:B------:R-:W-:-:S04]  /*27270*/  PRMT R57, RZ, 0x7610, R57 ;  /* 0x00007610ff397816 */ /* 0x000fc80000000039 */
[----:B------:R0:W3:Y:S02]  /*27280*/  @!P0 LDG.E.U16 R58, desc[UR60][R22.64] ;  /* 0x0000003c163a8981 */ /* 0x0000e4000c1e1500 */
[----:B0-----:R-:W-:Y:S02]  /*27290*/  @!P0 IMAD.MOV.U32 R22, RZ, RZ, R39 ;  /* 0x000000ffff168224 */ /* 0x001fe400078e0027 */
[----:B------:R-:W-:-:S05]  /*272a0*/  @!P0 IMAD.MOV.U32 R23, RZ, RZ, R42 ;  /* 0x000000ffff178224 */ /* 0x000fca00078e002a */
[----:B------:R2:W3:Y:S01]  /*272b0*/  @!P0 LDG.E.U16 R57, desc[UR60][R22.64] ;  /* 0x0000003c16398981 */ /* 0x0004e2000c1e1500 */
[----:B------:R-:W-:Y:S02]  /*272c0*/  PRMT R56, RZ, 0x7610, R56 ;  /* 0x00007610ff387816 */ /* 0x000fe40000000038 */
[----:B------:R-:W-:Y:S01]  /*272d0*/  PRMT R55, RZ, 0x7610, R55 ;  /* 0x00007610ff377816 */ /* 0x000fe20000000037 */
[----:B--2---:R-:W-:Y:S02]  /*272e0*/  @!P0 IMAD.MOV.U32 R22, RZ, RZ, R2 ;  /* 0x000000ffff168224 */ /* 0x004fe400078e0002 */
[----:B------:R-:W2:Y:S01]  /*272f0*/  LDL R2, [R1+0xdf0] ;  /* 0x000df00001027983 */ /* 0x000ea20000100800 */
[----:B----4-:R-:W-:-:S03]  /*27300*/  @!P0 IMAD.MOV.U32 R23, RZ, RZ, R30 ;  /* 0x000000ffff178224 */ /* 0x010fc600078e001e */
[----:B------:R-:W4:Y:S04]  /*27310*/  LDL.LU R30, [R1+0xd70] ;  /* 0x000d7000011e7983 */ /* 0x000f280000300800 */
[----:B------:R-:W4:Y:S04]  /*27320*/  LDL R46, [R1+0xdac] ;  /* 0x000dac00012e7983 */ /* 0x000f280000100800 */
[----:B------:R-:W4:Y:S04]  /*27330*/  LDL R45, [R1+0xdb0] ;  /* 0x000db000012d7983 */ /* 0x000f280000100800 */
[----:B------:R-:W4:Y:S04]  /*27340*/  LDL R43, [R1+0xd6c] ;  /* 0x000d6c00012b7983 */ /* 0x000f280000100800 */
[----:B------:R3:W4:Y:S02]  /*27350*/  @!P0 LDG.E.U16 R56, desc[UR60][R22.64] ;  /* 0x0000003c16388981 */ /* 0x000724000c1e1500 */
[----:B---3--:R-:W-:-:S02]  /*27360*/  @!P0 IMAD.MOV.U32 R22, RZ, RZ, R31 ;  /* 0x000000ffff168224 */ /* 0x008fc400078e001f */
[----:B------:R-:W3:Y:S04]  /*27370*/  LDL.LU R31, [R1+0xd2c] ;  /* 0x000d2c00011f7983 */ /* 0x000ee80000300800 */
[----:B------:R-:W3:Y:S01]  /*27380*/  LDL R42, [R1+0xd30] ;  /* 0x000d3000012a7983 */ /* 0x000ee20000100800 */
[----:B------:R-:W-:-:S03]  /*27390*/  @!P0 IMAD.MOV.U32 R23, RZ, RZ, R36 ;  /* 0x000000ffff178224 */ /* 0x000fc600078e0024 */
[----:B------:R-:W3:Y:S04]  /*273a0*/  LDL R39, [R1+0xcec] ;  /* 0x000cec0001277983 */ /* 0x000ee80000100800 */
[----:B------:R-:W3:Y:S04]  /*273b0*/  LDL R36, [R1+0xcf0] ;  /* 0x000cf00001247983 */ /* 0x000ee80000100800 */
[----:B------:R0:W3:Y:S02]  /*273c0*/  @!P0 LDG.E.U16 R55, desc[UR60][R22.64] ;  /* 0x0000003c16378981 */ /* 0x0000e4000c1e1500 */
[----:B0-----:R-:W-:-:S02]  /*273d0*/  @!P0 IMAD.MOV.U32 R23, RZ, RZ, R32 ;  /* 0x000000ffff178224 */ /* 0x001fc400078e0020 */
[----:B------:R-:W-:Y:S01]  /*273e0*/  @!P0 IMAD.MOV.U32 R22, RZ, RZ, R28 ;  /* 0x000000ffff168224 */ /* 0x000fe200078e001c */
[----:B------:R-:W3:Y:S04]  /*273f0*/  LDL R32, [R1+0xcac] ;  /* 0x000cac0001207983 */ /* 0x000ee80000100800 */
[----:B------:R-:W3:Y:S01]  /*27400*/  LDL R28, [R1+0xcb0] ;  /* 0x000cb000011c7983 */ /* 0x000ee20000100800 */
[----:B------:R-:W-:Y:S02]  /*27410*/  PRMT R54, RZ, 0x7610, R54 ;  /* 0x00007610ff367816 */ /* 0x000fe40000000036 */
[----:B------:R-:W-:-:S04]  /*27420*/  PRMT R53, RZ, 0x7610, R53 ;  /* 0x00007610ff357816 */ /* 0x000fc80000000035 */
[----:B------:R0:W3:Y:S01]  /*27430*/  @!P0 LDG.E.U16 R54, desc[UR60][R22.64] ;  /* 0x0000003c16368981 */ /* 0x0000e2000c1e1500 */
[----:B------:R-:W-:Y:S01]  /*27440*/  PRMT R52, RZ, 0x7610, R52 ;  /* 0x00007610ff347816 */ /* 0x000fe20000000034 */
[----:B0-----:R-:W-:Y:S01]  /*27450*/  @!P0 IMAD.MOV.U32 R23, RZ, RZ, R24 ;  /* 0x000000ffff178224 */ /* 0x001fe200078e0018 */
[----:B------:R-:W-:Y:S02]  /*27460*/  PRMT R51, RZ, 0x7610, R51 ;  /* 0x00007610ff337816 */ /* 0x000fe40000000033 */
[----:B------:R-:W-:Y:S02]  /*27470*/  PRMT R50, RZ, 0x7610, R50 ;  /* 0x00007610ff327816 */ /* 0x000fe40000000032 */
[----:B------:R-:W-:Y:S01]  /*27480*/  PRMT R49, RZ, 0x7610, R49 ;  /* 0x00007610ff317816 */ /* 0x000fe20000000031 */
[----:B--2---:R-:W-:Y:S02]  /*27490*/  @!P0 IMAD.MOV.U32 R22, RZ, RZ, R2 ;  /* 0x000000ffff168224 */ /* 0x004fe400078e0002 */
[----:B------:R-:W2:Y:S04]  /*274a0*/  LDL.LU R2, [R1+0x2054] ;  /* 0x0020540001027983 */ /* 0x000ea80000300800 */
[----:B------:R4:W2:Y:S04]  /*274b0*/  @!P0 LDG.E.U16 R53, desc[UR60][R22.64] ;  /* 0x0000003c16358981 */ /* 0x0008a8000c1e1500 */
[----:B------:R-:W2:Y:S04]  /*274c0*/  LDL R212, [R1+0xfe4] ;  /* 0x000fe40001d47983 */ /* 0x000ea80000100800 */
[----:B------:R-:W2:Y:S01]  /*274d0*/  LDL R211, [R1+0xfe8] ;  /* 0x000fe80001d37983 */ /* 0x000ea20000100800 */
[----:B----4-:R-:W-:-:S02]  /*274e0*/  @!P0 IMAD.MOV.U32 R22, RZ, RZ, R45 ;  /* 0x000000ffff168224 */ /* 0x010fc400078e002d */
[----:B------:R-:W-:Y:S01]  /*274f0*/  @!P0 IMAD.MOV.U32 R23, RZ, RZ, R46 ;  /* 0x000000ffff178224 */ /* 0x000fe200078e002e */
[----:B------:R-:W4:Y:S04]  /*27500*/  LDL R45, [R1+0xf68] ;  /* 0x000f6800012d7983 */ /* 0x000f280000100800 */
[----:B------:R-:W4:Y:S04]  /*27510*/  LDL R46, [R1+0xf64] ;  /* 0x000f6400012e7983 */ /* 0x000f280000100800 */
[----:B------:R0:W4:Y:S02]  /*27520*/  @!P0 LDG.E.U16 R52, desc[UR60][R22.64] ;  /* 0x0000003c16348981 */ /* 0x000124000c1e1500 */
[----:B0-----:R-:W-:-:S02]  /*27530*/  @!P0 IMAD.MOV.U32 R22, RZ, RZ, R30 ;  /* 0x000000ffff168224 */ /* 0x001fc400078e001e */
[----:B------:R-:W-:Y:S02]  /*27540*/  @!P0 IMAD.MOV.U32 R23, RZ, RZ, R43 ;  /* 0x000000ffff178224 */ /* 0x000fe400078e002b */
[----:B------:R-:W4:Y:S04]  /*27550*/  LDL R43, [R1+0x202c] ;  /* 0x00202c00012b7983 */ /* 0x000f280000100800 */
[----:B------:R3:W4:Y:S02]  /*27560*/  @!P0 LDG.E.U16 R51, desc[UR60][R22.64] ;  /* 0x0000003c16338981 */ /* 0x000724000c1e1500 */
[----:B---3--:R-:W-:Y:S02]  /*27570*/  @!P0 IMAD.MOV.U32 R22, RZ, RZ, R42 ;  /* 0x000000ffff168224 */ /* 0x008fe400078e002a */
[----:B------:R-:W-:Y:S01]  /*27580*/  @!P0 IMAD.MOV.U32 R23, RZ, RZ, R31 ;  /* 0x000000ffff178224 */ /* 0x000fe200078e001f */
[----:B------:R-:W-:Y:S01]  /*27590*/  PRMT R44, RZ, 0x7610, R44 ;  /* 0x00007610ff2c7816 */ /* 0x000fe2000000002c */
[----:B------:R-:W3:Y:S04]  /*275a0*/  LDL R42, [R1+0xf28] ;  /* 0x000f2800012a7983 */ /* 0x000ee80000100800 */
[----:B------:R0:W3:Y:S02]  /*275b0*/  @!P0 LDG.E.U16 R50, desc[UR60][R22.64] ;  /* 0x0000003c16328981 */ /* 0x0000e4000c1e1500 */
[----:B0-----:R-:W-:-:S02]  /*275c0*/  @!P0 IMAD.MOV.U32 R22, RZ, RZ, R36 ;  /* 0x000000ffff168224 */ /* 0x001fc400078e0024 */
[----:B------:R-:W-:Y:S01]  /*275d0*/  @!P0 IMAD.MOV.U32 R23, RZ, RZ, R39 ;  /* 0x000000ffff178224 */ /* 0x000fe200078e0027 */
[----:B------:R-:W3:Y:S04]  /*275e0*/  LDL R36, [R1+0x1028] ;  /* 0x0010280001247983 */ /* 0x000ee80000100800 */
[----:B------:R-:W3:Y:S04]  /*275f0*/  LDL R39, [R1+0x1024] ;  /* 0x0010240001277983 */ /* 0x000ee80000100800 */
[----:B------:R0:W3:Y:S02]  /*27600*/  @!P0 LDG.E.U16 R49, desc[UR60][R22.64] ;  /* 0x0000003c16318981 */ /* 0x0000e4000c1e1500 */
[----:B0-----:R-:W-:-:S02]  /*27610*/  @!P0 IMAD.MOV.U32 R23, RZ, RZ, R32 ;  /* 0x000000ffff178224 */ /* 0x001fc400078e0020 */
[----:B------:R-:W-:Y:S01]  /*27620*/  @!P0 IMAD.MOV.U32 R22, RZ, RZ, R28 ;  /* 0x000000ffff168224 */ /* 0x000fe200078e001c */
[----:B------:R-:W3:Y:S04]  /*27630*/  LDL R32, [R1+0xfa4] ;  /* 0x000fa40001207983 */ /* 0x000ee80000100800 */
[----:B------:R-:W3:Y:S01]  /*27640*/  LDL R28, [R1+0xfa8] ;  /* 0x000fa800011c7983 */ /* 0x000ee20000100800 */
[----:B------:R-:W-:-:S03]  /*27650*/  PRMT R41, RZ, 0x7610, R41 ;  /* 0x00007610ff297816 */ /* 0x000fc60000000029 */
[----:B------:R2:W3:Y:S01]  /*27660*/  @!P0 LDG.E.U16 R44, desc[UR60][R22.64] ;  /* 0x0000003c162c8981 */ /* 0x0004e2000c1e1500 */
[----:B------:R-:W-:Y:S02]  /*27670*/  PRMT R40, RZ, 0x7610, R40 ;  /* 0x00007610ff287816 */ /* 0x000fe40000000028 */
[----:B------:R-:W-:Y:S01]  /*27680*/  PRMT R26, RZ, 0x7610, R26 ;  /* 0x00007610ff1a7816 */ /* 0x000fe2000000001a */
[----:B--2---:R-:W-:Y:S02]  /*27690*/  @!P0 IMAD.MOV.U32 R22, RZ, RZ, R2 ;  /* 0x000000ffff168224 */ /* 0x004fe400078e0002 */
[----:B----4-:R-:W-:Y:S02]  /*276a0*/  @!P0 IMAD.MOV.U32 R23, RZ, RZ, R43 ;  /* 0x000000ffff178224 */ /* 0x010fe400078e002b */
[----:B------:R-:W2:Y:S04]  /*276b0*/  LDL R43, [R1+0xf24] ;  /* 0x000f2400012b7983 */ /* 0x000ea80000100800 */
[----:B------:R3:W4:Y:S04]  /*276c0*/  @!P0 LDG.E.U16 R41, desc[UR60][R22.64] ;  /* 0x0000003c16298981 */ /* 0x000728000c1e1500 */
[----:B------:R0:W-:Y:S04]  /*276d0*/  STL [R1+0x210c], R2 ;  /* 0x00210c0201007387 */ /* 0x0001e80000100800 */
[----:B0-----:R-:W4:Y:S01]  /*276e0*/  LDL R2, [R1+0xe68] ;  /* 0x000e680001027983 */ /* 0x001f220000100800 */
[----:B---3--:R-:W-:-:S02]  /*276f0*/  @!P0 IMAD.MOV.U32 R22, RZ, RZ, R36 ;  /* 0x000000ffff168224 */ /* 0x008fc400078e0024 */
[----:B------:R-:W-:Y:S01]  /*27700*/  @!P0 IMAD.MOV.U32 R23, RZ, RZ, R39 ;  /* 0x000000ffff178224 */ /* 0x000fe200078e0027 */
[----:B------:R-:W3:Y:S04]  /*27710*/  LDL R36, [R1+0xee8] ;  /* 0x000ee80001247983 */ /* 0x000ee80000100800 */
[----:B------:R-:W4:Y:S04]  /*27720*/  LDL R39, [R1+0xee4] ;  /* 0x000ee40001277983 */ /* 0x000f280000100800 */
[----:B------:R0:W4:Y:S02]  /*27730*/  @!P0 LDG.E.U16 R40, desc[UR60][R22.64] ;  /* 0x0000003c16288981 */ /* 0x000124000c1e1500 */
[----:B0-----:R-:W-:-:S02]  /*27740*/  @!P0 IMAD.MOV.U32 R22, RZ, RZ, R211 ;  /* 0x000000ffff168224 */ /* 0x001fc400078e00d3 */
[----:B------:R-:W-:Y:S01]  /*27750*/  @!P0 IMAD.MOV.U32 R23, RZ, RZ, R212 ;  /* 0x000000ffff178224 */ /* 0x000fe200078e00d4 */
[----:B------:R-:W-:Y:S02]  /*27760*/  PRMT R25, RZ, 0x7610, R25 ;  /* 0x00007610ff197816 */ /* 0x000fe40000000019 */
[----:B------:R-:W-:Y:S01]  /*27770*/  PRMT R252, RZ, 0x7610, R252 ;  /* 0x00007610fffc7816 */ /* 0x000fe200000000fc */
[----:B------:R-:W4:Y:S04]  /*27780*/  LDL R212, [R1+0xe24] ;  /* 0x000e240001d47983 */ /* 0x000f280000100800 */
[----:B------:R0:W4:Y:S01]  /*27790*/  @!P0 LDG.E.U16 R26, desc[UR60][R22.64] ;  /* 0x0000003c161a8981 */ /* 0x000122000c1e1500 */
[----:B------:R-:W-:-:S03]  /*277a0*/  PRMT R251, RZ, 0x7610, R251 ;  /* 0x00007610fffb7816 */ /* 0x000fc600000000fb */
[----:B------:R-:W4:Y:S01]  /*277b0*/  LDL R211, [R1+0xde4] ;  /* 0x000de40001d37983 */ /* 0x000f220000100800 */
[----:B0-----:R-:W-:Y:S02]  /*277c0*/  @!P0 IMAD.MOV.U32 R23, RZ, RZ, R32 ;  /* 0x000000ffff178224 */ /* 0x001fe400078e0020 */
[----:B------:R-:W-:Y:S01]  /*277d0*/  @!P0 IMAD.MOV.U32 R22, RZ, RZ, R28 ;  /* 0x000000ffff168224 */ /* 0x000fe200078e001c */
[----:B------:R-:W4:Y:S04]  /*277e0*/  LDL R32, [R1+0xea4] ;  /* 0x000ea40001207983 */ /* 0x000f280000100800 */
[----:B------:R-:W4:Y:S04]  /*277f0*/  LDL R28, [R1+0xea8] ;  /* 0x000ea800011c7983 */ /* 0x000f280000100800 */
[----:B------:R0:W4:Y:S02]  /*27800*/  @!P0 LDG.E.U16 R25, desc[UR60][R22.64] ;  /* 0x0000003c16198981 */ /* 0x000124000c1e1500 */
[----:B0-----:R-:W-:-:S02]  /*27810*/  @!P0 IMAD.MOV.U32 R22, RZ, RZ, R45 ;  /* 0x000000ffff168224 */ /* 0x001fc400078e002d */
[----:B------:R-:W-:Y:S01]  /*27820*/  @!P0 IMAD.MOV.U32 R23, RZ, RZ, R46 ;  /* 0x000000ffff178224 */ /* 0x000fe200078e002e */
[----:B------:R-:W4:Y:S04]  /*27830*/  LDL R45, [R1+0xde8] ;  /* 0x000de800012d7983 */ /* 0x000f280000100800 */
[----:B------:R-:W4:Y:S04]  /*27840*/  LDL R46, [R1+0xe28] ;  /* 0x000e2800012e7983 */ /* 0x000f280000100800 */
[----:B------:R0:W4:Y:S02]  /*27850*/  @!P0 LDG.E.U16 R252, desc[UR60][R22.64] ;  /* 0x0000003c16fc8981 */ /* 0x000124000c1e1500 */
[----:B0-----:R-:W-:-:S02]  /*27860*/  @!P0 IMAD.MOV.U32 R22, RZ, RZ, R42 ;  /* 0x000000ffff168224 */ /* 0x001fc400078e002a */
[----:B------:R-:W4:Y:S01]  /*27870*/  LDL R42, [R1+0xe64] ;  /* 0x000e6400012a7983 */ /* 0x000f220000100800 */
[----:B------:R-:W-:Y:S02]  /*27880*/  PRMT R250, RZ, 0x7610, R250 ;  /* 0x00007610fffa7816 */ /* 0x000fe400000000fa */
[----:B------:R-:W-:Y:S01]  /*27890*/  PRMT R249, RZ, 0x7610, R249 ;  /* 0x00007610fff97816 */ /* 0x000fe200000000f9 */
[----:B--2---:R-:W-:-:S05]  /*278a0*/  @!P0 IMAD.MOV.U32 R23, RZ, RZ, R43 ;  /* 0x000000ffff178224 */ /* 0x004fca00078e002b */
[----:B------:R3:W2:Y:S02]  /*278b0*/  @!P0 LDG.E.U16 R251, desc[UR60][R22.64] ;  /* 0x0000003c16fb8981 */ /* 0x0006a4000c1e1500 */
[----:B---3--:R-:W-:Y:S02]  /*278c0*/  @!P0 IMAD.MOV.U32 R22, RZ, RZ, R36 ;  /* 0x000000ffff168224 */ /* 0x008fe400078e0024 */
[----:B----4-:R-:W-:Y:S02]  /*278d0*/  @!P0 IMAD.MOV.U32 R23, RZ, RZ, R39 ;  /* 0x000000ffff178224 */ /* 0x010fe400078e0027 */
[----:B------:R-:W3:Y:S04]  /*278e0*/  LDL.LU R39, [R1+0xda8] ;  /* 0x000da80001277983 */ /* 0x000ee80000300800 */
[----:B------:R-:W4:Y:S04]  /*278f0*/  LDL R36, [R1+0xda4] ;  /* 0x000da40001247983 */ /* 0x000f280000100800 */
[----:B------:R0:W2:Y:S02]  /*27900*/  @!P0 LDG.E.U16 R250, desc[UR60][R22.64] ;  /* 0x0000003c16fa8981 */ /* 0x0000a4000c1e1500 */
[----:B0-----:R-:W-:-:S02]  /*27910*/  @!P0 IMAD.MOV.U32 R23, RZ, RZ, R32 ;  /* 0x000000ffff178224 */ /* 0x001fc400078e0020 */
[----:B------:R-:W-:Y:S01]  /*27920*/  @!P0 IMAD.MOV.U32 R22, RZ, RZ, R28 ;  /* 0x000000ffff168224 */ /* 0x000fe200078e001c */
[----:B------:R-:W2:Y:S04]  /*27930*/  LDL R32, [R1+0xd64] ;  /* 0x000d640001207983 */ /* 0x000ea80000100800 */
[----:B------:R-:W2:Y:S04]  /*27940*/  LDL.LU R43, [R1+0xd68] ;  /* 0x000d6800012b7983 */ /* 0x000ea80000300800 */
[----:B------:R-:W2:Y:S04]  /*27950*/  LDL.LU R28, [R1+0xd24] ;  /* 0x000d2400011c7983 */ /* 0x000ea80000300800 */
[----:B------:R0:W2:Y:S02]  /*27960*/  @!P0 LDG.E.U16 R249, desc[UR60][R22.64] ;  /* 0x0000003c16f98981 */ /* 0x0000a4000c1e1500 */
[----:B0-----:R-:W-:-:S02]  /*27970*/  @!P0 IMAD.MOV.U32 R22, RZ, RZ, R2 ;  /* 0x000000ffff168224 */ /* 0x001fc400078e0002 */
[----:B------:R-:W2:Y:S01]  /*27980*/  LDL R2, [R1+0xd28] ;  /* 0x000d280001027983 */ /* 0x000ea20000100800 */
[----:B------:R-:W-:Y:S02]  /*27990*/  PRMT R248, RZ, 0x7610, R248 ;  /* 0x00007610fff87816 */ /* 0x000fe400000000f8 */
[----:B------:R-:W-:Y:S01]  /*279a0*/  PRMT R247, RZ, 0x7610, R247 ;  /* 0x00007610fff77816 */ /* 0x000fe200000000f7 */
[----:B------:R-:W-:Y:S01]  /*279b0*/  @!P0 IMAD.MOV.U32 R23, RZ, RZ, R42 ;  /* 0x000000ffff178224 */ /* 0x000fe200078e002a */
[----:B------:R-:W-:Y:S02]  /*279c0*/  PRMT R246, RZ, 0x7610, R246 ;  /* 0x00007610fff67816 */ /* 0x000fe400000000f6 */
[----:B------:R-:W-:Y:S01]  /*279d0*/  PRMT R245, RZ, 0x7610, R245 ;  /* 0x00007610fff57816 */ /* 0x000fe200000000f5 */
[----:B------:R-:W2:Y:S04]  /*279e0*/  LDL.LU R42, [R1+0xce8] ;  /* 0x000ce800012a7983 */ /* 0x000ea80000300800 */
[----:B------:R0:W2:Y:S01]  /*279f0*/  @!P0 LDG.E.U16 R248, desc[UR60][R22.64] ;  /* 0x0000003c16f88981 */ /* 0x0000a2000c1e1500 */
[----:B------:R-:W-:-:S03]  /*27a00*/  PRMT R244, RZ, 0x7610, R244 ;  /* 0x00007610fff47816 */ /* 0x000fc600000000f4 */
[----:B------:R-:W2:Y:S04]  /*27a10*/  LDL R215, [R1+0x101c] ;  /* 0x00101c0001d77983 */ /* 0x000ea80000100800 */
[----:B------:R-:W2:Y:S01]  /*27a20*/  LDL R214, [R1+0x1020] ;  /* 0x0010200001d67983 */ /* 0x000ea20000100800 */
[----:B------:R-:W-:-:S03]  /*27a30*/  PRMT R243, RZ, 0x7610, R243 ;  /* 0x00007610fff37816 */ /* 0x000fc600000000f3 */
[----:B------:R-:W2:Y:S01]  /*27a40*/  LDL R213, [R1+0xfdc] ;  /* 0x000fdc0001d57983 */ /* 0x000ea20000100800 */
[----:B------:R-:W-:Y:S02]  /*27a50*/  PRMT R242, RZ, 0x7610, R242 ;  /* 0x00007610fff27816 */ /* 0x000fe400000000f2 */
[----:B------:R-:W-:Y:S02]  /*27a60*/  PRMT R241, RZ, 0x7610, R241 ;  /* 0x00007610fff17816 */ /* 0x000fe400000000f1 */
[----:B------:R-:W-:Y:S02]  /*27a70*/  PRMT R240, RZ, 0x7610, R240 ;  /* 0x00007610fff07816 */ /* 0x000fe400000000f0 */
[----:B------:R-:W-:Y:S01]  /*27a80*/  PRMT R239, RZ, 0x7610, R239 ;  /* 0x00007610ffef7816 */ /* 0x000fe200000000ef */
[----:B0-----:R-:W-:Y:S02]  /*27a90*/  @!P0 IMAD.MOV.U32 R22, RZ, RZ, R46 ;  /* 0x000000ffff168224 */ /* 0x001fe400078e002e */
[----:B------:R-:W-:Y:S01]  /*27aa0*/  @!P0 IMAD.MOV.U32 R23, RZ, RZ, R212 ;  /* 0x000000ffff178224 */ /* 0x000fe200078e00d4 */
[----:B------:R-:W2:Y:S04]  /*27ab0*/  LDL R46, [R1+0xce4] ;  /* 0x000ce400012e7983 */ /* 0x000ea80000100800 */
[----:B------:R-:W2:Y:S04]  /*27ac0*/  LDL R212, [R1+0xfe0] ;  /* 0x000fe00001d47983 */ /* 0x000ea80000100800 */
[----:B------:R0:W2:Y:S01]  /*27ad0*/  @!P0 LDG.E.U16 R247, desc[UR60][R22.64] ;  /* 0x0000003c16f78981 */ /* 0x0000a2000c1e1500 */
[----:B------:R-:W-:-:S02]  /*27ae0*/  PRMT R238, RZ, 0x7610, R238 ;  /* 0x00007610ffee7816 */ /* 0x000fc400000000ee */
[----:B------:R-:W-:Y:S02]  /*27af0*/  PRMT R237, RZ, 0x7610, R237 ;  /* 0x00007610ffed7816 */ /* 0x000fe400000000ed */
[----:B------:R-:W-:Y:S02]  /*27b00*/  PRMT R236, RZ, 0x7610, R236 ;  /* 0x00007610ffec7816 */ /* 0x000fe400000000ec */
[----:B------:R-:W-:Y:S01]  /*27b10*/  PRMT R235, RZ, 0x7610, R235 ;  /* 0x00007610ffeb7816 */ /* 0x000fe200000000eb */
[----:B------:R-:W2:Y:S01]  /*27b20*/  LDL R216, [R1+0xe5c] ;  /* 0x000e5c0001d87983 */ /* 0x000ea20000100800 */
[----:B0-----:R-:W-:Y:S02]  /*27b30*/  @!P0 IMAD.MOV.U32 R22, RZ, RZ, R45 ;  /* 0x000000ffff168224 */ /* 0x001fe400078e002d */
[----:B------:R-:W-:Y:S01]  /*27b40*/  @!P0 IMAD.MOV.U32 R23, RZ, RZ, R211 ;  /* 0x000000ffff178224 */ /* 0x000fe200078e00d3 */
[----:B------:R-:W2:Y:S04]  /*27b50*/  LDL R45, [R1+0xca4] ;  /* 0x000ca400012d7983 */ /* 0x000ea80000100800 */
[----:B------:R-:W2:Y:S04]  /*27b60*/  LDL R211, [R1+0xf9c] ;  /* 0x000f9c0001d37983 */ /* 0x000ea80000100800 */
[----:B------:R3:W2:Y:S02]  /*27b70*/  @!P0 LDG.E.U16 R246, desc[UR60][R22.64] ;  /* 0x0000003c16f68981 */ /* 0x0006a4000c1e1500 */
[----:B---3--:R-:W-:-:S02]  /*27b80*/  @!P0 IMAD.MOV.U32 R22, RZ, RZ, R39 ;  /* 0x000000ffff168224 */ /* 0x008fc400078e0027 */
[----:B----4-:R-:W-:Y:S02]  /*27b90*/  @!P0 IMAD.MOV.U32 R23, RZ, RZ, R36 ;  /* 0x000000ffff178224 */ /* 0x010fe400078e0024 */
[----:B------:R-:W3:Y:S04]  /*27ba0*/  LDL R36, [R1+0xca8] ;  /* 0x000ca80001247983 */ /* 0x000ee80000100800 */
[----:B------:R2:W4:Y:S02]  /*27bb0*/  @!P0 LDG.E.U16 R245, desc[UR60][R22.64] ;  /* 0x0000003c16f58981 */ /* 0x000524000c1e1500 */
[----:B--2---:R-:W-:Y:S02]  /*27bc0*/  @!P0 IMAD.MOV.U32 R23, RZ, RZ, R32 ;  /* 0x000000ffff178224 */ /* 0x004fe400078e0020 */
[----:B------:R-:W-:Y:S01]  /*27bd0*/  @!P0 IMAD.MOV.U32 R22, RZ, RZ, R43 ;  /* 0x000000ffff168224 */ /* 0x000fe200078e002b */
[----:B------:R-:W2:Y:S04]  /*27be0*/  LDL R32, [R1+0x2028] ;  /* 0x0020280001207983 */ /* 0x000ea80000100800 */
[----:B------:R0:W4:Y:S02]  /*27bf0*/  @!P0 LDG.E.U16 R244, desc[UR60][R22.64] ;  /* 0x0000003c16f48981 */ /* 0x000124000c1e1500 */
[----:B0-----:R-:W-:-:S02]  /*27c00*/  @!P0 IMAD.MOV.U32 R22, RZ, RZ, R2 ;  /* 0x000000ffff168224 */ /* 0x001fc400078e0002 */
[----:B------:R-:W4:Y:S01]  /*27c10*/  LDL R2, [R1+0x2050] ;  /* 0x0020500001027983 */ /* 0x000f220000100800 */
[----:B------:R-:W-:-:S05]  /*27c20*/  @!P0 IMAD.MOV.U32 R23, RZ, RZ, R28 ;  /* 0x000000ffff178224 */ /* 0x000fca00078e001c */
[----:B------:R0:W4:Y:S02]  /*27c30*/  @!P0 LDG.E.U16 R243, desc[UR60][R22.64] ;  /* 0x0000003c16f38981 */ /* 0x000124000c1e1500 */
[----:B0-----:R-:W-:Y:S02]  /*27c40*/  @!P0 IMAD.MOV.U32 R22, RZ, RZ, R42 ;  /* 0x000000ffff168224 */ /* 0x001fe400078e002a */
[----:B------:R-:W-:Y:S02]  /*27c50*/  @!P0 IMAD.MOV.U32 R23, RZ, RZ, R46 ;  /* 0x000000ffff178224 */ /* 0x000fe400078e002e */
[----:B------:R-:W4:Y:S04]  /*27c60*/  LDL R46, [R1+0xfa0] ;  /* 0x000fa000012e7983 */ /* 0x000f280000100800 */
[----:B------:R0:W4:Y:S02]  /*27c70*/  @!P0 LDG.E.U16 R242, desc[UR60][R22.64] ;  /* 0x0000003c16f28981 */ /* 0x000124000c1e1500 */
[----:B0-----:R-:W-:-:S02]  /*27c80*/  @!P0 IMAD.MOV.U32 R23, RZ, RZ, R45 ;  /* 0x000000ffff178224 */ /* 0x001fc400078e002d */
[----:B------:R-:W4:Y:S01]  /*27c90*/  LDL R45, [R1+0xf5c] ;  /* 0x000f5c00012d7983 */ /* 0x000f220000100800 */
[----:B---3--:R-:W-:-:S03]  /*27ca0*/  @!P0 IMAD.MOV.U32 R22, RZ, RZ, R36 ;  /* 0x000000ffff168224 */ /* 0x008fc600078e0024 */
[----:B------:R-:W3:Y:S04]  /*27cb0*/  LDL R36, [R1+0xf60] ;  /* 0x000f600001247983 */ /* 0x000ee80000100800 */
[----:B------:R2:W3:Y:S02]  /*27cc0*/  @!P0 LDG.E.U16 R241, desc[UR60][R22.64] ;  /* 0x0000003c16f18981 */ /* 0x0004e4000c1e1500 */
[----:B--2---:R-:W-:Y:S02]  /*27cd0*/  @!P0 IMAD.MOV.U32 R23, RZ, RZ, R32 ;  /* 0x000000ffff178224 */ /* 0x004fe400078e0020 */
[----:B------:R-:W2:Y:S01]  /*27ce0*/  LDL R32, [R1+0xf1c] ;  /* 0x000f1c0001207983 */ /* 0x000ea20000100800 */
[----:B----4-:R-:W-:-:S03]  /*27cf0*/  @!P0 IMAD.MOV.U32 R22, RZ, RZ, R2 ;  /* 0x000000ffff168224 */ /* 0x010fc600078e0002 */
[----:B------:R-:W4:Y:S04]  /*27d00*/  LDL R2, [R1+0xf20] ;  /* 0x000f200001027983 */ /* 0x000f280000100800 */
[----:B------:R0:W4:Y:S02]  /*27d10*/  @!P0 LDG.E.U16 R240, desc[UR60][R22.64] ;  /* 0x0000003c16f08981 */ /* 0x000124000c1e1500 */
        /* <DEDUP_REMOVED lines=17> */
[----:B---3--:R-:W-:-:S05]  /*27e30*/  @!P0 IMAD.MOV.U32 R22, RZ, RZ, R36 ;  /* 0x000000ffff168224 */ /* 0x008fca00078e0024 */
[----:B------:R2:W3:Y:S02]  /*27e40*/  @!P0 LDG.E.U16 R236, desc[UR60][R22.64] ;  /* 0x0000003c16ec8981 */ /* 0x0004e4000c1e1500 */
[----:B--2---:R-:W-:Y:S02]  /*27e50*/  @!P0 IMAD.MOV.U32 R23, RZ, RZ, R32 ;  /* 0x000000ffff178224 */ /* 0x004fe400078e0020 */
[----:B----4-:R-:W-:Y:S02]  /*27e60*/  @!P0 IMAD.MOV.U32 R22, RZ, RZ, R2 ;  /* 0x000000ffff168224 */ /* 0x010fe400078e0002 */
[----:B------:R-:W2:Y:S04]  /*27e70*/  LDL.LU R2, [R1+0xde0] ;  /* 0x000de00001027983 */ /* 0x000ea80000300800 */
[----:B------:R-:W4:Y:S04]  /*27e80*/  LDL.LU R36, [R1+0xda0] ;  /* 0x000da00001247983 */ /* 0x000f280000300800 */
[----:B------:R-:W3:Y:S04]  /*27e90*/  LDL.LU R32, [R1+0xd9c] ;  /* 0x000d9c0001207983 */ /* 0x000ee80000300800 */
[----:B------:R0:W3:Y:S04]  /*27ea0*/  @!P0 LDG.E.U16 R235, desc[UR60][R22.64] ;  /* 0x0000003c16eb8981 */ /* 0x0000e8000c1e1500 */
[----:B------:R-:W2:Y:S01]  /*27eb0*/  LDL R23, [R1+0xedc] ;  /* 0x000edc0001177983 */ /* 0x000ea20000100800 */
[----:B------:R-:W-:-:S02]  /*27ec0*/  PRMT R234, RZ, 0x7610, R234 ;  /* 0x00007610ffea7816 */ /* 0x000fc400000000ea */
[----:B------:R-:W-:Y:S01]  /*27ed0*/  PRMT R233, RZ, 0x7610, R233 ;  /* 0x00007610ffe97816 */ /* 0x000fe200000000e9 */
[----:B0-----:R-:W-:Y:S02]  /*27ee0*/  @!P0 IMAD.MOV.U32 R22, RZ, RZ, R212 ;  /* 0x000000ffff168224 */ /* 0x001fe400078e00d4 */
[----:B------:R-:W3:Y:S01]  /*27ef0*/  LDL R212, [R1+0xd5c] ;  /* 0x000d5c0001d47983 */ /* 0x000ee20000100800 */
[----:B------:R-:W-:Y:S02]  /*27f00*/  PRMT R232, RZ, 0x7610, R232 ;  /* 0x00007610ffe87816 */ /* 0x000fe400000000e8 */
[----:B------:R-:W-:Y:S01]  /*27f10*/  PRMT R231, RZ, 0x7610, R231 ;  /* 0x00007610ffe77816 */ /* 0x000fe200000000e7 */
[----:B--2---:R0:W2:Y:S02]  /*27f20*/  @!P0 LDG.E.U16 R234, desc[UR60][R22.64] ;  /* 0x0000003c16ea8981 */ /* 0x0040a4000c1e1500 */
[----:B0-----:R-:W-:Y:S02]  /*27f30*/  @!P0 IMAD.MOV.U32 R22, RZ, RZ, R45 ;  /* 0x000000ffff168224 */ /* 0x001fe400078e002d */
[----:B------:R-:W-:-:S02]  /*27f40*/  @!P0 IMAD.MOV.U32 R23, RZ, RZ, R46 ;  /* 0x000000ffff178224 */ /* 0x000fc400078e002e */
[----:B------:R-:W2:Y:S04]  /*27f50*/  LDL.LU R46, [R1+0xd60] ;  /* 0x000d6000012e7983 */ /* 0x000ea80000300800 */
[----:B------:R0:W2:Y:S04]  /*27f60*/  @!P0 LDG.E.U16 R233, desc[UR60][R22.64] ;  /* 0x0000003c16e98981 */ /* 0x0000a8000c1e1500 */
[----:B------:R-:W2:Y:S01]  /*27f70*/  LDL.LU R45, [R1+0xd20] ;  /* 0x000d2000012d7983 */ /* 0x000ea20000300800 */
[----:B0-----:R-:W-:-:S03]  /*27f80*/  @!P0 IMAD.MOV.U32 R22, RZ, RZ, R211 ;  /* 0x000000ffff168224 */ /* 0x001fc600078e00d3 */
[----:B------:R-:W2:Y:S01]  /*27f90*/  LDL R211, [R1+0xd1c] ;  /* 0x000d1c0001d37983 */ /* 0x000ea20000100800 */
[----:B------:R-:W-:Y:S01]  /*27fa0*/  @!P0 IMAD.MOV.U32 R23, RZ, RZ, R216 ;  /* 0x000000ffff178224 */ /* 0x000fe200078e00d8 */
[----:B------:R-:W-:Y:S02]  /*27fb0*/  PRMT R230, RZ, 0x7610, R230 ;  /* 0x00007610ffe67816 */ /* 0x000fe400000000e6 */
[----:B------:R-:W-:Y:S02]  /*27fc0*/  PRMT R229, RZ, 0x7610, R229 ;  /* 0x00007610ffe57816 */ /* 0x000fe400000000e5 */
[----:B------:R-:W-:Y:S02]  /*27fd0*/  PRMT R228, RZ, 0x7610, R228 ;  /* 0x00007610ffe47816 */ /* 0x000fe400000000e4 */
[----:B------:R-:W-:Y:S01]  /*27fe0*/  PRMT R227, RZ, 0x7610, R227 ;  /* 0x00007610ffe37816 */ /* 0x000fe200000000e3 */
[----:B------:R0:W2:Y:S01]  /*27ff0*/  @!P0 LDG.E.U16 R232, desc[UR60][R22.64] ;  /* 0x0000003c16e88981 */ /* 0x0000a2000c1e1500 */
[----:B------:R-:W-:-:S03]  /*28000*/  PRMT R226, RZ, 0x7610, R226 ;  /* 0x00007610ffe27816 */ /* 0x000fc600000000e2 */
[----:B------:R-:W2:Y:S01]  /*28010*/  LDL R216, [R1+0x2024] ;  /* 0x0020240001d87983 */ /* 0x000ea20000100800 */
[----:B0-----:R-:W-:Y:S02]  /*28020*/  @!P0 IMAD.MOV.U32 R22, RZ, RZ, R214 ;  /* 0x000000ffff168224 */ /* 0x001fe400078e00d6 */
[----:B------:R-:W-:Y:S01]  /*28030*/  @!P0 IMAD.MOV.U32 R23, RZ, RZ, R215 ;  /* 0x000000ffff178224 */ /* 0x000fe200078e00d7 */
[----:B------:R-:W2:Y:S04]  /*28040*/  LDL R214, [R1+0x1014] ;  /* 0x0010140001d67983 */ /* 0x000ea80000100800 */
[----:B------:R-:W2:Y:S04]  /*28050*/  LDL R215, [R1+0x204c] ;  /* 0x00204c0001d77983 */ /* 0x000ea80000100800 */
[----:B------:R0:W2:Y:S02]  /*28060*/  @!P0 LDG.E.U16 R231, desc[UR60][R22.64] ;  /* 0x0000003c16e78981 */ /* 0x0000a4000c1e1500 */
[----:B0-----:R-:W-:-:S02]  /*28070*/  @!P0 IMAD.MOV.U32 R22, RZ, RZ, R2 ;  /* 0x000000ffff168224 */ /* 0x001fc400078e0002 */
[----:B------:R-:W-:Y:S02]  /*28080*/  @!P0 IMAD.MOV.U32 R23, RZ, RZ, R213 ;  /* 0x000000ffff178224 */ /* 0x000fe400078e00d5 */
[----:B------:R-:W2:Y:S04]  /*28090*/  LDL R213, [R1+0x1018] ;  /* 0x0010180001d57983 */ /* 0x000ea80000100800 */
[----:B------:R4:W2:Y:S02]  /*280a0*/  @!P0 LDG.E.U16 R230, desc[UR60][R22.64] ;  /* 0x0000003c16e68981 */ /* 0x0008a4000c1e1500 */
[----:B----4-:R-:W-:Y:S02]  /*280b0*/  @!P0 IMAD.MOV.U32 R22, RZ, RZ, R36 ;  /* 0x000000ffff168224 */ /* 0x010fe400078e0024 */
[----:B---3--:R-:W-:-:S05]  /*280c0*/  @!P0 IMAD.MOV.U32 R23, RZ, RZ, R32 ;  /* 0x000000ffff178224 */ /* 0x008fca00078e0020 */
[----:B------:R0:W3:Y:S02]  /*280d0*/  @!P0 LDG.E.U16 R229, desc[UR60][R22.64] ;  /* 0x0000003c16e58981 */ /* 0x0000e4000c1e1500 */
[----:B0-----:R-:W-:Y:S02]  /*280e0*/  @!P0 IMAD.MOV.U32 R23, RZ, RZ, R212 ;  /* 0x000000ffff178224 */ /* 0x001fe400078e00d4 */
[----:B------:R-:W4:Y:S01]  /*280f0*/  LDL R212, [R1+0xfd4] ;  /* 0x000fd40001d47983 */ /* 0x000f220000100800 */
[----:B--2---:R-:W-:-:S05]  /*28100*/  @!P0 IMAD.MOV.U32 R22, RZ, RZ, R46 ;  /* 0x000000ffff168224 */ /* 0x004fca00078e002e */
[----:B------:R0:W2:Y:S02]  /*28110*/  @!P0 LDG.E.U16 R228, desc[UR60][R22.64] ;  /* 0x0000003c16e48981 */ /* 0x0000a4000c1e1500 */
[----:B0-----:R-:W-:Y:S02]  /*28120*/  @!P0 IMAD.MOV.U32 R22, RZ, RZ, R45 ;  /* 0x000000ffff168224 */ /* 0x001fe400078e002d */
[----:B------:R-:W-:Y:S02]  /*28130*/  @!P0 IMAD.MOV.U32 R23, RZ, RZ, R211 ;  /* 0x000000ffff178224 */ /* 0x000fe400078e00d3 */
[----:B------:R-:W3:Y:S04]  /*28140*/  LDL R211, [R1+0xfd8] ;  /* 0x000fd80001d37983 */ /* 0x000ee80000100800 */
[----:B------:R0:W2:Y:S04]  /*28150*/  @!P0 LDG.E.U16 R227, desc[UR60][R22.64] ;  /* 0x0000003c16e38981 */ /* 0x0000a8000c1e1500 */
[----:B------:R-:W0:Y:S04]  /*28160*/  LDL R22, [R1+0xcdc] ;  /* 0x000cdc0001167983 */ /* 0x000e280000100800 */
[----:B------:R-:W0:Y:S02]  /*28170*/  LDL R23, [R1+0xce0] ;  /* 0x000ce00001177983 */ /* 0x000e240000100800 */
[----:B0-----:R-:W-:-:S04]  /*28180*/  @!P0 LOP3.LUT R23, R23, R22, RZ, 0x3c, !PT ;  /* 0x0000001617178212 */ /* 0x001fc800078e3cff */
[----:B------:R-:W-:-:S04]  /*28190*/  @!P0 LOP3.LUT R22, R23, R22, RZ, 0x3c, !PT ;  /* 0x0000001617168212 */ /* 0x000fc800078e3cff */
[----:B------:R-:W-:-:S05]  /*281a0*/  @!P0 LOP3.LUT R23, R23, R22, RZ, 0x3c, !PT ;  /* 0x0000001617178212 */ /* 0x000fca00078e3cff */
[----:B------:R0:W2:Y:S04]  /*281b0*/  @!P0 LDG.E.U16 R226, desc[UR60][R22.64] ;  /* 0x0000003c16e28981 */ /* 0x0000a8000c1e1500 */
[----:B------:R-:W0:Y:S01]  /*281c0*/  LDL R23, [R1+0xca0] ;  /* 0x000ca00001177983 */ /* 0x000e220000100800 */
[----:B------:R-:W-:Y:S02]  /*281d0*/  PRMT R225, RZ, 0x7610, R225 ;  /* 0x00007610ffe17816 */ /* 0x000fe400000000e1 */
[----:B------:R-:W-:Y:S02]  /*281e0*/  PRMT R224, RZ, 0x7610, R224 ;  /* 0x00007610ffe07816 */ /* 0x000fe400000000e0 */
[----:B------:R-:W-:Y:S02]  /*281f0*/  PRMT R223, RZ, 0x7610, R223 ;  /* 0x00007610ffdf7816 */ /* 0x000fe400000000df */
[----:B------:R-:W-:Y:S01]  /*28200*/  PRMT R222, RZ, 0x7610, R222 ;  /* 0x00007610ffde7816 */ /* 0x000fe200000000de */
[----:B------:R1:W-:Y:S01]  /*28210*/  STL [R1+0x2090], R13 ;  /* 0x0020900d01007387 */ /* 0x0003e20000100800 */
[----:B0-----:R-:W-:-:S02]  /*28220*/  @!P0 IMAD.MOV.U32 R22, RZ, RZ, R23 ;  /* 0x000000ffff168224 */ /* 0x001fc400078e0017 */
[----:B------:R-:W-:Y:S01]  /*28230*/  @!P0 IMAD.MOV.U32 R23, RZ, RZ, R13 ;  /* 0x000000ffff178224 */ /* 0x000fe200078e000d */
[----:B------:R-:W-:Y:S02]  /*28240*/  PRMT R221, RZ, 0x7610, R221 ;  /* 0x00007610ffdd7816 */ /* 0x000fe400000000dd */
[----:B------:R-:W-:Y:S01]  /*28250*/  PRMT R220, RZ, 0x7610, R220 ;  /* 0x00007610ffdc7816 */ /* 0x000fe200000000dc */
[----:B-1----:R-:W2:Y:S04]  /*28260*/  LDL R13, [R1+0xe58] ;  /* 0x000e5800010d7983 */ /* 0x002ea80000100800 */
[----:B------:R0:W2:Y:S02]  /*28270*/  @!P0 LDG.E.U16 R225, desc[UR60][R22.64] ;  /* 0x0000003c16e18981 */ /* 0x0000a4000c1e1500 */
[----:B0-----:R-:W-:-:S02]  /*28280*/  @!P0 IMAD.MOV.U32 R22, RZ, RZ, R215 ;  /* 0x000000ffff168224 */ /* 0x001fc400078e00d7 */
[----:B------:R-:W-:Y:S01]  /*28290*/  @!P0 IMAD.MOV.U32 R23, RZ, RZ, R216 ;  /* 0x000000ffff178224 */ /* 0x000fe200078e00d8 */
[----:B------:R-:W2:Y:S04]  /*282a0*/  LDL R215, [R1+0xed4] ;  /* 0x000ed40001d77983 */ /* 0x000ea80000100800 */
[----:B------:R-:W2:Y:S04]  /*282b0*/  LDL R216, [R1+0xf18] ;  /* 0x000f180001d87983 */ /* 0x000ea80000100800 */
[----:B------:R0:W2:Y:S02]  /*282c0*/  @!P0 LDG.E.U16 R224, desc[UR60][R22.64] ;  /* 0x0000003c16e08981 */ /* 0x0000a4000c1e1500 */
[----:B0-----:R-:W-:-:S02]  /*282d0*/  @!P0 IMAD.MOV.U32 R22, RZ, RZ, R213 ;  /* 0x000000ffff168224 */ /* 0x001fc400078e00d5 */
[----:B------:R-:W-:Y:S01]  /*282e0*/  @!P0 IMAD.MOV.U32 R23, RZ, RZ, R214 ;  /* 0x000000ffff178224 */ /* 0x000fe200078e00d6 */
[----:B------:R-:W2:Y:S04]  /*282f0*/  LDL R213, [R1+0xe94] ;  /* 0x000e940001d57983 */ /* 0x000ea80000100800 */
[----:B------:R-:W2:Y:S04]  /*28300*/  LDL R214, [R1+0xed8] ;  /* 0x000ed80001d67983 */ /* 0x000ea80000100800 */
[----:B------:R3:W2:Y:S02]  /*28310*/  @!P0 LDG.E.U16 R223, desc[UR60][R22.64] ;  /* 0x0000003c16df8981 */ /* 0x0006a4000c1e1500 */
[----:B---3--:R-:W-:-:S02]  /*28320*/  @!P0 IMAD.MOV.U32 R22, RZ, RZ, R211 ;  /* 0x000000ffff168224 */ /* 0x008fc400078e00d3 */
[----:B----4-:R-:W-:Y:S01]  /*28330*/  @!P0 IMAD.MOV.U32 R23, RZ, RZ, R212 ;  /* 0x000000ffff178224 */ /* 0x010fe200078e00d4 */
[----:B------:R-:W3:Y:S04]  /*28340*/  LDL R211, [R1+0xe54] ;  /* 0x000e540001d37983 */ /* 0x000ee80000100800 */
[----:B------:R-:W4:Y:S04]  /*28350*/  LDL R212, [R1+0xe98] ;  /* 0x000e980001d47983 */ /* 0x000f280000100800 */
[----:B------:R0:W3:Y:S04]  /*28360*/  @!P0 LDG.E.U16 R222, desc[UR60][R22.64] ;  /* 0x0000003c16de8981 */ /* 0x0000e8000c1e1500 */
[----:B------:R-:W0:Y:S04]  /*28370*/  LDL R22, [R1+0xf94] ;  /* 0x000f940001167983 */ /* 0x000e280000100800 */
[----:B------:R-:W0:Y:S02]  /*28380*/  LDL R23, [R1+0xf98] ;  /* 0x000f980001177983 */ /* 0x000e240000100800 */
[----:B0-----:R-:W-:-:S04]  /*28390*/  @!P0 LOP3.LUT R23, R23, R22, RZ, 0x3c, !PT ;  /* 0x0000001617178212 */ /* 0x001fc800078e3cff */
[----:B------:R-:W-:-:S04]  /*283a0*/  @!P0 LOP3.LUT R22, R23, R22, RZ, 0x3c, !PT ;  /* 0x0000001617168212 */ /* 0x000fc800078e3cff */
[----:B------:R-:W-:-:S05]  /*283b0*/  @!P0 LOP3.LUT R23, R23, R22, RZ, 0x3c, !PT ;  /* 0x0000001617178212 */ /* 0x000fca00078e3cff */
[----:B------:R0:W3:Y:S04]  /*283c0*/  @!P0 LDG.E.U16 R221, desc[UR60][R22.64] ;  /* 0x0000003c16dd8981 */ /* 0x0000e8000c1e1500 */
[----:B------:R-:W0:Y:S04]  /*283d0*/  LDL R22, [R1+0xf54] ;  /* 0x000f540001167983 */ /* 0x000e280000100800 */
[----:B------:R-:W0:Y:S02]  /*283e0*/  LDL R23, [R1+0xf58] ;  /* 0x000f580001177983 */ /* 0x000e240000100800 */
[----:B0-----:R-:W-:-:S04]  /*283f0*/  @!P0 LOP3.LUT R23, R23, R22, RZ, 0x3c, !PT ;  /* 0x0000001617178212 */ /* 0x001fc800078e3cff */
[----:B------:R-:W-:-:S04]  /*28400*/  @!P0 LOP3.LUT R22, R23, R22, RZ, 0x3c, !PT ;  /* 0x0000001617168212 */ /* 0x000fc800078e3cff */
[----:B------:R-:W-:-:S05]  /*28410*/  @!P0 LOP3.LUT R23, R23, R22, RZ, 0x3c, !PT ;  /* 0x0000001617178212 */ /* 0x000fca00078e3cff */
[----:B------:R2:W3:Y:S04]  /*28420*/  @!P0 LDG.E.U16 R220, desc[UR60][R22.64] ;  /* 0x0000003c16dc8981 */ /* 0x0004e8000c1e1500 */
[----:B------:R-:W4:Y:S01]  /*28430*/  LDL R23, [R1+0xf14] ;  /* 0x000f140001177983 */ /* 0x000f220000100800 */
[----:B------:R-:W-:Y:S01]  /*28440*/  PRMT R219, RZ, 0x7610, R219 ;  /* 0x00007610ffdb7816 */ /* 0x000fe200000000db */
[----:B--2---:R-:W-:Y:S01]  /*28450*/  @!P0 IMAD.MOV.U32 R22, RZ, RZ, R216 ;  /* 0x000000ffff168224 */ /* 0x004fe200078e00d8 */
[----:B------:R-:W-:Y:S02]  /*28460*/  PRMT R218, RZ, 0x7610, R218 ;  /* 0x00007610ffda7816 */ /* 0x000fe400000000da */
[----:B------:R-:W-:Y:S02]  /*28470*/  PRMT R217, RZ, 0x7610, R217 ;  /* 0x00007610ffd97816 */ /* 0x000fe400000000d9 */
[----:B------:R-:W-:Y:S01]  /*28480*/  PRMT R12, RZ, 0x7610, R12 ;  /* 0x00007610ff0c7816 */ /* 0x000fe2000000000c */
        /* <DEDUP_REMOVED lines=127> */
[----:B------:R0:W-:Y:S04]  /*28c80*/  STL [R1+0x208c], R10 ;  /* 0x00208c0a01007387 */ /* 0x0001e80000100800 */
        /* <DEDUP_REMOVED lines=26> */
[----:B------:R2:W-:Y:S04]  /*28e30*/  STS.U16 [R8+0x22500], R54 ;  /* 0x0225003608007388 */ /* 0x0005e80000000400 */
[----:B------:R3:W-:Y:S04]  /*28e40*/  STS.U16 [R8+0x22900], R53 ;  /* 0x0229003508007388 */ /* 0x0007e80000000400 */
[----:B------:R4:W-:Y:S04]  /*28e50*/  STS.U16 [R8+0x22d00], R52 ;  /* 0x022d003408007388 */ /* 0x0009e80000000400 */
[----:B------:R-:W-:Y:S04]  /*28e60*/  STS.U16 [R8+0x23100], R51 ;  /* 0x0231003308007388 */ /* 0x000fe80000000400 */
[----:B------:R-:W-:Y:S04]  /*28e70*/  STS.U16 [R8+0x23500], R50 ;  /* 0x0235003208007388 */ /* 0x000fe80000000400 */
[----:B------:R-:W-:Y:S04]  /*28e80*/  STS.U16 [R8+0x23900], R49 ;  /* 0x0239003108007388 */ /* 0x000fe80000000400 */
[----:B------:R-:W-:Y:S04]  /*28e90*/  STS.U16 [R8+0x23d00], R44 ;  /* 0x023d002c08007388 */ /* 0x000fe80000000400 */
[----:B------:R4:W-:Y:S04]  /*28ea0*/  STL [R1+0x2098], R8 ;  /* 0x0020980801007387 */ /* 0x0009e80000100800 */
[----:B------:R4:W-:Y:S04]  /*28eb0*/  STS.U16 [R7+0x20580], R40 ;  /* 0x0205802807007388 */ /* 0x0009e80000000400 */
[----:B0-----:R-:W4:Y:S04]  /*28ec0*/  LDL R10, [R1+0x2044] ;  /* 0x00204400010a7983 */ /* 0x001f280000100800 */
[----:B-1----:R-:W4:Y:S04]  /*28ed0*/  LDL R9, [R1+0x100c] ;  /* 0x00100c0001097983 */ /* 0x002f280000100800 */
[----:B--2---:R-:W2:Y:S04]  /*28ee0*/  LDL R54, [R1+0x1004] ;  /* 0x0010040001367983 */ /* 0x004ea80000100800 */
[----:B---3--:R-:W3:Y:S04]  /*28ef0*/  LDL R53, [R1+0x1008] ;  /* 0x0010080001357983 */ /* 0x008ee80000100800 */
[----:B------:R0:W-:Y:S04]  /*28f00*/  STS.U16 [R7+0x20980], R26 ;  /* 0x0209801a07007388 */ /* 0x0001e80000000400 */
[----:B----4-:R-:W4:Y:S04]  /*28f10*/  LDL R52, [R1+0xfcc] ;  /* 0x000fcc0001347983 */ /* 0x010f280000100800 */
[----:B------:R-:W2:Y:S04]  /*28f20*/  LDL R8, [R1+0x1010] ;  /* 0x0010100001087983 */ /* 0x000ea80000100800 */
[----:B------:R-:W3:Y:S04]  /*28f30*/  LDL R40, [R1+0x1038] ;  /* 0x0010380001287983 */ /* 0x000ee80000100800 */
[----:B------:R1:W4:Y:S04]  /*28f40*/  @!P0 LDG.E.U16 R219, desc[UR60][R22.64] ;  /* 0x0000003c16db8981 */ /* 0x000328000c1e1500 */
[----:B0-----:R-:W2:Y:S04]  /*28f50*/  LDL R26, [R1+0xfd0] ;  /* 0x000fd000011a7983 */ /* 0x001ea80000100800 */
[----:B------:R0:W-:Y:S04]  /*28f60*/  STS.U16 [R7+0x20d80], R25 ;  /* 0x020d801907007388 */ /* 0x0001e80000000400 */
[----:B------:R-:W2:Y:S04]  /*28f70*/  LDL R51, [R1+0xfc4] ;  /* 0x000fc40001337983 */ /* 0x000ea80000100800 */
[----:B------:R-:W2:Y:S04]  /*28f80*/  LDL R50, [R1+0xf8c] ;  /* 0x000f8c0001327983 */ /* 0x000ea80000100800 */
[----:B------:R-:W2:Y:S01]  /*28f90*/  LDL R49, [R1+0xf90] ;  /* 0x000f900001317983 */ /* 0x000ea20000100800 */
[----:B-1----:R-:W-:-:S02]  /*28fa0*/  @!P0 IMAD.MOV.U32 R22, RZ, RZ, R214 ;  /* 0x000000ffff168224 */ /* 0x002fc400078e00d6 */
[----:B------:R-:W-:Y:S01]  /*28fb0*/  @!P0 IMAD.MOV.U32 R23, RZ, RZ, R215 ;  /* 0x000000ffff178224 */ /* 0x000fe200078e00d7 */
[----:B0-----:R-:W2:Y:S04]  /*28fc0*/  LDL R25, [R1+0xfc8] ;  /* 0x000fc80001197983 */ /* 0x001ea80000100800 */
[----:B------:R0:W3:Y:S02]  /*28fd0*/  @!P0 LDG.E.U16 R218, desc[UR60][R22.64] ;  /* 0x0000003c16da8981 */ /* 0x0000e4000c1e1500 */
[----:B0-----:R-:W-:Y:S02]  /*28fe0*/  @!P0 IMAD.MOV.U32 R22, RZ, RZ, R212 ;  /* 0x000000ffff168224 */ /* 0x001fe400078e00d4 */
[----:B------:R-:W-:-:S05]  /*28ff0*/  @!P0 IMAD.MOV.U32 R23, RZ, RZ, R213 ;  /* 0x000000ffff178224 */ /* 0x000fca00078e00d5 */
[----:B------:R0:W2:Y:S02]  /*29000*/  @!P0 LDG.E.U16 R217, desc[UR60][R22.64] ;  /* 0x0000003c16d98981 */ /* 0x0000a4000c1e1500 */
[----:B0-----:R-:W-:Y:S02]  /*29010*/  @!P0 IMAD.MOV.U32 R22, RZ, RZ, R13 ;  /* 0x000000ffff168224 */ /* 0x001fe400078e000d */
[----:B------:R-:W-:-:S05]  /*29020*/  @!P0 IMAD.MOV.U32 R23, RZ, RZ, R211 ;  /* 0x000000ffff178224 */ /* 0x000fca00078e00d3 */
[----:B------:R-:W2:Y:S04]  /*29030*/  @!P0 LDG.E.U16 R12, desc[UR60][R22.64] ;  /* 0x0000003c160c8981 */ /* 0x000ea8000c1e1500 */
[----:B------:R-:W2:Y:S04]  /*29040*/  LDL R23, [R1+0x2020] ;  /* 0x0020200001177983 */ /* 0x000ea80000100800 */
[----:B------:R-:W2:Y:S04]  /*29050*/  LDL R22, [R1+0x2048] ;  /* 0x0020480001167983 */ /* 0x000ea80000100800 */
[----:B------:R-:W2:Y:S04]  /*29060*/  LDL.LU R13, [R1+0xc90] ;  /* 0x000c9000010d7983 */ /* 0x000ea80000300800 */
        /* <DEDUP_REMOVED lines=13> */
[----:B------:R0:W-:Y:S01]  /*29140*/  STL [R1+0x209c], R7 ;  /* 0x00209c0701007387 */ /* 0x0001e20000100800 */
[----:B------:R-:W-:-:S03]  /*29150*/  PRMT R48, RZ, 0x7610, R48 ;  /* 0x00007610ff307816 */ /* 0x000fc60000000030 */
[----:B------:R-:W-:Y:S04]  /*29160*/  STS.U16 [R6+0x20200], R240 ;  /* 0x020200f006007388 */ /* 0x000fe80000000400 */
[----:B------:R-:W-:Y:S04]  /*29170*/  STS.U16 [R6+0x20600], R239 ;  /* 0x020600ef06007388 */ /* 0x000fe80000000400 */
[----:B------:R-:W-:Y:S04]  /*29180*/  STS.U16 [R6+0x20a00], R238 ;  /* 0x020a00ee06007388 */ /* 0x000fe80000000400 */
[----:B------:R-:W-:Y:S04]  /*29190*/  STS.U16 [R6+0x20e00], R237 ;  /* 0x020e00ed06007388 */ /* 0x000fe80000000400 */
[----:B0-----:R-:W2:Y:S04]  /*291a0*/  LDL.LU R7, [R1+0xd10] ;  /* 0x000d100001077983 */ /* 0x001ea80000300800 */
[----:B------:R-:W-:Y:S04]  /*291b0*/  STL [R1+0x20a0], R6 ;  /* 0x0020a00601007387 */ /* 0x000fe80000100800 */
[----:B------:R-:W2:Y:S04]  /*291c0*/  LDL R41, [R1+0xf88] ;  /* 0x000f880001297983 */ /* 0x000ea80000100800 */
[----:B------:R-:W2:Y:S04]  /*291d0*/  LDL R44, [R1+0xf84] ;  /* 0x000f8400012c7983 */ /* 0x000ea80000100800 */
        /* <DEDUP_REMOVED lines=14> */
[----:B------:R1:W-:Y:S04]  /*292c0*/  STS.U16 [R5+0x20a80], R222 ;  /* 0x020a80de05007388 */ /* 0x0003e80000000400 */
[----:B------:R1:W-:Y:S04]  /*292d0*/  STS.U16 [R5+0x20e80], R221 ;  /* 0x020e80dd05007388 */ /* 0x0003e80000000400 */
[----:B------:R1:W-:Y:S01]  /*292e0*/  STS.U16 [R5+0x21280], R220 ;  /* 0x021280dc05007388 */ /* 0x0003e20000000400 */
[----:B------:R-:W-:-:S02]  /*292f0*/  PRMT R47, RZ, 0x7610, R47 ;  /* 0x00007610ff2f7816 */ /* 0x000fc4000000002f */
[----:B------:R-:W-:Y:S02]  /*29300*/  PRMT R252, RZ, 0x7610, R252 ;  /* 0x00007610fffc7816 */ /* 0x000fe400000000fc */
[----:B------:R-:W-:Y:S01]  /*29310*/  PRMT R251, RZ, 0x7610, R251 ;  /* 0x00007610fffb7816 */ /* 0x000fe200000000fb */
[----:B------:R-:W2:Y:S01]  /*29320*/  LDL R55, [R1+0xf0c] ;  /* 0x000f0c0001377983 */ /* 0x000ea20000100800 */
[----:B------:R-:W-:Y:S02]  /*29330*/  PRMT R250, RZ, 0x7610, R250 ;  /* 0x00007610fffa7816 */ /* 0x000fe400000000fa */
[----:B------:R-:W-:Y:S01]  /*29340*/  PRMT R249, RZ, 0x7610, R249 ;  /* 0x00007610fff97816 */ /* 0x000fe200000000f9 */
[----:B0-----:R-:W2:Y:S04]  /*29350*/  LDL R6, [R1+0xed0] ;  /* 0x000ed00001067983 */ /* 0x001ea80000100800 */
[----:B----4-:R0:W-:Y:S04]  /*29360*/  STS.U16 [R5+0x21680], R219 ;  /* 0x021680db05007388 */ /* 0x0101e80000000400 */
[----:B---3--:R3:W-:Y:S04]  /*29370*/  STS.U16 [R5+0x21a80], R218 ;  /* 0x021a80da05007388 */ /* 0x0087e80000000400 */
[----:B--2---:R2:W-:Y:S04]  /*29380*/  STS.U16 [R5+0x21e80], R217 ;  /* 0x021e80d905007388 */ /* 0x0045e80000000400 */
[----:B------:R4:W-:Y:S04]  /*29390*/  STS.U16 [R5+0x22280], R12 ;  /* 0x0222800c05007388 */ /* 0x0009e80000000400 */
[----:B------:R1:W4:Y:S02]  /*293a0*/  @!P0 LDG.E.U16 R48, desc[UR60][R22.64] ;  /* 0x0000003c16308981 */ /* 0x000324000c1e1500 */
[----:B-1----:R-:W-:-:S02]  /*293b0*/  @!P0 IMAD.MOV.U32 R22, RZ, RZ, R10 ;  /* 0x000000ffff168224 */ /* 0x002fc400078e000a */
[----:B------:R-:W-:Y:S01]  /*293c0*/  @!P0 IMAD.MOV.U32 R23, RZ, RZ, R40 ;  /* 0x000000ffff178224 */ /* 0x000fe200078e0028 */
[----:B------:R-:W3:Y:S04]  /*293d0*/  LDL R10, [R1+0xf50] ;  /* 0x000f5000010a7983 */ /* 0x000ee80000100800 */
[----:B------:R-:W2:Y:S04]  /*293e0*/  LDL R40, [R1+0xf4c] ;  /* 0x000f4c0001287983 */ /* 0x000ea80000100800 */
[----:B------:R1:W4:Y:S02]  /*293f0*/  @!P0 LDG.E.U16 R47, desc[UR60][R22.64] ;  /* 0x0000003c162f8981 */ /* 0x000324000c1e1500 */
[----:B-1----:R-:W-:-:S02]  /*29400*/  @!P0 IMAD.MOV.U32 R22, RZ, RZ, R8 ;  /* 0x000000ffff168224 */ /* 0x002fc400078e0008 */
[----:B------:R-:W-:Y:S01]  /*29410*/  @!P0 IMAD.MOV.U32 R23, RZ, RZ, R9 ;  /* 0x000000ffff178224 */ /* 0x000fe200078e0009 */
[----:B------:R-:W4:Y:S04]  /*29420*/  LDL R8, [R1+0xf48] ;  /* 0x000f480001087983 */ /* 0x000f280000100800 */
[----:B------:R-:W4:Y:S04]  /*29430*/  LDL R9, [R1+0xf44] ;  /* 0x000f440001097983 */ /* 0x000f280000100800 */
[----:B------:R1:W4:Y:S02]  /*29440*/  @!P0 LDG.E.U16 R252, desc[UR60][R22.64] ;  /* 0x0000003c16fc8981 */ /* 0x000324000c1e1500 */
[----:B-1----:R-:W-:-:S02]  /*29450*/  @!P0 IMAD.MOV.U32 R22, RZ, RZ, R53 ;  /* 0x000000ffff168224 */ /* 0x002fc400078e0035 */
[----:B------:R-:W-:Y:S01]  /*29460*/  @!P0 IMAD.MOV.U32 R23, RZ, RZ, R54 ;  /* 0x000000ffff178224 */ /* 0x000fe200078e0036 */
[----:B------:R-:W-:Y:S01]  /*29470*/  PRMT R248, RZ, 0x7610, R248 ;  /* 0x00007610fff87816 */ /* 0x000fe200000000f8 */
[----:B------:R-:W4:Y:S04]  /*29480*/  LDL R54, [R1+0xf10] ;  /* 0x000f100001367983 */ /* 0x000f280000100800 */
[----:B------:R1:W4:Y:S01]  /*29490*/  @!P0 LDG.E.U16 R251, desc[UR60][R22.64] ;  /* 0x0000003c16fb8981 */ /* 0x000322000c1e1500 */
[----:B------:R-:W-:Y:S02]  /*294a0*/  PRMT R247, RZ, 0x7610, R247 ;  /* 0x00007610fff77816 */ /* 0x000fe400000000f7 */
[----:B------:R-:W-:Y:S01]  /*294b0*/  PRMT R246, RZ, 0x7610, R246 ;  /* 0x00007610fff67816 */ /* 0x000fe200000000f6 */
[----:B------:R-:W4:Y:S01]  /*294c0*/  LDL R53, [R1+0xe84] ;  /* 0x000e840001357983 */ /* 0x000f220000100800 */
[----:B-1----:R-:W-:-:S03]  /*294d0*/  @!P0 IMAD.MOV.U32 R22, RZ, RZ, R26 ;  /* 0x000000ffff168224 */ /* 0x002fc600078e001a */
[----:B------:R-:W4:Y:S01]  /*294e0*/  LDL R26, [R1+0xf08] ;  /* 0x000f0800011a7983 */ /* 0x000f220000100800 */
[----:B------:R-:W-:-:S03]  /*294f0*/  @!P0 IMAD.MOV.U32 R23, RZ, RZ, R52 ;  /* 0x000000ffff178224 */ /* 0x000fc600078e0034 */
[----:B------:R-:W4:Y:S04]  /*29500*/  LDL R52, [R1+0xf04] ;  /* 0x000f040001347983 */ /* 0x000f280000100800 */
[----:B------:R1:W4:Y:S02]  /*29510*/  @!P0 LDG.E.U16 R250, desc[UR60][R22.64] ;  /* 0x0000003c16fa8981 */ /* 0x000324000c1e1500 */
[----:B-1----:R-:W-:Y:S02]  /*29520*/  @!P0 IMAD.MOV.U32 R22, RZ, RZ, R25 ;  /* 0x000000ffff168224 */ /* 0x002fe400078e0019 */
[----:B------:R-:W-:Y:S01]  /*29530*/  @!P0 IMAD.MOV.U32 R23, RZ, RZ, R51 ;  /* 0x000000ffff178224 */ /* 0x000fe200078e0033 */
[----:B------:R-:W4:Y:S04]  /*29540*/  LDL R25, [R1+0xecc] ;  /* 0x000ecc0001197983 */ /* 0x000f280000100800 */
[----:B------:R-:W4:Y:S04]  /*29550*/  LDL R51, [R1+0xec4] ;  /* 0x000ec40001337983 */ /* 0x000f280000100800 */
        /* <DEDUP_REMOVED lines=10> */
[----:B------:R3:W4:Y:S01]  /*29600*/  @!P0 LDG.E.U16 R247, desc[UR60][R22.64] ;  /* 0x0000003c16f78981 */ /* 0x000722000c1e1500 */
[----:B------:R-:W-:-:S02]  /*29610*/  PRMT R245, RZ, 0x7610, R245 ;  /* 0x00007610fff57816 */ /* 0x000fc400000000f5 */
[----:B------:R-:W-:Y:S01]  /*29620*/  PRMT R244, RZ, 0x7610, R244 ;  /* 0x00007610fff47816 */ /* 0x000fe200000000f4 */
[----:B---3--:R-:W-:Y:S02]  /*29630*/  @!P0 IMAD.MOV.U32 R22, RZ, RZ, R10 ;  /* 0x000000ffff168224 */ /* 0x008fe400078e000a */
[----:B--2---:R-:W-:Y:S01]  /*29640*/  @!P0 IMAD.MOV.U32 R23, RZ, RZ, R40 ;  /* 0x000000ffff178224 */ /* 0x004fe200078e0028 */
[----:B------:R-:W2:Y:S04]  /*29650*/  LDL R10, [R1+0xe50] ;  /* 0x000e5000010a7983 */ /* 0x000ea80000100800 */
[----:B------:R-:W3:Y:S04]  /*29660*/  LDL R40, [R1+0xe4c] ;  /* 0x000e4c0001287983 */ /* 0x000ee80000100800 */
[----:B------:R4:W3:Y:S02]  /*29670*/  @!P0 LDG.E.U16 R246, desc[UR60][R22.64] ;  /* 0x0000003c16f68981 */ /* 0x0008e4000c1e1500 */
[----:B----4-:R-:W-:-:S02]  /*29680*/  @!P0 IMAD.MOV.U32 R22, RZ, RZ, R8 ;  /* 0x000000ffff168224 */ /* 0x010fc400078e0008 */
[----:B------:R-:W-:Y:S01]  /*29690*/  @!P0 IMAD.MOV.U32 R23, RZ, RZ, R9 ;  /* 0x000000ffff178224 */ /* 0x000fe200078e0009 */
[----:B------:R-:W4:Y:S04]  /*296a0*/  LDL R8, [R1+0xe48] ;  /* 0x000e480001087983 */ /* 0x000f280000100800 */
[----:B------:R-:W4:Y:S04]  /*296b0*/  LDL R9, [R1+0xe44] ;  /* 0x000e440001097983 */ /* 0x000f280000100800 */
[----:B------:R1:W4:Y:S02]  /*296c0*/  @!P0 LDG.E.U16 R245, desc[UR60][R22.64] ;  /* 0x0000003c16f58981 */ /* 0x000324000c1e1500 */
[----:B-1----:R-:W-:-:S02]  /*296d0*/  @!P0 IMAD.MOV.U32 R23, RZ, RZ, R55 ;  /* 0x000000ffff178224 */ /* 0x002fc400078e0037 */
[----:B------:R-:W-:-:S05]  /*296e0*/  @!P0 IMAD.MOV.U32 R22, RZ, RZ, R54 ;  /* 0x000000ffff168224 */ /* 0x000fca00078e0036 */
[----:B------:R1:W4:Y:S02]  /*296f0*/  @!P0 LDG.E.U16 R244, desc[UR60][R22.64] ;  /* 0x0000003c16f48981 */ /* 0x000324000c1e1500 */
[----:B-1----:R-:W-:Y:S02]  /*29700*/  @!P0 IMAD.MOV.U32 R22, RZ, RZ, R26 ;  /* 0x000000ffff168224 */ /* 0x002fe400078e001a */
[----:B------:R-:W4:Y:S01]  /*29710*/  LDL R26, [R1+0xe18] ;  /* 0x000e1800011a7983 */ /* 0x000f220000100800 */
[----:B------:R-:W-:Y:S01]  /*29720*/  PRMT R243, RZ, 0x7610, R243 ;  /* 0x00007610fff37816 */ /* 0x000fe200000000f3 */
[----:B------:R-:W-:Y:S01]  /*29730*/  @!P0 IMAD.MOV.U32 R23, RZ, RZ, R52 ;  /* 0x000000ffff178224 */ /* 0x000fe200078e0034 */
[----:B------:R-:W-:Y:S01]  /*29740*/  PRMT R242, RZ, 0x7610, R242 ;  /* 0x00007610fff27816 */ /* 0x000fe200000000f2 */
[----:B------:R-:W4:Y:S04]  /*29750*/  LDL R52, [R1+0xe14] ;  /* 0x000e140001347983 */ /* 0x000f280000100800 */
[----:B------:R1:W4:Y:S01]  /*29760*/  @!P0 LDG.E.U16 R243, desc[UR60][R22.64] ;  /* 0x0000003c16f38981 */ /* 0x000322000c1e1500 */
[----:B------:R-:W-:Y:S01]  /*29770*/  PRMT R241, RZ, 0x7610, R241 ;  /* 0x00007610fff17816 */ /* 0x000fe200000000f1 */
[----:B-1----:R-:W-:-:S02]  /*29780*/  @!P0 IMAD.MOV.U32 R22, RZ, RZ, R6 ;  /* 0x000000ffff168224 */ /* 0x002fc400078e0006 */
[----:B------:R-:W-:Y:S01]  /*29790*/  @!P0 IMAD.MOV.U32 R23, RZ, RZ, R25 ;  /* 0x000000ffff178224 */ /* 0x000fe200078e0019 */
[----:B------:R-:W4:Y:S04]  /*297a0*/  LDL R6, [R1+0xe10] ;  /* 0x000e100001067983 */ /* 0x000f280000100800 */
        /* <DEDUP_REMOVED lines=18> */
[----:B------:R2:W4:Y:S01]  /*298d0*/  @!P0 LDG.E.U16 R239, desc[UR60][R22.64] ;  /* 0x0000003c16ef8981 */ /* 0x000522000c1e1500 */
[----:B------:R-:W-:Y:S01]  /*298e0*/  PRMT R237, RZ, 0x7610, R237 ;  /* 0x00007610ffed7816 */ /* 0x000fe200000000ed */
[----:B--2---:R-:W-:Y:S02]  /*298f0*/  @!P0 IMAD.MOV.U32 R22, RZ, RZ, R10 ;  /* 0x000000ffff168224 */ /* 0x004fe400078e000a */
[----:B---3--:R-:W-:Y:S01]  /*29900*/  @!P0 IMAD.MOV.U32 R23, RZ, RZ, R40 ;  /* 0x000000ffff178224 */ /* 0x008fe200078e0028 */
[----:B------:R-:W2:Y:S04]  /*29910*/  LDL R10, [R1+0xd54] ;  /* 0x000d5400010a7983 */ /* 0x000ea80000100800 */
[----:B------:R-:W3:Y:S04]  /*29920*/  LDL R40, [R1+0xd98] ;  /* 0x000d980001287983 */ /* 0x000ee80000100800 */
[----:B------:R4:W2:Y:S02]  /*29930*/  @!P0 LDG.E.U16 R238, desc[UR60][R22.64] ;  /* 0x0000003c16ee8981 */ /* 0x0008a4000c1e1500 */
[----:B----4-:R-:W-:-:S02]  /*29940*/  @!P0 IMAD.MOV.U32 R22, RZ, RZ, R8 ;  /* 0x000000ffff168224 */ /* 0x010fc400078e0008 */
[----:B------:R-:W-:Y:S02]  /*29950*/  @!P0 IMAD.MOV.U32 R23, RZ, RZ, R9 ;  /* 0x000000ffff178224 */ /* 0x000fe400078e0009 */
[----:B------:R-:W4:Y:S04]  /*29960*/  LDL R9, [R1+0xd58] ;  /* 0x000d580001097983 */ /* 0x000f280000100800 */
[----:B------:R-:W3:Y:S04]  /*29970*/  LDL.LU R8, [R1+0xdcc] ;  /* 0x000dcc0001087983 */ /* 0x000ee80000300800 */
[----:B------:R1:W2:Y:S02]  /*29980*/  @!P0 LDG.E.U16 R237, desc[UR60][R22.64] ;  /* 0x0000003c16ed8981 */ /* 0x0002a4000c1e1500 */
[----:B-1----:R-:W-:-:S02]  /*29990*/  @!P0 IMAD.MOV.U32 R22, RZ, RZ, R26 ;  /* 0x000000ffff168224 */ /* 0x002fc400078e001a */
[----:B------:R-:W4:Y:S01]  /*299a0*/  LDL.LU R26, [R1+0xd94] ;  /* 0x000d9400011a7983 */ /* 0x000f220000300800 */
[----:B------:R-:W-:Y:S01]  /*299b0*/  PRMT R236, RZ, 0x7610, R236 ;  /* 0x00007610ffec7816 */ /* 0x000fe200000000ec */
[----:B------:R-:W-:Y:S01]  /*299c0*/  @!P0 IMAD.MOV.U32 R23, RZ, RZ, R52 ;  /* 0x000000ffff178224 */ /* 0x000fe200078e0034 */
[----:B------:R-:W-:Y:S01]  /*299d0*/  PRMT R235, RZ, 0x7610, R235 ;  /* 0x00007610ffeb7816 */ /* 0x000fe200000000eb */
[----:B------:R-:W2:Y:S04]  /*299e0*/  LDL R54, [R1+0xcd4] ;  /* 0x000cd40001367983 */ /* 0x000ea80000100800 */
[----:B------:R1:W2:Y:S04]  /*299f0*/  @!P0 LDG.E.U16 R236, desc[UR60][R22.64] ;  /* 0x0000003c16ec8981 */ /* 0x0002a8000c1e1500 */
[----:B------:R-:W2:Y:S01]  /*29a00*/  LDL R53, [R1+0xcd8] ;  /* 0x000cd80001357983 */ /* 0x000ea20000100800 */
[----:B------:R-:W-:Y:S01]  /*29a10*/  PRMT R234, RZ, 0x7610, R234 ;  /* 0x00007610ffea7816 */ /* 0x000fe200000000ea */
[----:B-1----:R-:W-:-:S02]  /*29a20*/  @!P0 IMAD.MOV.U32 R22, RZ, RZ, R6 ;  /* 0x000000ffff168224 */ /* 0x002fc400078e0006 */
[----:B------:R-:W-:Y:S01]  /*29a30*/  @!P0 IMAD.MOV.U32 R23, RZ, RZ, R25 ;  /* 0x000000ffff178224 */ /* 0x000fe200078e0019 */
[----:B------:R-:W2:Y:S04]  /*29a40*/  LDL.LU R6, [R1+0xd18] ;  /* 0x000d180001067983 */ /* 0x000ea80000300800 */
[----:B------:R-:W2:Y:S01]  /*29a50*/  LDL.LU R25, [R1+0xd14] ;  /* 0x000d140001197983 */ /* 0x000ea20000300800 */
[----:B------:R-:W-:-:S03]  /*29a60*/  PRMT R233, RZ, 0x7610, R233 ;  /* 0x00007610ffe97816 */ /* 0x000fc600000000e9 */
[----:B------:R-:W2:Y:S04]  /*29a70*/  LDL R52, [R1+0xc98] ;  /* 0x000c980001347983 */ /* 0x000ea80000100800 */
[----:B------:R1:W2:Y:S02]  /*29a80*/  @!P0 LDG.E.U16 R235, desc[UR60][R22.64] ;  /* 0x0000003c16eb8981 */ /* 0x0002a4000c1e1500 */
[----:B-1----:R-:W-:Y:S02]  /*29a90*/  @!P0 IMAD.MOV.U32 R22, RZ, RZ, R50 ;  /* 0x000000ffff168224 */ /* 0x002fe400078e0032 */
[----:B------:R-:W-:Y:S02]  /*29aa0*/  @!P0 IMAD.MOV.U32 R23, RZ, RZ, R51 ;  /* 0x000000ffff178224 */ /* 0x000fe400078e0033 */
[----:B------:R-:W2:Y:S04]  /*29ab0*/  LDL R51, [R1+0xd90] ;  /* 0x000d900001337983 */ /* 0x000ea80000100800 */
[----:B------:R1:W2:Y:S02]  /*29ac0*/  @!P0 LDG.E.U16 R234, desc[UR60][R22.64] ;  /* 0x0000003c16ea8981 */ /* 0x0002a4000c1e1500 */
[----:B-1----:R-:W-:-:S02]  /*29ad0*/  @!P0 IMAD.MOV.U32 R22, RZ, RZ, R41 ;  /* 0x000000ffff168224 */ /* 0x002fc400078e0029 */
[----:B------:R-:W-:Y:S01]  /*29ae0*/  @!P0 IMAD.MOV.U32 R23, RZ, RZ, R49 ;  /* 0x000000ffff178224 */ /* 0x000fe200078e0031 */
[----:B------:R-:W2:Y:S04]  /*29af0*/  LDL.LU R41, [R1+0xc94] ;  /* 0x000c940001297983 */ /* 0x000ea80000300800 */
[----:B------:R-:W2:Y:S04]  /*29b00*/  LDL R50, [R1+0xd4c] ;  /* 0x000d4c0001327983 */ /* 0x000ea80000100800 */
[----:B------:R-:W2:Y:S04]  /*29b10*/  LDL R49, [R1+0xd50] ;  /* 0x000d500001317983 */ /* 0x000ea80000100800 */
[----:B------:R1:W2:Y:S01]  /*29b20*/  @!P0 LDG.E.U16 R233, desc[UR60][R22.64] ;  /* 0x0000003c16e98981 */ /* 0x0002a2000c1e1500 */
[----:B------:R-:W-:Y:S01]  /*29b30*/  PRMT R232, RZ, 0x7610, R232 ;  /* 0x00007610ffe87816 */ /* 0x000fe200000000e8 */
[----:B-1----:R-:W-:-:S02]  /*29b40*/  @!P0 IMAD.MOV.U32 R22, RZ, RZ, R44 ;  /* 0x000000ffff168224 */ /* 0x002fc400078e002c */
[----:B------:R-:W2:Y:S01]  /*29b50*/  LDL.LU R44, [R1+0xd8c] ;  /* 0x000d8c00012c7983 */ /* 0x000ea20000300800 */
[----:B------:R-:W-:-:S03]  /*29b60*/  PRMT R231, RZ, 0x7610, R231 ;  /* 0x00007610ffe77816 */ /* 0x000fc600000000e7 */
[----:B------:R-:W2:Y:S01]  /*29b70*/  LDL R58, [R1+0xccc] ;  /* 0x000ccc00013a7983 */ /* 0x000ea20000100800 */
[----:B------:R-:W-:Y:S02]  /*29b80*/  PRMT R230, RZ, 0x7610, R230 ;  /* 0x00007610ffe67816 */ /* 0x000fe400000000e6 */
[----:B------:R-:W-:Y:S02]  /*29b90*/  PRMT R229, RZ, 0x7610, R229 ;  /* 0x00007610ffe57816 */ /* 0x000fe400000000e5 */
[----:B------:R-:W-:Y:S02]  /*29ba0*/  PRMT R228, RZ, 0x7610, R228 ;  /* 0x00007610ffe47816 */ /* 0x000fe400000000e4 */
[----:B------:R-:W-:Y:S02]  /*29bb0*/  PRMT R227, RZ, 0x7610, R227 ;  /* 0x00007610ffe37816 */ /* 0x000fe400000000e3 */
[----:B------:R-:W-:Y:S01]  /*29bc0*/  PRMT R226, RZ, 0x7610, R226 ;  /* 0x00007610ffe27816 */ /* 0x000fe200000000e2 */
[----:B------:R-:W2:Y:S04]  /*29bd0*/  LDL R57, [R1+0xdc4] ;  /* 0x000dc40001397983 */ /* 0x000ea80000100800 */
[----:B------:R-:W2:Y:S01]  /*29be0*/  LDL R56, [R1+0xdc8] ;  /* 0x000dc80001387983 */ /* 0x000ea20000100800 */
[----:B------:R-:W-:-:S03]  /*29bf0*/  PRMT R225, RZ, 0x7610, R225 ;  /* 0x00007610ffe17816 */ /* 0x000fc600000000e1 */
[----:B------:R-:W2:Y:S01]  /*29c00*/  LDL R55, [R1+0xd84] ;  /* 0x000d840001377983 */ /* 0x000ea20000100800 */
[----:B---3--:R-:W-:-:S05]  /*29c10*/  @!P0 IMAD.MOV.U32 R23, RZ, RZ, R8 ;  /* 0x000000ffff178224 */ /* 0x008fca00078e0008 */
[----:B------:R1:W3:Y:S02]  /*29c20*/  @!P0 LDG.E.U16 R232, desc[UR60][R22.64] ;  /* 0x0000003c16e88981 */ /* 0x0002e4000c1e1500 */
[----:B-1----:R-:W-:Y:S02]  /*29c30*/  @!P0 IMAD.MOV.U32 R22, RZ, RZ, R40 ;  /* 0x000000ffff168224 */ /* 0x002fe400078e0028 */
[----:B------:R-:W3:Y:S01]  /*29c40*/  LDL R40, [R1+0xd0c] ;  /* 0x000d0c0001287983 */ /* 0x000ee20000100800 */
[----:B----4-:R-:W-:-:S05]  /*29c50*/  @!P0 IMAD.MOV.U32 R23, RZ, RZ, R26 ;  /* 0x000000ffff178224 */ /* 0x010fca00078e001a */
[----:B------:R1:W4:Y:S02]  /*29c60*/  @!P0 LDG.E.U16 R231, desc[UR60][R22.64] ;  /* 0x0000003c16e78981 */ /* 0x000324000c1e1500 */
[----:B-1----:R-:W-:Y:S02]  /*29c70*/  @!P0 IMAD.MOV.U32 R22, RZ, RZ, R9 ;  /* 0x000000ffff168224 */ /* 0x002fe400078e0009 */
[----:B------:R-:W4:Y:S01]  /*29c80*/  LDL R9, [R1+0xcd0] ;  /* 0x000cd00001097983 */ /* 0x000f220000100800 */
[----:B--2---:R-:W-:-:S03]  /*29c90*/  @!P0 IMAD.MOV.U32 R23, RZ, RZ, R10 ;  /* 0x000000ffff178224 */ /* 0x004fc600078e000a */
[----:B------:R-:W2:Y:S04]  /*29ca0*/  LDL R10, [R1+0xc8c] ;  /* 0x000c8c00010a7983 */ /* 0x000ea80000100800 */
[----:B------:R1:W2:Y:S02]  /*29cb0*/  @!P0 LDG.E.U16 R230, desc[UR60][R22.64] ;  /* 0x0000003c16e68981 */ /* 0x0002a4000c1e1500 */
[----:B-1----:R-:W-:Y:S02]  /*29cc0*/  @!P0 IMAD.MOV.U32 R22, RZ, RZ, R6 ;  /* 0x000000ffff168224 */ /* 0x002fe400078e0006 */
[----:B------:R-:W-:-:S05]  /*29cd0*/  @!P0 IMAD.MOV.U32 R23, RZ, RZ, R25 ;  /* 0x000000ffff178224 */ /* 0x000fca00078e0019 */
[----:B------:R1:W2:Y:S02]  /*29ce0*/  @!P0 LDG.E.U16 R229, desc[UR60][R22.64] ;  /* 0x0000003c16e58981 */ /* 0x0002a4000c1e1500 */
[----:B-1----:R-:W-:Y:S02]  /*29cf0*/  @!P0 IMAD.MOV.U32 R22, RZ, RZ, R53 ;  /* 0x000000ffff168224 */ /* 0x002fe400078e0035 */
[----:B------:R-:W-:Y:S01]  /*29d00*/  @!P0 IMAD.MOV.U32 R23, RZ, RZ, R54 ;  /* 0x000000ffff178224 */ /* 0x000fe200078e0036 */
[----:B------:R-:W-:Y:S01]  /*29d10*/  PRMT R224, RZ, 0x7610, R224 ;  /* 0x00007610ffe07816 */ /* 0x000fe200000000e0 */
[----:B------:R-:W2:Y:S04]  /*29d20*/  LDL R54, [R1+0xd88] ;  /* 0x000d880001367983 */ /* 0x000ea80000100800 */
[----:B------:R1:W2:Y:S04]  /*29d30*/  @!P0 LDG.E.U16 R228, desc[UR60][R22.64] ;  /* 0x0000003c16e48981 */ /* 0x0002a8000c1e1500 */
[----:B------:R-:W2:Y:S01]  /*29d40*/  LDL R53, [R1+0xd48] ;  /* 0x000d480001357983 */ /* 0x000ea20000100800 */
[----:B-1----:R-:W-:-:S02]  /*29d50*/  @!P0 IMAD.MOV.U32 R22, RZ, RZ, R52 ;  /* 0x000000ffff168224 */ /* 0x002fc400078e0034 */
[----:B------:R-:W-:Y:S01]  /*29d60*/  @!P0 IMAD.MOV.U32 R23, RZ, RZ, R41 ;  /* 0x000000ffff178224 */ /* 0x000fe200078e0029 */
[----:B------:R-:W2:Y:S04]  /*29d70*/  LDL R52, [R1+0xd04] ;  /* 0x000d040001347983 */ /* 0x000ea80000100800 */
[----:B------:R1:W2:Y:S02]  /*29d80*/  @!P0 LDG.E.U16 R227, desc[UR60][R22.64] ;  /* 0x0000003c16e38981 */ /* 0x0002a4000c1e1500 */
[----:B-1----:R-:W-:Y:S02]  /*29d90*/  @!P0 IMAD.MOV.U32 R22, RZ, RZ, R51 ;  /* 0x000000ffff168224 */ /* 0x002fe400078e0033 */
[----:B------:R-:W-:Y:S01]  /*29da0*/  @!P0 IMAD.MOV.U32 R23, RZ, RZ, R44 ;  /* 0x000000ffff178224 */ /* 0x000fe200078e002c */
[----:B------:R-:W2:Y:S04]  /*29db0*/  LDL R51, [R1+0xcc4] ;  /* 0x000cc40001337983 */ /* 0x000ea80000100800 */
[----:B------:R1:W2:Y:S02]  /*29dc0*/  @!P0 LDG.E.U16 R226, desc[UR60][R22.64] ;  /* 0x0000003c16e28981 */ /* 0x0002a4000c1e1500 */
[----:B-1----:R-:W-:-:S02]  /*29dd0*/  @!P0 IMAD.MOV.U32 R22, RZ, RZ, R49 ;  /* 0x000000ffff168224 */ /* 0x002fc400078e0031 */
[----:B------:R-:W-:Y:S01]  /*29de0*/  @!P0 IMAD.MOV.U32 R23, RZ, RZ, R50 ;  /* 0x000000ffff178224 */ /* 0x000fe200078e0032 */
[----:B------:R-:W2:Y:S04]  /*29df0*/  LDL R49, [R1+0xc84] ;  /* 0x000c840001317983 */ /* 0x000ea80000100800 */
[----:B------:R-:W2:Y:S04]  /*29e00*/  LDL R50, [R1+0xcc8] ;  /* 0x000cc80001327983 */ /* 0x000ea80000100800 */
[----:B------:R1:W2:Y:S02]  /*29e10*/  @!P0 LDG.E.U16 R225, desc[UR60][R22.64] ;  /* 0x0000003c16e18981 */ /* 0x0002a4000c1e1500 */
[----:B-1----:R-:W-:Y:S01]  /*29e20*/  @!P0 IMAD.MOV.U32 R22, RZ, RZ, R7 ;  /* 0x000000ffff168224 */ /* 0x002fe200078e0007 */
[----:B------:R-:W-:Y:S01]  /*29e30*/  PRMT R223, RZ, 0x7610, R223 ;  /* 0x00007610ffdf7816 */ /* 0x000fe200000000df */
[----:B---3--:R-:W-:-:S02]  /*29e40*/  @!P0 IMAD.MOV.U32 R23, RZ, RZ, R40 ;  /* 0x000000ffff178224 */ /* 0x008fc400078e0028 */
[----:B------:R-:W3:Y:S04]  /*29e50*/  LDL.LU R40, [R1+0xd44] ;  /* 0x000d440001287983 */ /* 0x000ee80000300800 */
[----:B------:R1:W3:Y:S04]  /*29e60*/  @!P0 LDG.E.U16 R224, desc[UR60][R22.64] ;  /* 0x0000003c16e08981 */ /* 0x0002e8000c1e1500 */
[----:B------:R-:W-:Y:S01]  /*29e70*/  STL [R1+0x20c8], R7 ;  /* 0x0020c80701007387 */ /* 0x000fe20000100800 */
[----:B-1----:R-:W-:Y:S02]  /*29e80*/  @!P0 IMAD.MOV.U32 R23, RZ, RZ, R58 ;  /* 0x000000ffff178224 */ /* 0x002fe400078e003a */
[----:B----4-:R-:W-:-:S02]  /*29e90*/  @!P0 IMAD.MOV.U32 R22, RZ, RZ, R9 ;  /* 0x000000ffff168224 */ /* 0x010fc400078e0009 */
[----:B------:R-:W4:Y:S04]  /*29ea0*/  LDL.LU R9, [R1+0xd08] ;  /* 0x000d080001097983 */ /* 0x000f280000300800 */
[----:B------:R2:W4:Y:S04]  /*29eb0*/  @!P0 LDG.E.U16 R223, desc[UR60][R22.64] ;  /* 0x0000003c16df8981 */ /* 0x000528000c1e1500 */
[----:B------:R-:W-:Y:S01]  /*29ec0*/  STL [R1+0x20a4], R13 ;  /* 0x0020a40d01007387 */ /* 0x000fe20000100800 */
[----:B--2---:R-:W-:-:S03]  /*29ed0*/  @!P0 IMAD.MOV.U32 R23, RZ, RZ, R10 ;  /* 0x000000ffff178224 */ /* 0x004fc600078e000a */
[----:B------:R-:W2:Y:S01]  /*29ee0*/  LDL.LU R10, [R1+0xc88] ;  /* 0x000c8800010a7983 */ /* 0x000ea20000300800 */
[----:B------:R-:W-:Y:S01]  /*29ef0*/  PRMT R222, RZ, 0x7610, R222 ;  /* 0x00007610ffde7816 */ /* 0x000fe200000000de */
[----:B------:R-:W-:Y:S01]  /*29f00*/  @!P0 IMAD.MOV.U32 R22, RZ, RZ, R13 ;  /* 0x000000ffff168224 */ /* 0x000fe200078e000d */
[----:B------:R-:W-:-:S04]  /*29f10*/  PRMT R221, RZ, 0x7610, R221 ;  /* 0x00007610ffdd7816 */ /* 0x000fc800000000dd */
[----:B------:R1:W2:Y:S01]  /*29f20*/  @!P0 LDG.E.U16 R222, desc[UR60][R22.64] ;  /* 0x0000003c16de8981 */ /* 0x0002a2000c1e1500 */
[----:B------:R-:W-:Y:S01]  /*29f30*/  PRMT R220, RZ, 0x7610, R220 ;  /* 0x00007610ffdc7816 */ /* 0x000fe200000000dc */
[----:B-1----:R-:W-:Y:S02]  /*29f40*/  @!P0 IMAD.MOV.U32 R22, RZ, RZ, R56 ;  /* 0x000000ffff168224 */ /* 0x002fe400078e0038 */
[----:B------:R-:W-:-:S05]  /*29f50*/  @!P0 IMAD.MOV.U32 R23, RZ, RZ, R57 ;  /* 0x000000ffff178224 */ /* 0x000fca00078e0039 */
[----:B------:R1:W2:Y:S01]  /*29f60*/  @!P0 LDG.E.U16 R221, desc[UR60][R22.64] ;  /* 0x0000003c16dd8981 */ /* 0x0002a2000c1e1500 */
[----:B0-----:R-:W-:Y:S01]  /*29f70*/  PRMT R219, RZ, 0x7610, R219 ;  /* 0x00007610ffdb7816 */ /* 0x001fe200000000db */
[----:B-1----:R-:W-:Y:S02]  /*29f80*/  @!P0 IMAD.MOV.U32 R22, RZ, RZ, R54 ;  /* 0x000000ffff168224 */ /* 0x002fe400078e0036 */
[----:B------:R-:W-:-:S05]  /*29f90*/  @!P0 IMAD.MOV.U32 R23, RZ, RZ, R55 ;  /* 0x000000ffff178224 */ /* 0x000fca00078e0037 */
[----:B------:R0:W2:Y:S01]  /*29fa0*/  @!P0 LDG.E.U16 R220, desc[UR60][R22.64] ;  /* 0x0000003c16dc8981 */ /* 0x0000a2000c1e1500 */
[----:B------:R-:W-:Y:S01]  /*29fb0*/  PRMT R218, RZ, 0x7610, R218 ;  /* 0x00007610ffda7816 */ /* 0x000fe200000000da */
[----:B0-----:R-:W-:Y:S01]  /*29fc0*/  @!P0 IMAD.MOV.U32 R22, RZ, RZ, R53 ;  /* 0x000000ffff168224 */ /* 0x001fe200078e0035 */
[----:B------:R-:W-:Y:S02]  /*29fd0*/  PRMT R217, RZ, 0x7610, R217 ;  /* 0x00007610ffd97816 */ /* 0x000fe400000000d9 */
[----:B------:R-:W-:Y:S01]  /*29fe0*/  PRMT R12, RZ, 0x7610, R12 ;  /* 0x00007610ff0c7816 */ /* 0x000fe2000000000c */
[----:B---3--:R-:W-:-:S05]  /*29ff0*/  @!P0 IMAD.MOV.U32 R23, RZ, RZ, R40 ;  /* 0x000000ffff178224 */ /* 0x008fca00078e0028 */
[----:B------:R0:W3:Y:S02]  /*2a000*/  @!P0 LDG.E.U16 R219, desc[UR60][R22.64] ;  /* 0x0000003c16db8981 */ /* 0x0000e4000c1e1500 */
[----:B0-----:R-:W-:Y:S02]  /*2a010*/  @!P0 IMAD.MOV.U32 R23, RZ, RZ, R52 ;  /* 0x000000ffff178224 */ /* 0x001fe400078e0034 */
[----:B----4-:R-:W-:-:S05]  /*2a020*/  @!P0 IMAD.MOV.U32 R22, RZ, RZ, R9 ;  /* 0x000000ffff168224 */ /* 0x010fca00078e0009 */
[----:B------:R0:W4:Y:S02]  /*2a030*/  @!P0 LDG.E.U16 R218, desc[UR60][R22.64] ;  /* 0x0000003c16da8981 */ /* 0x000124000c1e1500 */
[----:B0-----:R-:W-:Y:S02]  /*2a040*/  @!P0 IMAD.MOV.U32 R22, RZ, RZ, R50 ;  /* 0x000000ffff168224 */ /* 0x001fe400078e0032 */
[----:B------:R-:W-:-:S05]  /*2a050*/  @!P0 IMAD.MOV.U32 R23, RZ, RZ, R51 ;  /* 0x000000ffff178224 */ /* 0x000fca00078e0033 */
[----:B------:R2:W4:Y:S02]  /*2a060*/  @!P0 LDG.E.U16 R217, desc[UR60][R22.64] ;  /* 0x0000003c16d98981 */ /* 0x000524000c1e1500 */
[----:B--2---:R-:W-:Y:S02]  /*2a070*/  @!P0 IMAD.MOV.U32 R22, RZ, RZ, R10 ;  /* 0x000000ffff168224 */ /* 0x004fe400078e000a */
[----:B------:R-:W-:-:S05]  /*2a080*/  @!P0 IMAD.MOV.U32 R23, RZ, RZ, R49 ;  /* 0x000000ffff178224 */ /* 0x000fca00078e0031 */
[----:B------:R-:W2:Y:S04]  /*2a090*/  @!P0 LDG.E.U16 R12, desc[UR60][R22.64] ;  /* 0x0000003c160c8981 */ /* 0x000ea8000c1e1500 */
[----:B------:R-:W-:Y:S04]  /*2a0a0*/  STL [R1+0x20cc], R9 ;  /* 0x0020cc0901007387 */ /* 0x000fe80000100800 */
[----:B------:R-:W-:Y:S04]  /*2a0b0*/  STL [R1+0x20a8], R10 ;  /* 0x0020a80a01007387 */ /* 0x000fe80000100800 */
[----:B------:R-:W-:Y:S04]  /*2a0c0*/  STL [R1+0x20ac], R5 ;  /* 0x0020ac0501007387 */ /* 0x000fe80000100800 */
[----:B------:R-:W-:Y:S04]  /*2a0d0*/  STL [R1+0x20b0], R4 ;  /* 0x0020b00401007387 */ /* 0x000fe80000100800 */
[----:B------:R-:W2:Y:S04]  /*2a0e0*/  LDL.LU.64 R152, [R1+0x400] ;  /* 0x0004000001987983 */ /* 0x000ea80000300a00 */
        /* <DEDUP_REMOVED lines=31> */
[----:B------:R-:W-:Y:S04]  /*2a2e0*/  STS.U16 [R5+0x22680], R236 ;  /* 0x022680ec05007388 */ /* 0x000fe80000000400 */
[----:B------:R-:W-:Y:S04]  /*2a2f0*/  STS.U16 [R5+0x22a80], R233 ;  /* 0x022a80e905007388 */ /* 0x000fe80000000400 */
        /* <DEDUP_REMOVED lines=11> */
[----:B------:R-:W-:Y:S01]  /*2a3b0*/  STS.U16 [R4+0x21b00], R242 ;  /* 0x021b00f204007388 */ /* 0x000fe20000000400 */
[----:B0-----:R-:W0:Y:S03]  /*2a3c0*/  S2R R5, SR_CgaCtaId ;  /* 0x0000000000057919 */ /* 0x001e260000008800 */
        /* <DEDUP_REMOVED lines=20> */
[----:B------:R-:W-:Y:S01]  /*2a510*/  STS.U16 [R3+0x22f80], R220 ;  /* 0x022f80dc03007388 */ /* 0x000fe20000000400 */
[----:B-1----:R-:W-:Y:S01]  /*2a520*/  MOV R4, 0x400 ;  /* 0x0000040000047802 */ /* 0x002fe20000000f00 */
[----:B------:R-:W-:-:S02]  /*2a530*/  UMOV UR33, 0x40000040 ;  /* 0x4000004000217882 */ /* 0x000fc40000000000 */
[----:B------:R-:W2:Y:S04]  /*2a540*/  LDL.LU.64 R88, [R1+0x300] ;  /* 0x0003000001587983 */ /* 0x000ea80000300a00 */
[----:B------:R-:W2:Y:S04]  /*2a550*/  LDL.LU.64 R90, [R1+0x308] ;  /* 0x00030800015a7983 */ /* 0x000ea80000300a00 */
[----:B------:R-:W2:Y:S04]  /*2a560*/  LDL.LU.64 R92, [R1+0x310] ;  /* 0x00031000015c7983 */ /* 0x000ea80000300a00 */
[----:B------:R-:W2:Y:S04]  /*2a570*/  LDL.LU.64 R94, [R1+0x318] ;  /* 0x00031800015e7983 */ /* 0x000ea80000300a00 */
[----:B------:R-:W2:Y:S04]  /*2a580*/  LDL.LU.64 R96, [R1+0x320] ;  /* 0x0003200001607983 */ /* 0x000ea80000300a00 */
[----:B------:R-:W2:Y:S04]  /*2a590*/  LDL.LU.64 R98, [R1+0x328] ;  /* 0x0003280001627983 */ /* 0x000ea80000300a00 */
[----:B------:R-:W2:Y:S04]  /*2a5a0*/  LDL.LU.64 R100, [R1+0x330] ;  /* 0x0003300001647983 */ /* 0x000ea80000300a00 */
[----:B------:R-:W2:Y:S01]  /*2a5b0*/  LDL.LU.64 R102, [R1+0x338] ;  /* 0x0003380001667983 */ /* 0x000ea20000300a00 */
[----:B0-----:R-:W-:-:S03]  /*2a5c0*/  LEA R4, R5, R4, 0x18 ;  /* 0x0000000405047211 */ /* 0x001fc600078ec0ff */
[----:B------:R-:W2:Y:S04]  /*2a5d0*/  LDL.LU.64 R104, [R1+0x340] ;  /* 0x0003400001687983 */ /* 0x000ea80000300a00 */
[----:B------:R-:W2:Y:S04]  /*2a5e0*/  LDL.LU.64 R106, [R1+0x348] ;  /* 0x00034800016a7983 */ /* 0x000ea80000300a00 */
[----:B------:R-:W2:Y:S01]  /*2a5f0*/  LDL.LU.64 R108, [R1+0x350] ;  /* 0x00035000016c7983 */ /* 0x000ea20000300a00 */
[----:B------:R-:W-:-:S03]  /*2a600*/  SHF.R.U32.HI R4, RZ, 0x4, R4 ;  /* 0x00000004ff047819 */ /* 0x000fc60000011604 */
[----:B------:R-:W2:Y:S04]  /*2a610*/  LDL.LU.64 R110, [R1+0x358] ;  /* 0x00035800016e7983 */ /* 0x000ea80000300a00 */
[----:B------:R-:W2:Y:S04]  /*2a620*/  LDL.LU.64 R112, [R1+0x360] ;  /* 0x0003600001707983 */ /* 0x000ea80000300a00 */
[----:B------:R-:W2:Y:S01]  /*2a630*/  LDL.LU.64 R114, [R1+0x368] ;  /* 0x0003680001727983 */ /* 0x000ea20000300a00 */
[----:B------:R-:W-:-:S03]  /*2a640*/  SGXT.U32 R4, R4, 0xe ;  /* 0x0000000e0404781a */ /* 0x000fc60000000000 */
[----:B------:R-:W2:Y:S04]  /*2a650*/  LDL.LU.64 R116, [R1+0x370] ;  /* 0x0003700001747983 */ /* 0x000ea80000300a00 */
[----:B------:R-:W2:Y:S04]  /*2a660*/  LDL.LU.64 R118, [R1+0x378] ;  /* 0x0003780001767983 */ /* 0x000ea80000300a00 */
[----:B------:R-:W2:Y:S01]  /*2a670*/  LDL.LU.64 R120, [R1+0x380] ;  /* 0x0003800001787983 */ /* 0x000ea20000300a00 */
[----:B------:R-:W-:-:S03]  /*2a680*/  R2UR UR32, R4 ;  /* 0x00000000042072ca */ /* 0x000fc600000e0000 */
        /* <DEDUP_REMOVED lines=15> */
[----:B---3--:R-:W-:Y:S04]  /*2a780*/  STS.U16 [R3+0x23380], R219 ;  /* 0x023380db03007388 */ /* 0x008fe80000000400 */
[----:B----4-:R0:W-:Y:S04]  /*2a790*/  STS.U16 [R3+0x23780], R218 ;  /* 0x023780da03007388 */ /* 0x0101e80000000400 */
[----:B------:R-:W-:Y:S04]  /*2a7a0*/  STS.U16 [R3+0x23b80], R217 ;  /* 0x023b80d903007388 */ /* 0x000fe80000000400 */
[----:B--2---:R-:W-:Y:S01]  /*2a7b0*/  STS.U16 [R3+0x23f80], R12 ;  /* 0x023f800c03007388 */ /* 0x004fe20000000400 */
[----:B------:R1:W-:Y:S06]  /*2a7c0*/  MEMBAR.ALL.CTA ;  /* 0x0000000000007992 */ /* 0x0003ec0000008000 */
[----:B-1----:R-:W1:Y:S02]  /*2a7d0*/  FENCE.VIEW.ASYNC.S ;  /* 0x00000000000073c6 */ /* 0x002e640000000000 */
[----:B-1----:R-:W-:Y:S06]  /*2a7e0*/  BAR.SYNC.DEFER_BLOCKING 0x0 ;  /* 0x0000000000007b1d */ /* 0x002fec0000010000 */
[----:B------:R-:W-:-:S06]  /*2a7f0*/  WARPGROUP.ARRIVE ;  /* 0x00000000000079c5 */ /* 0x000fcc0000000000 */
[----:B------:R-:W-:Y:S03]  /*2a800*/  HGMMA.64x128x16.F32 R152, gdesc[UR32].tnspA, R152, gsb0 ;  /* 0x21e00000209879f0 */ /* 0x000fe60008000898 */
[----:B------:R-:W-:Y:S02]  /*2a810*/  WARPGROUP.DEPBAR.LE gsb0, 0x0 ;  /* 0x00008000000079c5 */ /* 0x000fe40000010000 */
[----:B------:R-:W-:-:S07]  /*2a820*/  WARPGROUP.ARRIVE ;  /* 0x00000000000079c5 */ /* 0x000fce0000000000 */
        /* <DEDUP_REMOVED lines=15> */
[----:B------:R-:W-:Y:S01]  /*2a920*/  HGMMA.64x128x16.F32 R152, gdesc[UR24].tnspA, R152, gsb0 ;  /* 0x21e00000189879f0 */ /* 0x000fe20008000898 */
[----:B------:R-:W-:Y:S01]  /*2a930*/  UIADD3.64 UR52, UR4, 0x380, URZ ;  /* 0x0000038004347897 */ /* 0x000fe2000fffe03f */
[----:B------:R-:W-:Y:S01]  /*2a940*/  UMOV UR54, UR34 ;  /* 0x0000002200367c82 */ /* 0x000fe20008000000 */
[----:B------:R-:W-:Y:S01]  /*2a950*/  UMOV UR55, UR35 ;  /* 0x0000002300377c82 */ /* 0x000fe20008000000 */
[----:B------:R-:W-:Y:S02]  /*2a960*/  WARPGROUP.DEPBAR.LE gsb0, 0x0 ;  /* 0x00008000000079c5 */ /* 0x000fe40000010000 */
[----:B------:R-:W-:-:S06]  /*2a970*/  WARPGROUP.ARRIVE ;  /* 0x00000000000079c5 */ /* 0x000fcc0000000000 */
        /* <DEDUP_REMOVED lines=43> */
[----:B------:R-:W-:Y:S04]  /*2ac30*/  STL [R1+0x20b4], R3 ;  /* 0x0020b40301007387 */ /* 0x000fe80000100800 */
[----:B------:R1:W-:Y:S04]  /*2ac40*/  STL.64 [R1+0x400], R152 ;  /* 0x0004009801007387 */ /* 0x0003e80000100a00 */
        /* <DEDUP_REMOVED lines=26> */
[----:B------:R4:W-:Y:S01]  /*2adf0*/  STL.64 [R1+0x4d8], R206 ;  /* 0x0004d8ce01007387 */ /* 0x0009e20000100a00 */
[----:B0-----:R-:W-:Y:S01]  /*2ae00*/  IMAD.MOV.U32 R218, RZ, RZ, R152 ;  /* 0x000000ffffda7224 */ /* 0x001fe200078e0098 */
[----:B------:R-:W-:-:S02]  /*2ae10*/  WARPGROUP.DEPBAR.LE gsb0, 0x0 ;  /* 0x00008000000079c5 */ /* 0x000fc40000010000 */
[----:B------:R-:W-:-:S06]  /*2ae20*/  WARPGROUP.ARRIVE ;  /* 0x00000000000079c5 */ /* 0x000fcc0000000000 */
[----:B------:R-:W-:Y:S01]  /*2ae30*/  HGMMA.64x128x16.F32 R88, gdesc[UR48].tnspA, R88, gsb0 ;  /* 0x21e00000305879f0 */ /* 0x000fe20008000858 */
[----:B------:R-:W-:Y:S01]  /*2ae40*/  IMAD.MOV.U32 R220, RZ, RZ, R154 ;  /* 0x000000ffffdc7224 */ /* 0x000fe200078e009a */
[----:B------:R0:W-:Y:S01]  /*2ae50*/  STL.64 [R1+0x4e0], R208 ;  /* 0x0004e0d001007387 */ /* 0x0001e20000100a00 */
[----:B------:R-:W-:-:S03]  /*2ae60*/  IMAD.MOV.U32 R228, RZ, RZ, R153 ;  /* 0x000000ffffe47224 */ /* 0x000fc600078e0099 */
[----:B------:R0:W-:Y:S01]  /*2ae70*/  STL.64 [R1+0x4e8], R210 ;  /* 0x0004e8d201007387 */ /* 0x0001e20000100a00 */
[----:B------:R-:W-:-:S03]  /*2ae80*/  IMAD.MOV.U32 R230, RZ, RZ, R155 ;  /* 0x000000ffffe67224 */ /* 0x000fc600078e009b */
[----:B------:R0:W-:Y:S01]  /*2ae90*/  STL.64 [R1+0x4f0], R212 ;  /* 0x0004f0d401007387 */ /* 0x0001e20000100a00 */
[----:B------:R-:W-:-:S03]  /*2aea0*/  IMAD.MOV.U32 R238, RZ, RZ, R156 ;  /* 0x000000ffffee7224 */ /* 0x000fc600078e009c */
[----:B------:R0:W-:Y:S01]  /*2aeb0*/  STL.64 [R1+0x4f8], R214 ;  /* 0x0004f8d601007387 */ /* 0x0001e20000100a00 */
[----:B------:R-:W-:-:S03]  /*2aec0*/  IMAD.MOV.U32 R240, RZ, RZ, R158 ;  /* 0x000000fffff07224 */ /* 0x000fc600078e009e */
[----:B------:R-:W-:Y:S01]  /*2aed0*/  STL [R1+0x20d8], R218 ;  /* 0x0020d8da01007387 */ /* 0x000fe20000100800 */
[----:B------:R-:W-:-:S03]  /*2aee0*/  IMAD.MOV.U32 R252, RZ, RZ, R157 ;  /* 0x000000fffffc7224 */ /* 0x000fc600078e009d */
[----:B------:R-:W-:Y:S04]  /*2aef0*/  STL [R1+0x20d4], R220 ;  /* 0x0020d4dc01007387 */ /* 0x000fe80000100800 */
[----:B------:R-:W-:Y:S04]  /*2af00*/  STL [R1+0x20d0], R228 ;  /* 0x0020d0e401007387 */ /* 0x000fe80000100800 */
[----:B------:R-:W-:Y:S04]  /*2af10*/  STL [R1+0x20c4], R230 ;  /* 0x0020c4e601007387 */ /* 0x000fe80000100800 */
[----:B------:R-:W-:Y:S04]  /*2af20*/  STL [R1+0x20c0], R238 ;  /* 0x0020c0ee01007387 */ /* 0x000fe80000100800 */
[----:B------:R-:W-:Y:S04]  /*2af30*/  STL [R1+0x20bc], R240 ;  /* 0x0020bcf001007387 */ /* 0x000fe80000100800 */
[----:B------:R-:W-:Y:S01]  /*2af40*/  STL [R1+0x20b8], R252 ;  /* 0x0020b8fc01007387 */ /* 0x000fe20000100800 */
[----:B------:R-:W-:-:S03]  /*2af50*/  WARPGROUP.DEPBAR.LE gsb0, 0x0 ;  /* 0x00008000000079c5 */ /* 0x000fc60000010000 */
        /* <DEDUP_REMOVED lines=32> */
[----:B-1----:R-:W4:Y:S04]  /*2b160*/  LDL.LU.64 R152, [R1+0x200] ;  /* 0x0002000001987983 */ /* 0x002f280000300a00 */
[----:B--2---:R-:W2:Y:S04]  /*2b170*/  LDL.LU.64 R154, [R1+0x208] ;  /* 0x00020800019a7983 */ /* 0x004ea80000300a00 */
[----:B---3--:R-:W2:Y:S04]  /*2b180*/  LDL.LU.64 R156, [R1+0x210] ;  /* 0x00021000019c7983 */ /* 0x008ea80000300a00 */
[----:B----4-:R-:W2:Y:S04]  /*2b190*/  LDL.LU.64 R158, [R1+0x218] ;  /* 0x00021800019e7983 */ /* 0x010ea80000300a00 */
        /* <DEDUP_REMOVED lines=24> */
[----:B0-----:R-:W2:Y:S04]  /*2b320*/  LDL.LU.64 R208, [R1+0x2e0] ;  /* 0x0002e00001d07983 */ /* 0x001ea80000300a00 */
[----:B------:R-:W2:Y:S04]  /*2b330*/  LDL.LU.64 R210, [R1+0x2e8] ;  /* 0x0002e80001d27983 */ /* 0x000ea80000300a00 */
[----:B------:R-:W2:Y:S04]  /*2b340*/  LDL.LU.64 R212, [R1+0x2f0] ;  /* 0x0002f00001d47983 */ /* 0x000ea80000300a00 */
[----:B------:R-:W2:Y:S01]  /*2b350*/  LDL.LU.64 R214, [R1+0x2f8] ;  /* 0x0002f80001d67983 */ /* 0x000ea20000300a00 */
[----:B------:R-:W-:Y:S01]  /*2b360*/  UIADD3.64 UR52, UR4, 0x780, URZ ;  /* 0x0000078004347897 */ /* 0x000fe2000fffe03f */
[----:B------:R-:W-:Y:S01]  /*2b370*/  UMOV UR54, UR34 ;  /* 0x0000002200367c82 */ /* 0x000fe20008000000 */
[----:B------:R-:W-:Y:S01]  /*2b380*/  UMOV UR55, UR35 ;  /* 0x0000002300377c82 */ /* 0x000fe20008000000 */
[----:B------:R-:W-:Y:S01]  /*2b390*/  UIADD3.64 UR48, UR4, 0x800, URZ ;  /* 0x0000080004307897 */ /* 0x000fe2000fffe03f */
[----:B------:R-:W-:Y:S01]  /*2b3a0*/  UMOV UR50, UR6 ;  /* 0x0000000600327c82 */ /* 0x000fe20008000000 */
[----:B------:R-:W-:Y:S01]  /*2b3b0*/  UMOV UR51, UR7 ;  /* 0x0000000700337c82 */ /* 0x000fe20008000000 */
[----:B--2---:R-:W-:-:S06]  /*2b3c0*/  WARPGROUP.ARRIVE ;  /* 0x00000000000079c5 */ /* 0x004fcc0000000000 */
        /* <DEDUP_REMOVED lines=22> */
[----:B------:R-:W-:Y:S02]  /*2b530*/  IMAD.MOV.U32 R232, RZ, RZ, R89 ;  /* 0x000000ffffe87224 */ /* 0x000fe400078e0059 */
[----:B------:R-:W-:Y:S02]  /*2b540*/  IMAD.MOV.U32 R222, RZ, RZ, R88 ;  /* 0x000000ffffde7224 */ /* 0x000fe400078e0058 */
[----:B------:R-:W-:Y:S02]  /*2b550*/  IMAD.MOV.U32 R234, RZ, RZ, R91 ;  /* 0x000000ffffea7224 */ /* 0x000fe400078e005b */
[----:B------:R-:W-:Y:S01]  /*2b560*/  IMAD.MOV.U32 R224, RZ, RZ, R90 ;  /* 0x000000ffffe07224 */ /* 0x000fe200078e005a */
[----:B------:R-:W2:Y:S01]  /*2b570*/  LDL.LU.64 R88, [R1+0x100] ;  /* 0x0001000001587983 */ /* 0x000ea20000300a00 */
[----:B------:R-:W-:-:S03]  /*2b580*/  IMAD.MOV.U32 R242, RZ, RZ, R92 ;  /* 0x000000fffff27224 */ /* 0x000fc600078e005c */
[----:B------:R-:W2:Y:S01]  /*2b590*/  LDL.LU.64 R90, [R1+0x108] ;  /* 0x00010800015a7983 */ /* 0x000ea20000300a00 */
[----:B------:R-:W-:-:S03]  /*2b5a0*/  IMAD.MOV.U32 R244, RZ, RZ, R94 ;  /* 0x000000fffff47224 */ /* 0x000fc600078e005e */
        /* <DEDUP_REMOVED lines=31> */
[----:B------:R-:W-:-:S02]  /*2b7a0*/  WARPGROUP.DEPBAR.LE gsb0, 0x0 ;  /* 0x00008000000079c5 */ /* 0x000fc40000010000 */
        /* <DEDUP_REMOVED lines=100> */
[----:B------:R0:W-:Y:S04]  /*2bdf0*/  STL.64 [R1+0x2f8], R214 ;  /* 0x0002f8d601007387 */ /* 0x0001e80000100a00 */
[----:B0-----:R-:W2:Y:S04]  /*2be00*/  LDL.LU.64 R214, [R1+0x2410] ;  /* 0x0024100001d67983 */ /* 0x001ea80000300a00 */
        /* <DEDUP_REMOVED lines=27> */
[----:B------:R-:W2:Y:S01]  /*2bfc0*/  LDL.LU.64 R160, [R1+0x2338] ;  /* 0x0023380001a07983 */ /* 0x000ea20000300a00 */
[----:B------:R-:W-:-:S03]  /*2bfd0*/  IMAD.MOV.U32 R239, RZ, RZ, R156 ;  /* 0x000000ffffef7224 */ /* 0x000fc600078e009c */
[----:B------:R-:W2:Y:S01]  /*2bfe0*/  LDL.LU.64 R158, [R1+0x2330] ;  /* 0x00233000019e7983 */ /* 0x000ea20000300a00 */
[----:B------:R-:W-:Y:S02]  /*2bff0*/  IMAD.MOV.U32 R231, RZ, RZ, R155 ;  /* 0x000000ffffe77224 */ /* 0x000fe400078e009b */
[----:B------:R-:W-:Y:S01]  /*2c000*/  IMAD.MOV.U32 R221, RZ, RZ, R154 ;  /* 0x000000ffffdd7224 */ /* 0x000fe200078e009a */
[----:B------:R-:W2:Y:S01]  /*2c010*/  LDL.LU.64 R156, [R1+0x2328] ;  /* 0x00232800019c7983 */ /* 0x000ea20000300a00 */
[----:B------:R-:W-:Y:S02]  /*2c020*/  IMAD.MOV.U32 R229, RZ, RZ, R153 ;  /* 0x000000ffffe57224 */ /* 0x000fe400078e0099 */
[----:B------:R-:W-:Y:S01]  /*2c030*/  IMAD.MOV.U32 R219, RZ, RZ, R152 ;  /* 0x000000ffffdb7224 */ /* 0x000fe200078e0098 */
[----:B------:R-:W2:Y:S04]  /*2c040*/  LDL.LU.64 R154, [R1+0x2320] ;  /* 0x00232000019a7983 */ /* 0x000ea80000300a00 */
[----:B------:R-:W2:Y:S01]  /*2c050*/  LDL.LU.64 R152, [R1+0x2318] ;  /* 0x0023180001987983 */ /* 0x000ea20000300a00 */
[----:B------:R-:W-:-:S02]  /*2c060*/  WARPGROUP.DEPBAR.LE gsb0, 0x0 ;  /* 0x00008000000079c5 */ /* 0x000fc40000010000 */
[----:B------:R-:W-:-:S06]  /*2c070*/  WARPGROUP.ARRIVE ;  /* 0x00000000000079c5 */ /* 0x000fcc0000000000 */
[----:B------:R-:W-:Y:S01]  /*2c080*/  HGMMA.64x128x16.F32 R88, gdesc[UR48].tnspA, R88, gsb0 ;  /* 0x21e00000305879f0 */ /* 0x000fe20008000858 */
[----:B------:R0:W-:Y:S01]  /*2c090*/  STL [R1+0x20f8], R241 ;  /* 0x0020f8f101007387 */ /* 0x0001e20000100800 */
[----:B------:R-:W-:Y:S02]  /*2c0a0*/  IMAD.MOV.U32 R228, RZ, RZ, R25 ;  /* 0x000000ffffe47224 */ /* 0x000fe400078e0019 */
[----:B------:R-:W-:Y:S02]  /*2c0b0*/  IMAD.MOV.U32 R230, RZ, RZ, R24 ;  /* 0x000000ffffe67224 */ /* 0x000fe400078e0018 */
[----:B------:R-:W-:Y:S02]  /*2c0c0*/  IMAD.MOV.U32 R218, RZ, RZ, R27 ;  /* 0x000000ffffda7224 */ /* 0x000fe400078e001b */
[----:B------:R-:W-:Y:S02]  /*2c0d0*/  IMAD.MOV.U32 R220, RZ, RZ, R26 ;  /* 0x000000ffffdc7224 */ /* 0x000fe400078e001a */
[----:B------:R-:W-:-:S02]  /*2c0e0*/  IMAD.MOV.U32 R12, RZ, RZ, R29 ;  /* 0x000000ffff0c7224 */ /* 0x000fc400078e001d */
[----:B------:R-:W-:Y:S02]  /*2c0f0*/  IMAD.MOV.U32 R3, RZ, RZ, R28 ;  /* 0x000000ffff037224 */ /* 0x000fe400078e001c */
        /* <DEDUP_REMOVED lines=19> */
[----:B0-----:R-:W-:Y:S02]  /*2c230*/  IMAD.MOV.U32 R241, RZ, RZ, R84 ;  /* 0x000000fffff17224 */ /* 0x001fe400078e0054 */
[----:B------:R-:W-:Y:S02]  /*2c240*/  IMAD.MOV.U32 R251, RZ, RZ, R85 ;  /* 0x000000fffffb7224 */ /* 0x000fe400078e0055 */
[----:B------:R-:W-:Y:S02]  /*2c250*/  IMAD.MOV.U32 R249, RZ, RZ, R2 ;  /* 0x000000fffff97224 */ /* 0x000fe400078e0002 */
[----:B------:R-:W-:-:S02]  /*2c260*/  IMAD.MOV.U32 R244, RZ, RZ, R86 ;  /* 0x000000fffff47224 */ /* 0x000fc400078e0056 */
[----:B------:R-:W-:Y:S01]  /*2c270*/  IMAD.MOV.U32 R2, RZ, RZ, R87 ;  /* 0x000000ffff027224 */ /* 0x000fe200078e0057 */
[----:B------:R-:W-:Y:S02]  /*2c280*/  WARPGROUP.DEPBAR.LE gsb0, 0x0 ;  /* 0x00008000000079c5 */ /* 0x000fe40000010000 */
        /* <DEDUP_REMOVED lines=31> */
[----:B------:R0:W-:Y:S01]  /*2c480*/  STL.64 [R1+0x1f8], R150 ;  /* 0x0001f89601007387 */ /* 0x0001e20000100a00 */
[----:B------:R-:W-:-:S03]  /*2c490*/  IMAD.MOV.U32 R250, RZ, RZ, R130 ;  /* 0x000000fffffa7224 */ /* 0x000fc600078e0082 */
[----:B0-----:R-:W3:Y:S04]  /*2c4a0*/  LDL.LU.64 R150, [R1+0x2310] ;  /* 0x0023100001967983 */ /* 0x001ee80000300a00 */
[----:B------:R-:W3:Y:S04]  /*2c4b0*/  LDL.LU.64 R148, [R1+0x2308] ;  /* 0x0023080001947983 */ /* 0x000ee80000300a00 */
        /* <DEDUP_REMOVED lines=24> */
[----:B------:R-:W3:Y:S01]  /*2c640*/  LDL.LU.64 R98, [R1+0x2240] ;  /* 0x0022400001627983 */ /* 0x000ee20000300a00 */
[----:B------:R-:W-:-:S03]  /*2c650*/  IMAD.MOV.U32 R245, RZ, RZ, R94 ;  /* 0x000000fffff57224 */ /* 0x000fc600078e005e */
[----:B------:R-:W3:Y:S01]  /*2c660*/  LDL.LU.64 R96, [R1+0x2238] ;  /* 0x0022380001607983 */ /* 0x000ee20000300a00 */
[----:B------:R-:W-:-:S03]  /*2c670*/  IMAD.MOV.U32 R243, RZ, RZ, R92 ;  /* 0x000000fffff37224 */ /* 0x000fc600078e005c */
[----:B------:R-:W3:Y:S01]  /*2c680*/  LDL.LU.64 R94, [R1+0x2230] ;  /* 0x00223000015e7983 */ /* 0x000ee20000300a00 */
[----:B------:R-:W-:Y:S02]  /*2c690*/  IMAD.MOV.U32 R235, RZ, RZ, R91 ;  /* 0x000000ffffeb7224 */ /* 0x000fe400078e005b */
[----:B------:R-:W-:Y:S01]  /*2c6a0*/  IMAD.MOV.U32 R225, RZ, RZ, R90 ;  /* 0x000000ffffe17224 */ /* 0x000fe200078e005a */
[----:B------:R-:W3:Y:S01]  /*2c6b0*/  LDL.LU.64 R92, [R1+0x2228] ;  /* 0x00222800015c7983 */ /* 0x000ee20000300a00 */
[----:B------:R-:W-:Y:S02]  /*2c6c0*/  IMAD.MOV.U32 R233, RZ, RZ, R89 ;  /* 0x000000ffffe97224 */ /* 0x000fe400078e0059 */
[----:B------:R-:W-:Y:S01]  /*2c6d0*/  IMAD.MOV.U32 R223, RZ, RZ, R88 ;  /* 0x000000ffffdf7224 */ /* 0x000fe200078e0058 */
[----:B------:R-:W3:Y:S04]  /*2c6e0*/  LDL.LU.64 R90, [R1+0x2220] ;  /* 0x00222000015a7983 */ /* 0x000ee80000300a00 */
[----:B------:R-:W3:Y:S04]  /*2c6f0*/  LDL.LU.64 R88, [R1+0x2218] ;  /* 0x0022180001587983 */ /* 0x000ee80000300a00 */
[----:B------:R-:W4:Y:S04]  /*2c700*/  LDL.LU.64 R24, [R1] ;  /* 0x0000000001187983 */ /* 0x000f280000300a00 */
[----:B------:R-:W4:Y:S04]  /*2c710*/  LDL.LU.64 R26, [R1+0x8] ;  /* 0x00000800011a7983 */ /* 0x000f280000300a00 */
        /* <DEDUP_REMOVED lines=29> */
[----:B------:R-:W4:Y:S01]  /*2c8f0*/  LDL.LU.64 R86, [R1+0xf8] ;  /* 0x0000f80001567983 */ /* 0x000f220000300a00 */
[----:B------:R-:W-:Y:S01]  /*2c900*/  UIADD3.64 UR52, UR4, 0xf80, URZ ;  /* 0x00000f8004347897 */ /* 0x000fe2000fffe03f */
[----:B------:R-:W-:Y:S01]  /*2c910*/  UMOV UR54, UR34 ;  /* 0x0000002200367c82 */ /* 0x000fe20008000000 */
[----:B------:R-:W-:Y:S01]  /*2c920*/  UMOV UR55, UR35 ;  /* 0x0000002300377c82 */ /* 0x000fe20008000000 */
[----:B------:R-:W-:Y:S01]  /*2c930*/  UIADD3.64 UR48, UR4, 0x1000, URZ ;  /* 0x0000100004307897 */ /* 0x000fe2000fffe03f */
[----:B------:R-:W-:Y:S01]  /*2c940*/  UMOV UR50, UR6 ;  /* 0x0000000600327c82 */ /* 0x000fe20008000000 */
[----:B------:R-:W-:Y:S01]  /*2c950*/  UMOV UR51, UR7 ;  /* 0x0000000700337c82 */ /* 0x000fe20008000000 */
[----:B----4-:R-:W-:-:S06]  /*2c960*/  WARPGROUP.ARRIVE ;  /* 0x00000000000079c5 */ /* 0x010fcc0000000000 */
        /* <DEDUP_REMOVED lines=95> */
[----:B---3--:R-:W-:-:S06]  /*2cf60*/  WARPGROUP.ARRIVE ;  /* 0x00000000000079c5 */ /* 0x008fcc0000000000 */
        /* <DEDUP_REMOVED lines=19> */
[----:B------:R-:W-:Y:S04]  /*2d0a0*/  STL.64 [R1], R24 ;  /* 0x0000001801007387 */ /* 0x000fe80000100a00 */
        /* <DEDUP_REMOVED lines=14> */
[----:B------:R-:W-:Y:S01]  /*2d190*/  STL.64 [R1+0x78], R54 ;  /* 0x0000783601007387 */ /* 0x000fe20000100a00 */
[----:B------:R-:W-:-:S03]  /*2d1a0*/  UIADD3.64 UR48, UR4, 0x1a00, URZ ;  /* 0x00001a0004307897 */ /* 0x000fc6000fffe03f */
[----:B------:R-:W-:Y:S04]  /*2d1b0*/  STL.64 [R1+0x80], R56 ;  /* 0x0000803801007387 */ /* 0x000fe80000100a00 */
[----:B------:R-:W-:Y:S01]  /*2d1c0*/  STL.64 [R1+0x88], R58 ;  /* 0x0000883a01007387 */ /* 0x000fe20000100a00 */
[----:B------:R-:W-:Y:S02]  /*2d1d0*/  WARPGROUP.DEPBAR.LE gsb0, 0x0 ;  /* 0x00008000000079c5 */ /* 0x000fe40000010000 */
[----:B------:R-:W-:-:S06]  /*2d1e0*/  WARPGROUP.ARRIVE ;  /* 0x00000000000079c5 */ /* 0x000fcc0000000000 */
[----:B------:R-:W-:Y:S01]  /*2d1f0*/  HGMMA.64x128x16.F32 R88, gdesc[UR52].tnspA, R88, gsb0 ;  /* 0x21e00000345879f0 */ /* 0x000fe20008000858 */
[----:B------:R-:W-:Y:S04]  /*2d200*/  STL.64 [R1+0x90], R60 ;  /* 0x0000903c01007387 */ /* 0x000fe80000100a00 */
[----:B------:R-:W-:Y:S04]  /*2d210*/  STL.64 [R1+0x98], R62 ;  /* 0x0000983e01007387 */ /* 0x000fe80000100a00 */
[----:B------:R-:W-:Y:S04]  /*2d220*/  STL.64 [R1+0xa0], R64 ;  /* 0x0000a04001007387 */ /* 0x000fe80000100a00 */
[----:B------:R-:W-:Y:S04]  /*2d230*/  STL.64 [R1+0xa8], R66 ;  /* 0x0000a84201007387 */ /* 0x000fe80000100a00 */
[----:B------:R-:W-:Y:S01]  /*2d240*/  STL.64 [R1+0xb0], R68 ;  /* 0x0000b04401007387 */ /* 0x000fe20000100a00 */
[----:B------:R-:W-:Y:S01]  /*2d250*/  UMOV UR50, UR22 ;  /* 0x0000001600327c82 */ /* 0x000fe20008000000 */
[----:B------:R-:W-:-:S02]  /*2d260*/  UMOV UR51, UR23 ;  /* 0x0000001700337c82 */ /* 0x000fc40008000000 */
        /* <DEDUP_REMOVED lines=9> */
[----:B------:R-:W-:-:S02]  /*2d300*/  IMAD.MOV.U32 R242, RZ, RZ, R230 ;  /* 0x000000fffff27224 */ /* 0x000fc400078e00e6 */
[----:B------:R-:W-:Y:S02]  /*2d310*/  IMAD.MOV.U32 R222, RZ, RZ, R228 ;  /* 0x000000ffffde7224 */ /* 0x000fe400078e00e4 */
[----:B------:R-:W-:Y:S02]  /*2d320*/  IMAD.MOV.U32 R230, RZ, RZ, R12 ;  /* 0x000000ffffe67224 */ /* 0x000fe400078e000c */
[----:B------:R-:W-:Y:S01]  /*2d330*/  IMAD.MOV.U32 R228, RZ, RZ, R249 ;  /* 0x000000ffffe47224 */ /* 0x000fe200078e00f9 */
        /* <DEDUP_REMOVED lines=9> */
[----:B------:R-:W-:-:S02]  /*2d3d0*/  IMAD.MOV.U32 R12, RZ, RZ, R248 ;  /* 0x000000ffff0c7224 */ /* 0x000fc400078e00f8 */
[----:B------:R-:W-:Y:S01]  /*2d3e0*/  IMAD.MOV.U32 R249, RZ, RZ, R66 ;  /* 0x000000fffff97224 */ /* 0x000fe200078e0042 */
        /* <DEDUP_REMOVED lines=19> */
[----:B------:R-:W-:Y:S02]  /*2d520*/  IMAD.MOV.U32 R240, RZ, RZ, R3 ;  /* 0x000000fffff07224 */ /* 0x000fe400078e0003 */
[----:B------:R-:W-:Y:S01]  /*2d530*/  IMAD.MOV.U32 R252, RZ, RZ, R247 ;  /* 0x000000fffffc7224 */ /* 0x000fe200078e00f7 */
[----:B------:R-:W2:Y:S01]  /*2d540*/  LDL.LU.64 R34, [R1+0x2140] ;  /* 0x0021400001227983 */ /* 0x000ea20000300a00 */
[----:B------:R-:W-:Y:S02]  /*2d550*/  IMAD.MOV.U32 R232, RZ, RZ, R217 ;  /* 0x000000ffffe87224 */ /* 0x000fe400078e00d9 */
[----:B------:R-:W-:Y:S02]  /*2d560*/  IMAD.MOV.U32 R220, RZ, RZ, R4 ;  /* 0x000000ffffdc7224 */ /* 0x000fe400078e0004 */
[----:B------:R-:W-:Y:S02]  /*2d570*/  IMAD.MOV.U32 R3, RZ, RZ, R246 ;  /* 0x000000ffff037224 */ /* 0x000fe400078e00f6 */
[----:B------:R-:W-:Y:S01]  /*2d580*/  IMAD.MOV.U32 R247, RZ, RZ, R30 ;  /* 0x000000fffff77224 */ /* 0x000fe200078e001e */
[----:B------:R-:W2:Y:S01]  /*2d590*/  LDL.LU.64 R32, [R1+0x2138] ;  /* 0x0021380001207983 */ /* 0x000ea20000300a00 */
[----:B------:R-:W-:-:S02]  /*2d5a0*/  IMAD.MOV.U32 R238, RZ, RZ, R218 ;  /* 0x000000ffffee7224 */ /* 0x000fc400078e00da */
[----:B------:R-:W-:Y:S02]  /*2d5b0*/  IMAD.MOV.U32 R224, RZ, RZ, R237 ;  /* 0x000000ffffe07224 */ /* 0x000fe400078e00ed */
[----:B------:R-:W-:Y:S02]  /*2d5c0*/  IMAD.MOV.U32 R217, RZ, RZ, R5 ;  /* 0x000000ffffd97224 */ /* 0x000fe400078e0005 */
[----:B------:R-:W-:Y:S02]  /*2d5d0*/  IMAD.MOV.U32 R4, RZ, RZ, R227 ;  /* 0x000000ffff047224 */ /* 0x000fe400078e00e3 */
[----:B------:R-:W-:Y:S01]  /*2d5e0*/  IMAD.MOV.U32 R246, RZ, RZ, R28 ;  /* 0x000000fffff67224 */ /* 0x000fe200078e001c */
[----:B------:R-:W2:Y:S01]  /*2d5f0*/  LDL.LU.64 R30, [R1+0x2130] ;  /* 0x00213000011e7983 */ /* 0x000ea20000300a00 */
[----:B------:R-:W-:Y:S02]  /*2d600*/  IMAD.MOV.U32 R218, RZ, RZ, R226 ;  /* 0x000000ffffda7224 */ /* 0x000fe400078e00e2 */
[----:B------:R-:W-:-:S02]  /*2d610*/  IMAD.MOV.U32 R5, RZ, RZ, R236 ;  /* 0x000000ffff057224 */ /* 0x000fc400078e00ec */
        /* <DEDUP_REMOVED lines=26> */
[----:B------:R-:W-:Y:S01]  /*2d7c0*/  R2UR UR48, R251 ;  /* 0x00000000fb3072ca */ /* 0x000fe200000e0000 */
[----:B------:R-:W-:Y:S01]  /*2d7d0*/  IMAD.MOV.U32 R251, RZ, RZ, R244 ;  /* 0x000000fffffb7224 */ /* 0x000fe200078e00f4 */
[----:B------:R-:W-:Y:S01]  /*2d7e0*/  UMOV UR58, UR6 ;  /* 0x00000006003a7c82 */ /* 0x000fe20008000000 */
[----:B------:R-:W-:Y:S01]  /*2d7f0*/  UMOV UR59, UR7 ;  /* 0x00000007003b7c82 */ /* 0x000fe20008000000 */
[----:B------:R-:W3:Y:S01]  /*2d800*/  LDL.LU R244, [R1+0x206c] ;  /* 0x00206c0001f47983 */ /* 0x000ee20000300800 */
[----:B------:R-:W-:Y:S02]  /*2d810*/  WARPGROUP.DEPBAR.LE gsb0, 0x0 ;  /* 0x00008000000079c5 */ /* 0x000fe40000010000 */
[----:B--2---:R-:W-:-:S06]  /*2d820*/  WARPGROUP.ARRIVE ;  /* 0x00000000000079c5 */ /* 0x004fcc0000000000 */
[----:B------:R-:W-:Y:S03]  /*2d830*/  HGMMA.64x128x16.F32 R24, gdesc[UR52].tnspA, R24, gsb0 ;  /* 0x21e00000341879f0 */ /* 0x000fe60008000818 */
[----:B------:R-:W-:Y:S02]  /*2d840*/  WARPGROUP.DEPBAR.LE gsb0, 0x0 ;  /* 0x00008000000079c5 */ /* 0x000fe40000010000 */
[----:B------:R-:W-:-:S07]  /*2d850*/  WARPGROUP.ARRIVE ;  /* 0x00000000000079c5 */ /* 0x000fce0000000000 */
[----:B------:R-:W-:Y:S01]  /*2d860*/  HGMMA.64x128x16.F32 R24, gdesc[UR56].tnspA, R24, gsb0 ;  /* 0x21e00000381879f0 */ /* 0x000fe20008000818 */
[----:B------:R-:W-:Y:S02]  /*2d870*/  R2UR UR57, R0 ;  /* 0x00000000003972ca */ /* 0x000fe400000e0000 */
[----:B------:R-:W2:Y:S01]  /*2d880*/  LDL.LU R0, [R1+0x2110] ;  /* 0x0021100001007983 */ /* 0x000ea20000300800 */
[----:B------:R-:W-:Y:S02]  /*2d890*/  R2UR UR56, R11 ;  /* 0x000000000b3872ca */ /* 0x000fe400000e0000 */
[----:B------:R-:W0:Y:S01]  /*2d8a0*/  LDC R11, c[0x0][0x238] ;  /* 0x00008e00ff0b7b82 */ /* 0x000e220000000800 */
[----:B------:R-:W-:Y:S01]  /*2d8b0*/  R2UR UR53, R251 ;  /* 0x00000000fb3572ca */ /* 0x000fe200000e0000 */
[----:B------:R-:W-:Y:S02]  /*2d8c0*/  IMAD.MOV.U32 R251, RZ, RZ, R232 ;  /* 0x000000fffffb7224 */ /* 0x000fe400078e00e8 */
[----:B------:R-:W-:-:S02]  /*2d8d0*/  IMAD.MOV.U32 R232, RZ, RZ, R252 ;  /* 0x000000ffffe87224 */ /* 0x000fc400078e00fc */
[----:B------:R-:W-:Y:S02]  /*2d8e0*/  IMAD.MOV.U32 R252, RZ, RZ, R3 ;  /* 0x000000fffffc7224 */ /* 0x000fe400078e0003 */
[----:B------:R-:W-:Y:S01]  /*2d8f0*/  IMAD.MOV.U32 R3, RZ, RZ, R12 ;  /* 0x000000ffff037224 */ /* 0x000fe200078e000c */
[----:B------:R-:W-:Y:S01]  /*2d900*/  R2UR UR49, R241 ;  /* 0x00000000f13172ca */ /* 0x000fe200000e0000 */
[----:B------:R-:W-:Y:S02]  /*2d910*/  IMAD.MOV.U32 R241, RZ, RZ, R228 ;  /* 0x000000fffff17224 */ /* 0x000fe400078e00e4 */
[----:B------:R-:W-:Y:S02]  /*2d920*/  IMAD.MOV.U32 R228, RZ, RZ, R220 ;  /* 0x000000ffffe47224 */ /* 0x000fe400078e00dc */
[----:B------:R-:W-:Y:S02]  /*2d930*/  IMAD.MOV.U32 R220, RZ, RZ, R218 ;  /* 0x000000ffffdc7224 */ /* 0x000fe400078e00da */
[----:B0-----:R-:W-:-:S04]  /*2d940*/  IMAD.SHL.U32 R11, R11, 0x80, RZ ;  /* 0x000000800b0b7824 */ /* 0x001fc800078e00ff */
[----:B------:R-:W-:Y:S01]  /*2d950*/  IMAD.SHL.U32 R11, R11, 0x2, RZ ;  /* 0x000000020b0b7824 */ /* 0x000fe200078e00ff */
[----:B---3--:R-:W-:Y:S01]  /*2d960*/  R2UR UR52, R244 ;  /* 0x00000000f43472ca */ /* 0x008fe200000e0000 */
[----:B------:R-:W-:-:S03]  /*2d970*/  IMAD.MOV.U32 R244, RZ, RZ, R242 ;  /* 0x000000fffff47224 */ /* 0x000fc600078e00f2 */
[-C--:B------:R-:W-:Y:S01]  /*2d980*/  IADD3 R12, P0, R20, R11.reuse, RZ ;  /* 0x0000000b140c7210 */ /* 0x080fe20007f1e0ff */
[----:B------:R-:W-:Y:S02]  /*2d990*/  IMAD.MOV.U32 R242, RZ, RZ, R234 ;  /* 0x000000fffff27224 */ /* 0x000fe400078e00ea */
[----:B------:R-:W-:Y:S02]  /*2d9a0*/  IMAD.MOV.U32 R234, RZ, RZ, R224 ;  /* 0x000000ffffea7224 */ /* 0x000fe400078e00e0 */
[----:B------:R-:W-:Y:S02]  /*2d9b0*/  IMAD.MOV.U32 R224, RZ, RZ, R217 ;  /* 0x000000ffffe07224 */ /* 0x000fe400078e00d9 */
[----:B------:R-:W-:Y:S01]  /*2d9c0*/  IMAD.MOV.U32 R218, RZ, RZ, R22 ;  /* 0x000000ffffda7224 */ /* 0x000fe200078e0016 */
[-C--:B------:R-:W-:Y:S02]  /*2d9d0*/  IADD3 R22, P1, R18, R11.reuse, RZ ;  /* 0x0000000b12167210 */ /* 0x080fe40007f3e0ff */
[----:B------:R-:W-:Y:S01]  /*2d9e0*/  IADD3 R217, P2, R14, R11, RZ ;  /* 0x0000000b0ed97210 */ /* 0x000fe20007f5e0ff */
[----:B--2---:R-:W-:-:S02]  /*2d9f0*/  IMAD.X R20, R21, 0x1, R0, P0 ;  /* 0x0000000115147824 */ /* 0x004fc400000e0600 */
[----:B------:R-:W-:Y:S01]  /*2da00*/  IMAD.MOV.U32 R21, RZ, RZ, R23 ;  /* 0x000000ffff157224 */ /* 0x000fe200078e0017 */
[----:B------:R-:W-:Y:S01]  /*2da10*/  IADD3 R23, P0, R16, R11, RZ ;  /* 0x0000000b10177210 */ /* 0x000fe20007f1e0ff */
[----:B------:R-:W-:Y:S02]  /*2da20*/  IMAD.MOV.U32 R11, RZ, RZ, R2 ;  /* 0x000000ffff0b7224 */ /* 0x000fe400078e0002 */
[----:B------:R-:W-:Y:S01]  /*2da30*/  IMAD.X R18, R19, 0x1, R0, P1 ;  /* 0x0000000113127824 */ /* 0x000fe200008e0600 */
[----:B------:R-:W0:Y:S01]  /*2da40*/  LDC R2, c[0x0][0x230] ;  /* 0x00008c00ff027b82 */ /* 0x000e220000000800 */
[----:B------:R-:W-:-:S05]  /*2da50*/  VIADD R11, R11, 0x1 ;  /* 0x000000010b0b7836 */ /* 0x000fca0000000000 */
[----:B------:R1:W-:Y:S04]  /*2da60*/  STL [R1+0xa5c], R11 ;  /* 0x000a5c0b01007387 */ /* 0x0003e80000100800 */
[----:B------:R-:W2:Y:S01]  /*2da70*/  LDL.LU R19, [R1+0x201c] ;  /* 0x00201c0001137983 */ /* 0x000ea20000300800 */
[--C-:B------:R-:W-:Y:S02]  /*2da80*/  IMAD.X R16, R17, 0x1, R0.reuse, P0 ;  /* 0x0000000111107824 */ /* 0x100fe400000e0600 */
[----:B------:R-:W-:Y:S02]  /*2da90*/  IMAD.MOV.U32 R17, RZ, RZ, R11 ;  /* 0x000000ffff117224 */ /* 0x000fe400078e000b */
[----:B------:R-:W-:Y:S02]  /*2daa0*/  IMAD.X R14, R15, 0x1, R0, P2 ;  /* 0x000000010f0e7824 */ /* 0x000fe400010e0600 */
[----:B0-----:R-:W-:-:S05]  /*2dab0*/  VIADD R2, R2, 0x7f ;  /* 0x0000007f02027836 */ /* 0x001fca0000000000 */
[----:B-1----:R-:W-:-:S04]  /*2dac0*/  SHF.R.S32.HI R11, RZ, 0x1f, R2 ;  /* 0x0000001fff0b7819 */ /* 0x002fc80000011402 */
[----:B------:R-:W-:Y:S02]  /*2dad0*/  LEA.HI R11, R11, R2, RZ, 0x7 ;  /* 0x000000020b0b7211 */ /* 0x000fe400078f38ff */
[----:B------:R-:W3:Y:S04]  /*2dae0*/  LDL.LU R2, [R1+0x210c] ;  /* 0x00210c0001027983 */ /* 0x000ee80000300800 */
[----:B------:R-:W4:Y:S01]  /*2daf0*/  LDL.LU R15, [R1+0x2014] ;  /* 0x00201400010f7983 */ /* 0x000f220000300800 */
[----:B------:R-:W-:-:S04]  /*2db00*/  SHF.R.S32.HI R11, RZ, 0x7, R11 ;  /* 0x00000007ff0b7819 */ /* 0x000fc8000001140b */
[----:B------:R-:W-:Y:S02]  /*2db10*/  ISETP.NE.U32.AND P0, PT, R17, R11, PT ;  /* 0x0000000b1100720c */ /* 0x000fe40003f05070 */
[----:B------:R-:W0:Y:S01]  /*2db20*/  LDC R11, c[0x0][0x238] ;  /* 0x00008e00ff0b7b82 */ /* 0x000e220000000800 */
[----:B------:R-:W3:Y:S01]  /*2db30*/  LDL.LU R17, [R1+0x200c] ;  /* 0x00200c0001117983 */ /* 0x000ee20000300800 */
[----:B0-----:R-:W-:-:S04]  /*2db40*/  IMAD.SHL.U32 R11, R11, 0x80, RZ ;  /* 0x000000800b0b7824 */ /* 0x001fc800078e00ff */
[----:B------:R-:W-:-:S05]  /*2db50*/  IMAD.SHL.U32 R11, R11, 0x2, RZ ;  /* 0x000000020b0b7824 */ /* 0x000fca00078e00ff */
[----:B--2---:R-:W-:-:S05]  /*2db60*/  IADD3 R19, P4, R19, R11, RZ ;  /* 0x0000000b13137210 */ /* 0x004fca0007f9e0ff */
[----:B------:R0:W-:Y:S04]  /*2db70*/  STL [R1+0x201c], R19 ;  /* 0x00201c1301007387 */ /* 0x0001e80000100800 */
[----:B0-----:R-:W2:Y:S01]  /*2db80*/  LDL.LU R19, [R1+0x2004] ;  /* 0x0020040001137983 */ /* 0x001ea20000300800 */
[----:B----4-:R-:W-:-:S05]  /*2db90*/  IADD3 R15, P5, R15, R11, RZ ;  /* 0x0000000b0f0f7210 */ /* 0x010fca0007fbe0ff */
[----:B------:R0:W-:Y:S04]  /*2dba0*/  STL [R1+0x2014], R15 ;  /* 0x0020140f01007387 */ /* 0x0001e80000100800 */
[----:B0-----:R-:W4:Y:S01]  /*2dbb0*/  LDL.LU R15, [R1+0x1ffc] ;  /* 0x001ffc00010f7983 */ /* 0x001f220000300800 */
[----:B---3--:R-:W-:-:S05]  /*2dbc0*/  IADD3 R17, P6, R17, R11, RZ ;  /* 0x0000000b11117210 */ /* 0x008fca0007fde0ff */
[----:B------:R0:W-:Y:S04]  /*2dbd0*/  STL [R1+0x200c], R17 ;  /* 0x00200c1101007387 */ /* 0x0001e80000100800 */
[----:B0-----:R-:W3:Y:S01]  /*2dbe0*/  LDL.LU R17, [R1+0x1ff4] ;  /* 0x001ff40001117983 */ /* 0x001ee20000300800 */
        /* <DEDUP_REMOVED lines=9> */
[----:B--2---:R-:W-:-:S05]  /*2dc80*/  IMAD.X R19, R19, 0x1, R0, P4 ;  /* 0x0000000113137824 */ /* 0x004fca00020e0600 */
[----:B------:R0:W-:Y:S04]  /*2dc90*/  STL [R1+0x2018], R19 ;  /* 0x0020181301007387 */ /* 0x0001e80000100800 */
[----:B0-----:R-:W2:Y:S01]  /*2dca0*/  LDL.LU R19, [R1+0x1fe4] ;  /* 0x001fe40001137983 */ /* 0x001ea20000300800 */
[----:B----4-:R-:W-:-:S05]  /*2dcb0*/  IADD3 R15, P4, R15, R11, RZ ;  /* 0x0000000b0f0f7210 */ /* 0x010fca0007f9e0ff */
[----:B------:R0:W-:Y:S04]  /*2dcc0*/  STL [R1+0x1fec], R15 ;  /* 0x001fec0f01007387 */ /* 0x0001e80000100800 */
[----:B0-----:R-:W4:Y:S01]  /*2dcd0*/  LDL.LU R15, [R1+0x2008] ;  /* 0x00200800010f7983 */ /* 0x001f220000300800 */
[----:B---3--:R-:W-:-:S05]  /*2dce0*/  IMAD.X R17, R17, 0x1, R0, P5 ;  /* 0x0000000111117824 */ /* 0x008fca00028e0600 */
[----:B------:R0:W-:Y:S04]  /*2dcf0*/  STL [R1+0x2010], R17 ;  /* 0x0020101101007387 */ /* 0x0001e80000100800 */
[----:B0-----:R-:W3:Y:S01]  /*2dd00*/  LDL.LU R17, [R1+0x1fdc] ;  /* 0x001fdc0001117983 */ /* 0x001ee20000300800 */
[----:B--2---:R-:W-:-:S05]  /*2dd10*/  IADD3 R19, P5, R19, R11, RZ ;  /* 0x0000000b13137210 */ /* 0x004fca0007fbe0ff */
[----:B------:R0:W-:Y:S04]  /*2dd20*/  STL [R1+0x1fe4], R19 ;  /* 0x001fe41301007387 */ /* 0x0001e80000100800 */
[----:B0-----:R-:W2:Y:S01]  /*2dd30*/  LDL.LU R19, [R1+0x2000] ;  /* 0x0020000001137983 */ /* 0x001ea20000300800 */
[----:B----4-:R-:W-:-:S05]  /*2dd40*/  IMAD.X R15, R15, 0x1, R0, P6 ;  /* 0x000000010f0f7824 */ /* 0x010fca00030e0600 */
        /* <DEDUP_REMOVED lines=2975> */
[----:B--2---:R-:W-:Y:S01]  /*39740*/  IMAD.X R19, R19, 0x1, R0, P4 ;  /* 0x0000000113137824 */ /* 0x004fe200020e0600 */
[----:B------:R-:W-:-:S04]  /*39750*/  IADD3 R216, P4, R216, R11, RZ ;  /* 0x0000000bd8d87210 */ /* 0x000fc80007f9e0ff */
[----:B------:R0:W-:Y:S04]  /*39760*/  STL [R1+0x1088], R19 ;  /* 0x0010881301007387 */ /* 0x0001e80000100800 */
[----:B0-----:R-:W2:Y:S04]  /*39770*/  LDL.LU R19, [R1+0x1078] ;  /* 0x0010780001137983 */ /* 0x001ea80000300800 */
        /* <DEDUP_REMOVED lines=9> */
[----:B------:R-:W-:Y:S01]  /*39810*/  STL [R1+0x1078], R19 ;  /* 0x0010781301007387 */ /* 0x000fe20000100800 */
[----:B------:R-:W-:-:S05]  /*39820*/  IADD3 R216, P6, R216, R11, RZ ;  /* 0x0000000bd8d87210 */ /* 0x000fca0007fde0ff */
[----:B------:R0:W-:Y:S04]  /*39830*/  STL [R1+0x104c], R216 ;  /* 0x00104cd801007387 */ /* 0x0001e80000100800 */
[----:B0-----:R-:W2:Y:S04]  /*39840*/  LDL.LU R216, [R1+0x2104] ;  /* 0x0021040001d87983 */ /* 0x001ea80000300800 */
[----:B------:R-:W2:Y:S01]  /*39850*/  LDL.LU R19, [R1+0x2060] ;  /* 0x0020600001137983 */ /* 0x000ea20000300800 */
[----:B----4-:R-:W-:-:S05]  /*39860*/  IMAD.X R15, R15, 0x1, R0, P1 ;  /* 0x000000010f0f7824 */ /* 0x010fca00008e0600 */
[----:B------:R0:W-:Y:S04]  /*39870*/  STL [R1+0x1070], R15 ;  /* 0x0010700f01007387 */ /* 0x0001e80000100800 */
[----:B0-----:R-:W4:Y:S01]  /*39880*/  LDL.LU R15, [R1+0x1060] ;  /* 0x00106000010f7983 */ /* 0x001f220000300800 */
[----:B---3--:R-:W-:Y:S01]  /*39890*/  IADD3 R17, P1, R17, R11, RZ ;  /* 0x0000000b11117210 */ /* 0x008fe20007f3e0ff */
[----:B--2---:R-:W-:-:S05]  /*398a0*/  IMAD.X R216, R216, 0x1, R0, P2 ;  /* 0x00000001d8d87824 */ /* 0x004fca00010e0600 */
[----:B------:R0:W-:Y:S04]  /*398b0*/  STL [R1+0x1068], R216 ;  /* 0x001068d801007387 */ /* 0x0001e80000100800 */
[----:B------:R1:W-:Y:S01]  /*398c0*/  STL [R1+0x1044], R17 ;  /* 0x0010441101007387 */ /* 0x0003e20000100800 */
[----:B0-----:R-:W0:Y:S03]  /*398d0*/  LDC R216, c[0x0][0x23c] ;  /* 0x00008f00ffd87b82 */ /* 0x001e260000000800 */
[----:B-1----:R-:W2:Y:S01]  /*398e0*/  LDL.LU R17, [R1+0x2034] ;  /* 0x0020340001117983 */ /* 0x002ea20000300800 */
[----:B----4-:R-:W-:Y:S02]  /*398f0*/  IMAD.X R15, R15, 0x1, R0, P3 ;  /* 0x000000010f0f7824 */ /* 0x010fe400018e0600 */
[----:B0-----:R-:W-:-:S04]  /*39900*/  IMAD.SHL.U32 R216, R216, 0x80, RZ ;  /* 0x00000080d8d87824 */ /* 0x001fc800078e00ff */
[----:B------:R-:W-:-:S05]  /*39910*/  IMAD.SHL.U32 R216, R216, 0x2, RZ ;  /* 0x00000002d8d87824 */ /* 0x000fca00078e00ff */
[----:B------:R-:W-:-:S05]  /*39920*/  IADD3 R19, P2, R19, R216, RZ ;  /* 0x000000d813137210 */ /* 0x000fca0007f5e0ff */
[----:B------:R0:W-:Y:S04]  /*39930*/  STL [R1+0x2060], R19 ;  /* 0x0020601301007387 */ /* 0x0001e80000100800 */
[----:B0-----:R-:W3:Y:S04]  /*39940*/  LDL.LU R19, [R1+0x1058] ;  /* 0x0010580001137983 */ /* 0x001ee80000300800 */
[----:B------:R0:W-:Y:S04]  /*39950*/  STL [R1+0x1060], R15 ;  /* 0x0010600f01007387 */ /* 0x0001e80000100800 */
[----:B------:R-:W4:Y:S04]  /*39960*/  LDL.LU R11, [R1+0x2058] ;  /* 0x00205800010b7983 */ /* 0x000f280000300800 */
[----:B0-----:R-:W4:Y:S01]  /*39970*/  LDL.LU R15, [R1+0x1050] ;  /* 0x00105000010f7983 */ /* 0x001f220000300800 */
[----:B--2---:R-:W-:-:S05]  /*39980*/  IADD3 R17, P3, R17, R216, RZ ;  /* 0x000000d811117210 */ /* 0x004fca0007f7e0ff */
[----:B------:R0:W-:Y:S04]  /*39990*/  STL [R1+0x2034], R17 ;  /* 0x0020341101007387 */ /* 0x0001e80000100800 */
[----:B0-----:R-:W2:Y:S01]  /*399a0*/  LDL.LU R17, [R1+0x1048] ;  /* 0x0010480001117983 */ /* 0x001ea20000300800 */
[----:B---3--:R-:W-:Y:S01]  /*399b0*/  IMAD.X R19, R19, 0x1, R0, P4 ;  /* 0x0000000113137824 */ /* 0x008fe200020e0600 */
[----:B----4-:R-:W-:-:S04]  /*399c0*/  IADD3 R11, P4, R11, R216, RZ ;  /* 0x000000d80b0b7210 */ /* 0x010fc80007f9e0ff */
[----:B------:R0:W-:Y:S01]  /*399d0*/  STL [R1+0x1058], R19 ;  /* 0x0010581301007387 */ /* 0x0001e20000100800 */
[--C-:B------:R-:W-:Y:S01]  /*399e0*/  IMAD.X R15, R15, 0x1, R0.reuse, P5 ;  /* 0x000000010f0f7824 */ /* 0x100fe200028e0600 */
[----:B------:R-:W-:Y:S02]  /*399f0*/  IADD3 R2, P5, R2, R216, RZ ;  /* 0x000000d802027210 */ /* 0x000fe40007fbe0ff */
[----:B0-----:R-:W3:Y:S04]  /*39a00*/  LDL.LU R19, [R1+0x2050] ;  /* 0x0020500001137983 */ /* 0x001ee80000300800 */
[----:B------:R-:W-:Y:S04]  /*39a10*/  STL [R1+0x2058], R11 ;  /* 0x0020580b01007387 */ /* 0x000fe80000100800 */
[----:B------:R-:W-:Y:S04]  /*39a20*/  STL [R1+0x1050], R15 ;  /* 0x0010500f01007387 */ /* 0x000fe80000100800 */
[----:B------:R0:W-:Y:S04]  /*39a30*/  STL [R1+0x2054], R2 ;  /* 0x0020540201007387 */ /* 0x0001e80000100800 */
[----:B0-----:R-:W4:Y:S01]  /*39a40*/  LDL.LU R2, [R1+0x2100] ;  /* 0x0021000001027983 */ /* 0x001f220000300800 */
[----:B--2---:R-:W-:-:S05]  /*39a50*/  IMAD.X R17, R17, 0x1, R0, P6 ;  /* 0x0000000111117824 */ /* 0x004fca00030e0600 */
[----:B------:R0:W-:Y:S04]  /*39a60*/  STL [R1+0x1048], R17 ;  /* 0x0010481101007387 */ /* 0x0001e80000100800 */
[----:B------:R-:W2:Y:S01]  /*39a70*/  LDL.LU R15, [R1+0x204c] ;  /* 0x00204c00010f7983 */ /* 0x000ea20000300800 */
[----:B---3--:R-:W-:-:S05]  /*39a80*/  IADD3 R19, P6, R19, R216, RZ ;  /* 0x000000d813137210 */ /* 0x008fca0007fde0ff */
[----:B------:R-:W-:Y:S04]  /*39a90*/  STL [R1+0x2050], R19 ;  /* 0x0020501301007387 */ /* 0x000fe80000100800 */
[----:B0-----:R-:W3:Y:S01]  /*39aa0*/  LDL.LU R17, [R1+0x205c] ;  /* 0x00205c0001117983 */ /* 0x001ee20000300800 */
[----:B----4-:R-:W-:-:S05]  /*39ab0*/  IMAD.X R2, R2, 0x1, R0, P1 ;  /* 0x0000000102027824 */ /* 0x010fca00008e0600 */
[----:B------:R0:W-:Y:S04]  /*39ac0*/  STL [R1+0x1040], R2 ;  /* 0x0010400201007387 */ /* 0x0001e80000100800 */
[----:B0-----:R-:W3:Y:S04]  /*39ad0*/  LDL.LU R2, [R1+0x20fc] ;  /* 0x0020fc0001027983 */ /* 0x001ee80000300800 */
[----:B------:R-:W4:Y:S04]  /*39ae0*/  LDL.LU R11, [R1+0x2048] ;  /* 0x00204800010b7983 */ /* 0x000f280000300800 */
[----:B------:R-:W4:Y:S01]  /*39af0*/  LDL.LU R19, [R1+0x103c] ;  /* 0x00103c0001137983 */ /* 0x000f220000300800 */
[----:B--2---:R-:W-:-:S05]  /*39b00*/  IADD3 R15, P1, R15, R216, RZ ;  /* 0x000000d80f0f7210 */ /* 0x004fca0007f3e0ff */
[----:B------:R0:W-:Y:S04]  /*39b10*/  STL [R1+0x204c], R15 ;  /* 0x00204c0f01007387 */ /* 0x0001e80000100800 */
[----:B0-----:R-:W2:Y:S01]  /*39b20*/  LDL.LU R15, [R1+0x2044] ;  /* 0x00204400010f7983 */ /* 0x001ea20000300800 */
[----:B---3--:R-:W-:-:S05]  /*39b30*/  IMAD.X R17, R17, 0x1, R2, P2 ;  /* 0x0000000111117824 */ /* 0x008fca00010e0602 */
[----:B------:R0:W-:Y:S04]  /*39b40*/  STL [R1+0x205c], R17 ;  /* 0x00205c1101007387 */ /* 0x0001e80000100800 */
[----:B0-----:R-:W3:Y:S01]  /*39b50*/  LDL.LU R17, [R1+0x2030] ;  /* 0x0020300001117983 */ /* 0x001ee20000300800 */
[----:B----4-:R-:W-:Y:S01]  /*39b60*/  IADD3 R11, P2, R11, R216, RZ ;  /* 0x000000d80b0b7210 */ /* 0x010fe20007f5e0ff */
[----:B------:R-:W-:-:S04]  /*39b70*/  IMAD.X R19, R19, 0x1, R2, P3 ;  /* 0x0000000113137824 */ /* 0x000fc800018e0602 */
[----:B------:R-:W-:Y:S04]  /*39b80*/  STL [R1+0x2048], R11 ;  /* 0x0020480b01007387 */ /* 0x000fe80000100800 */
[----:B------:R0:W-:Y:S04]  /*39b90*/  STL [R1+0x103c], R19 ;  /* 0x00103c1301007387 */ /* 0x0001e80000100800 */
[----:B0-----:R-:W4:Y:S01]  /*39ba0*/  LDL.LU R19, [R1+0x2040] ;  /* 0x0020400001137983 */ /* 0x001f220000300800 */
[----:B--2---:R-:W-:-:S05]  /*39bb0*/  IADD3 R15, P3, R15, R216, RZ ;  /* 0x000000d80f0f7210 */ /* 0x004fca0007f7e0ff */
[----:B------:R0:W-:Y:S04]  /*39bc0*/  STL [R1+0x2044], R15 ;  /* 0x0020440f01007387 */ /* 0x0001e80000100800 */
[----:B0-----:R-:W2:Y:S01]  /*39bd0*/  LDL.LU R15, [R1+0x202c] ;  /* 0x00202c00010f7983 */ /* 0x001ea20000300800 */
[----:B---3--:R-:W-:-:S05]  /*39be0*/  IMAD.X R17, R17, 0x1, R2, P4 ;  /* 0x0000000111117824 */ /* 0x008fca00020e0602 */
[----:B------:R0:W-:Y:S04]  /*39bf0*/  STL [R1+0x2030], R17 ;  /* 0x0020301101007387 */ /* 0x0001e80000100800 */
[----:B------:R-:W3:Y:S04]  /*39c00*/  LDL.LU R11, [R1+0x2038] ;  /* 0x00203800010b7983 */ /* 0x000ee80000300800 */
[----:B0-----:R-:W3:Y:S01]  /*39c10*/  LDL.LU R17, [R1+0x2028] ;  /* 0x0020280001117983 */ /* 0x001ee20000300800 */
[----:B----4-:R-:W-:-:S05]  /*39c20*/  IADD3 R19, P4, R19, R216, RZ ;  /* 0x000000d813137210 */ /* 0x010fca0007f9e0ff */
[----:B------:R0:W-:Y:S04]  /*39c30*/  STL [R1+0x2040], R19 ;  /* 0x0020401301007387 */ /* 0x0001e80000100800 */
[----:B0-----:R-:W4:Y:S01]  /*39c40*/  LDL.LU R19, [R1+0x1030] ;  /* 0x0010300001137983 */ /* 0x001f220000300800 */
[----:B--2---:R-:W-:-:S05]  /*39c50*/  IMAD.X R15, R15, 0x1, R2, P5 ;  /* 0x000000010f0f7824 */ /* 0x004fca00028e0602 */
[----:B------:R0:W-:Y:S04]  /*39c60*/  STL [R1+0x202c], R15 ;  /* 0x00202c0f01007387 */ /* 0x0001e80000100800 */
[----:B0-----:R-:W2:Y:S01]  /*39c70*/  LDL.LU R15, [R1+0x2024] ;  /* 0x00202400010f7983 */ /* 0x001ea20000300800 */
[----:B---3--:R-:W-:-:S05]  /*39c80*/  IADD3 R11, P5, R11, R216, RZ ;  /* 0x000000d80b0b7210 */ /* 0x008fca0007fbe0ff */
[----:B------:R-:W-:Y:S01]  /*39c90*/  STL [R1+0x2038], R11 ;  /* 0x0020380b01007387 */ /* 0x000fe20000100800 */
[----:B------:R-:W-:-:S05]  /*39ca0*/  IMAD.X R17, R17, 0x1, R2, P6 ;  /* 0x0000000111117824 */ /* 0x000fca00030e0602 */
[----:B------:R0:W-:Y:S04]  /*39cb0*/  STL [R1+0x2028], R17 ;  /* 0x0020281101007387 */ /* 0x0001e80000100800 */
[----:B0-----:R-:W3:Y:S01]  /*39cc0*/  LDL.LU R17, [R1+0x1028] ;  /* 0x0010280001117983 */ /* 0x001ee20000300800 */
[----:B----4-:R-:W-:-:S05]  /*39cd0*/  IADD3 R19, P6, R19, R216, RZ ;  /* 0x000000d813137210 */ /* 0x010fca0007fde0ff */
[----:B------:R0:W-:Y:S04]  /*39ce0*/  STL [R1+0x1030], R19 ;  /* 0x0010301301007387 */ /* 0x0001e80000100800 */
[----:B0-----:R-:W4:Y:S01]  /*39cf0*/  LDL.LU R19, [R1+0x2020] ;  /* 0x0020200001137983 */ /* 0x001f220000300800 */
[----:B--2---:R-:W-:-:S05]  /*39d00*/  IMAD.X R15, R15, 0x1, R2, P1 ;  /* 0x000000010f0f7824 */ /* 0x004fca00008e0602 */
[----:B------:R0:W-:Y:S04]  /*39d10*/  STL [R1+0x2024], R15 ;  /* 0x0020240f01007387 */ /* 0x0001e80000100800 */
[----:B------:R-:W2:Y:S04]  /*39d20*/  LDL.LU R11, [R1+0x1020] ;  /* 0x00102000010b7983 */ /* 0x000ea80000300800 */
[----:B0-----:R-:W2:Y:S01]  /*39d30*/  LDL.LU R15, [R1+0x1038] ;  /* 0x00103800010f7983 */ /* 0x001ea20000300800 */
[----:B---3--:R-:W-:-:S05]  /*39d40*/  IADD3 R17, P1, R17, R216, RZ ;  /* 0x000000d811117210 */ /* 0x008fca0007f3e0ff */
[----:B------:R0:W-:Y:S04]  /*39d50*/  STL [R1+0x1028], R17 ;  /* 0x0010281101007387 */ /* 0x0001e80000100800 */
[----:B0-----:R-:W3:Y:S01]  /*39d60*/  LDL.LU R17, [R1+0x1018] ;  /* 0x0010180001117983 */ /* 0x001ee20000300800 */
[----:B----4-:R-:W-:-:S05]  /*39d70*/  IMAD.X R19, R19, 0x1, R2, P2 ;  /* 0x0000000113137824 */ /* 0x010fca00010e0602 */
[----:B------:R0:W-:Y:S04]  /*39d80*/  STL [R1+0x2020], R19 ;  /* 0x0020201301007387 */ /* 0x0001e80000100800 */
[----:B0-----:R-:W4:Y:S01]  /*39d90*/  LDL.LU R19, [R1+0x203c] ;  /* 0x00203c0001137983 */ /* 0x001f220000300800 */
[----:B--2---:R-:W-:-:S05]  /*39da0*/  IADD3 R11, P2, R11, R216, RZ ;  /* 0x000000d80b0b7210 */ /* 0x004fca0007f5e0ff */
[----:B------:R-:W-:Y:S01]  /*39db0*/  STL [R1+0x1020], R11 ;  /* 0x0010200b01007387 */ /* 0x000fe20000100800 */
[----:B------:R-:W-:-:S05]  /*39dc0*/  IMAD.X R15, R15, 0x1, R2, P3 ;  /* 0x000000010f0f7824 */ /* 0x000fca00018e0602 */
[----:B------:R0:W-:Y:S04]  /*39dd0*/  STL [R1+0x1038], R15 ;  /* 0x0010380f01007387 */ /* 0x0001e80000100800 */
[----:B0-----:R-:W2:Y:S01]  /*39de0*/  LDL.LU R15, [R1+0x1010] ;  /* 0x00101000010f7983 */ /* 0x001ea20000300800 */
[----:B---3--:R-:W-:-:S05]  /*39df0*/  IADD3 R17, P3, R17, R216, RZ ;  /* 0x000000d811117210 */ /* 0x008fca0007f7e0ff */
[----:B------:R0:W-:Y:S04]  /*39e00*/  STL [R1+0x1018], R17 ;  /* 0x0010181101007387 */ /* 0x0001e80000100800 */
[----:B0-----:R-:W3:Y:S01]  /*39e10*/  LDL.LU R17, [R1+0x1034] ;  /* 0x0010340001117983 */ /* 0x001ee20000300800 */
[----:B----4-:R-:W-:-:S05]  /*39e20*/  IMAD.X R19, R19, 0x1, R2, P4 ;  /* 0x0000000113137824 */ /* 0x010fca00020e0602 */
[----:B------:R0:W-:Y:S04]  /*39e30*/  STL [R1+0x203c], R19 ;  /* 0x00203c1301007387 */ /* 0x0001e80000100800 */
[----:B------:R-:W4:Y:S04]  /*39e40*/  LDL.LU R11, [R1+0x1008] ;  /* 0x00100800010b7983 */ /* 0x000f280000300800 */
[----:B0-----:R-:W4:Y:S01]  /*39e50*/  LDL.LU R19, [R1+0x102c] ;  /* 0x00102c0001137983 */ /* 0x001f220000300800 */
        /* <DEDUP_REMOVED lines=394> */
[----:B------:R-:W3:Y:S01]  /*3b700*/  LDL.LU R11, [R1+0xdf8] ;  /* 0x000df800010b7983 */ /* 0x000ee20000300800 */
[----:B0-----:R-:W-:-:S03]  /*3b710*/  IMAD.MOV.U32 R17, RZ, RZ, R21 ;  /* 0x000000ffff117224 */ /* 0x001fc600078e0015 */
[----:B------:R-:W3:Y:S01]  /*3b720*/  LDL.LU R21, [R1+0xe1c] ;  /* 0x000e1c0001157983 */ /* 0x000ee20000300800 */
        /* <DEDUP_REMOVED lines=9> */
[----:B------:R0:W-:Y:S02]  /*3b7c0*/  STL [R1+0xe1c], R21 ;  /* 0x000e1c1501007387 */ /* 0x0001e40000100800 */
[----:B0-----:R-:W-:Y:S02]  /*3b7d0*/  IMAD.MOV.U32 R21, RZ, RZ, R251 ;  /* 0x000000ffff157224 */ /* 0x001fe400078e00fb */
[----:B------:R-:W3:Y:S01]  /*3b7e0*/  LDL.LU R251, [R1+0xde8] ;  /* 0x000de80001fb7983 */ /* 0x000ee20000300800 */
[----:B----4-:R-:W-:-:S05]  /*3b7f0*/  IADD3 R19, P6, R19, R216, RZ ;  /* 0x000000d813137210 */ /* 0x010fca0007fde0ff */
[----:B------:R0:W-:Y:S04]  /*3b800*/  STL [R1+0xdf0], R19 ;  /* 0x000df01301007387 */ /* 0x0001e80000100800 */
[----:B0-----:R-:W4:Y:S01]  /*3b810*/  LDL.LU R19, [R1+0xe0c] ;  /* 0x000e0c0001137983 */ /* 0x001f220000300800 */
[----:B--2---:R-:W-:-:S05]  /*3b820*/  IMAD.X R15, R15, 0x1, R2, P1 ;  /* 0x000000010f0f7824 */ /* 0x004fca00008e0602 */
[----:B------:R0:W-:Y:S04]  /*3b830*/  STL [R1+0xe14], R15 ;  /* 0x000e140f01007387 */ /* 0x0001e80000100800 */
[----:B------:R-:W2:Y:S01]  /*3b840*/  LDL.LU R11, [R1+0xe04] ;  /* 0x000e0400010b7983 */ /* 0x000ea20000300800 */
[----:B0-----:R-:W-:-:S03]  /*3b850*/  IMAD.MOV.U32 R15, RZ, RZ, R17 ;  /* 0x000000ffff0f7224 */ /* 0x001fc600078e0011 */
[----:B------:R-:W2:Y:S01]  /*3b860*/  LDL.LU R17, [R1+0xdd8] ;  /* 0x000dd80001117983 */ /* 0x000ea20000300800 */
[----:B---3--:R-:W-:-:S05]  /*3b870*/  IADD3 R251, P1, R251, R216, RZ ;  /* 0x000000d8fbfb7210 */ /* 0x008fca0007f3e0ff */
[----:B------:R0:W-:Y:S02]  /*3b880*/  STL [R1+0xde8], R251 ;  /* 0x000de8fb01007387 */ /* 0x0001e40000100800 */
[----:B0-----:R-:W-:Y:S02]  /*3b890*/  IMAD.MOV.U32 R251, RZ, RZ, R244 ;  /* 0x000000fffffb7224 */ /* 0x001fe400078e00f4 */
[----:B------:R-:W3:Y:S01]  /*3b8a0*/  LDL.LU R244, [R1+0xdfc] ;  /* 0x000dfc0001f47983 */ /* 0x000ee20000300800 */
[----:B----4-:R-:W-:Y:S01]  /*3b8b0*/  IMAD.X R19, R19, 0x1, R2, P2 ;  /* 0x0000000113137824 */ /* 0x010fe200010e0602 */
[----:B------:R-:W-:-:S04]  /*3b8c0*/  IADD3 R241, P2, R241, R216, RZ ;  /* 0x000000d8f1f17210 */ /* 0x000fc80007f5e0ff */
[----:B------:R0:W-:Y:S04]  /*3b8d0*/  STL [R1+0xe0c], R19 ;  /* 0x000e0c1301007387 */ /* 0x0001e80000100800 */
[----:B0-----:R-:W4:Y:S04]  /*3b8e0*/  LDL.LU R19, [R1+0xdd0] ;  /* 0x000dd00001137983 */ /* 0x001f280000300800 */
[----:B------:R0:W-:Y:S04]  /*3b8f0*/  STL [R1+0xde0], R241 ;  /* 0x000de0f101007387 */ /* 0x0001e80000100800 */
[----:B0-----:R0:W5:Y:S01]  /*3b900*/  LDL.LU R241, [R1+0x20f8] ;  /* 0x0020f80001f17983 */ /* 0x0011620000300800 */
[----:B--2---:R-:W-:-:S05]  /*3b910*/  IMAD.X R11, R11, 0x1, R2, P3 ;  /* 0x000000010b0b7824 */ /* 0x004fca00018e0602 */
[----:B------:R-:W-:Y:S01]  /*3b920*/  STL [R1+0xe04], R11 ;  /* 0x000e040b01007387 */ /* 0x000fe20000100800 */
[----:B------:R-:W-:-:S05]  /*3b930*/  IADD3 R17, P3, R17, R216, RZ ;  /* 0x000000d811117210 */ /* 0x000fca0007f7e0ff */
[----:B------:R1:W-:Y:S02]  /*3b940*/  STL [R1+0xdd8], R17 ;  /* 0x000dd81101007387 */ /* 0x0003e40000100800 */
[----:B-1----:R-:W-:Y:S02]  /*3b950*/  IMAD.MOV.U32 R17, RZ, RZ, R242 ;  /* 0x000000ffff117224 */ /* 0x002fe400078e00f2 */
[----:B------:R-:W-:Y:S02]  /*3b960*/  IMAD.MOV.U32 R242, RZ, RZ, R222 ;  /* 0x000000fffff27224 */ /* 0x000fe400078e00de */
[----:B------:R-:W2:Y:S01]  /*3b970*/  LDL.LU R222, [R1+0xdc8] ;  /* 0x000dc80001de7983 */ /* 0x000ea20000300800 */
[----:B---3--:R-:W-:-:S05]  /*3b980*/  IMAD.X R244, R244, 0x1, R2, P4 ;  /* 0x00000001f4f47824 */ /* 0x008fca00020e0602 */
[----:B------:R1:W-:Y:S02]  /*3b990*/  STL [R1+0xdfc], R244 ;  /* 0x000dfcf401007387 */ /* 0x0003e40000100800 */
[----:B-1----:R-:W-:Y:S02]  /*3b9a0*/  IMAD.MOV.U32 R244, RZ, RZ, R224 ;  /* 0x000000fffff47224 */ /* 0x002fe400078e00e0 */
[----:B------:R-:W3:Y:S01]  /*3b9b0*/  LDL.LU R224, [R1+0xdc0] ;  /* 0x000dc00001e07983 */ /* 0x000ee20000300800 */
[----:B----4-:R-:W-:Y:S01]  /*3b9c0*/  IADD3 R19, P4, R19, R216, RZ ;  /* 0x000000d813137210 */ /* 0x010fe20007f9e0ff */
[----:B------:R-:W-:-:S04]  /*3b9d0*/  IMAD.X R15, R15, 0x1, R2, P5 ;  /* 0x000000010f0f7824 */ /* 0x000fc800028e0602 */
[----:B------:R1:W-:Y:S04]  /*3b9e0*/  STL [R1+0xdd0], R19 ;  /* 0x000dd01301007387 */ /* 0x0003e80000100800 */
[----:B------:R-:W4:Y:S04]  /*3b9f0*/  LDL.LU R11, [R1+0xdb8] ;  /* 0x000db800010b7983 */ /* 0x000f280000300800 */
[----:B-1----:R-:W4:Y:S04]  /*3ba00*/  LDL.LU R19, [R1+0xddc] ;  /* 0x000ddc0001137983 */ /* 0x002f280000300800 */
[----:B------:R1:W-:Y:S04]  /*3ba10*/  STL [R1+0xdf4], R15 ;  /* 0x000df40f01007387 */ /* 0x0003e80000100800 */
[----:B-1----:R-:W4:Y:S01]  /*3ba20*/  LDL.LU R15, [R1+0xdb0] ;  /* 0x000db000010f7983 */ /* 0x002f220000300800 */
[----:B--2---:R-:W-:Y:S01]  /*3ba30*/  IADD3 R222, P5, R222, R216, RZ ;  /* 0x000000d8dede7210 */ /* 0x004fe20007fbe0ff */
[----:B------:R-:W-:-:S04]  /*3ba40*/  IMAD.MOV.U32 R216, RZ, RZ, R251 ;  /* 0x000000ffffd87224 */ /* 0x000fc800078e00fb */
[----:B------:R-:W-:Y:S01]  /*3ba50*/  IMAD.X R216, R216, 0x1, R2, P6 ;  /* 0x00000001d8d87824 */ /* 0x000fe200030e0602 */
[----:B------:R1:W-:Y:S04]  /*3ba60*/  STL [R1+0xdc8], R222 ;  /* 0x000dc8de01007387 */ /* 0x0003e80000100800 */
[----:B-1----:R0:W5:Y:S04]  /*3ba70*/  LDL.LU R222, [R1+0x20f4] ;  /* 0x0020f40001de7983 */ /* 0x0021680000300800 */
[----:B------:R-:W2:Y:S04]  /*3ba80*/  LDL.LU R251, [R1+0xdd4] ;  /* 0x000dd40001fb7983 */ /* 0x000ea80000300800 */
[----:B------:R1:W-:Y:S02]  /*3ba90*/  STL [R1+0xdec], R216 ;  /* 0x000decd801007387 */ /* 0x0003e40000100800 */
[----:B-1----:R-:W1:Y:S02]  /*3baa0*/  LDC R216, c[0x0][0x23c] ;  /* 0x00008f00ffd87b82 */ /* 0x002e640000000800 */
[----:B-1----:R-:W-:-:S04]  /*3bab0*/  IMAD.SHL.U32 R216, R216, 0x80, RZ ;  /* 0x00000080d8d87824 */ /* 0x002fc800078e00ff */
[----:B------:R-:W-:-:S05]  /*3bac0*/  IMAD.SHL.U32 R216, R216, 0x2, RZ ;  /* 0x00000002d8d87824 */ /* 0x000fca00078e00ff */
[----:B---3--:R-:W-:-:S05]  /*3bad0*/  IADD3 R224, P6, R224, R216, RZ ;  /* 0x000000d8e0e07210 */ /* 0x008fca0007fde0ff */
[----:B------:R1:W-:Y:S04]  /*3bae0*/  STL [R1+0xdc0], R224 ;  /* 0x000dc0e001007387 */ /* 0x0003e80000100800 */
[----:B-1----:R0:W5:Y:S04]  /*3baf0*/  LDL.LU R224, [R1+0x20f0] ;  /* 0x0020f00001e07983 */ /* 0x0021680000300800 */
[----:B------:R-:W3:Y:S01]  /*3bb00*/  LDL.LU R216, [R1+0xde4] ;  /* 0x000de40001d87983 */ /* 0x000ee20000300800 */
[--C-:B----4-:R-:W-:Y:S02]  /*3bb10*/  IMAD.X R19, R19, 0x1, R2.reuse, P2 ;  /* 0x0000000113137824 */ /* 0x110fe400010e0602 */
[----:B------:R-:W-:-:S02]  /*3bb20*/  IMAD.X R228, R228, 0x1, R2, P4 ;  /* 0x00000001e4e47824 */ /* 0x000fc400020e0602 */
[--C-:B--2---:R-:W-:Y:S02]  /*3bb30*/  IMAD.X R251, R251, 0x1, R2.reuse, P3 ;  /* 0x00000001fbfb7824 */ /* 0x104fe400018e0602 */
[----:B---3--:R-:W-:-:S05]  /*3bb40*/  IMAD.X R216, R216, 0x1, R2, P1 ;  /* 0x00000001d8d87824 */ /* 0x008fca00008e0602 */
[----:B------:R1:W-:Y:S02]  /*3bb50*/  STL [R1+0xde4], R216 ;  /* 0x000de4d801007387 */ /* 0x0003e40000100800 */
[----:B-1----:R-:W1:Y:S02]  /*3bb60*/  LDC R216, c[0x0][0x23c] ;  /* 0x00008f00ffd87b82 */ /* 0x002e640000000800 */
[----:B-1----:R-:W-:-:S04]  /*3bb70*/  IMAD.SHL.U32 R216, R216, 0x80, RZ ;  /* 0x00000080d8d87824 */ /* 0x002fc800078e00ff */
[----:B------:R-:W-:-:S05]  /*3bb80*/  IMAD.SHL.U32 R216, R216, 0x2, RZ ;  /* 0x00000002d8d87824 */ /* 0x000fca00078e00ff */
[-C--:B------:R-:W-:Y:S02]  /*3bb90*/  IADD3 R11, P1, R11, R216.reuse, RZ ;  /* 0x000000d80b0b7210 */ /* 0x080fe40007f3e0ff */
[----:B------:R-:W-:-:S03]  /*3bba0*/  IADD3 R15, P2, R15, R216, RZ ;  /* 0x000000d80f0f7210 */ /* 0x000fc60007f5e0ff */
[----:B------:R-:W-:Y:S04]  /*3bbb0*/  STL [R1+0xdb8], R11 ;  /* 0x000db80b01007387 */ /* 0x000fe80000100800 */
[----:B------:R1:W-:Y:S01]  /*3bbc0*/  STL [R1+0xddc], R19 ;  /* 0x000ddc1301007387 */ /* 0x0003e20000100800 */
[-C--:B------:R-:W-:Y:S02]  /*3bbd0*/  IADD3 R220, P3, R220, R216.reuse, RZ ;  /* 0x000000d8dcdc7210 */ /* 0x080fe40007f7e0ff */
[----:B------:R-:W-:Y:S01]  /*3bbe0*/  IADD3 R232, P4, R232, R216, RZ ;  /* 0x000000d8e8e87210 */ /* 0x000fe20007f9e0ff */
[----:B-1----:R-:W-:Y:S02]  /*3bbf0*/  IMAD.MOV.U32 R19, RZ, RZ, R234 ;  /* 0x000000ffff137224 */ /* 0x002fe400078e00ea */
[----:B------:R-:W2:Y:S04]  /*3bc00*/  LDL.LU R234, [R1+0xd98] ;  /* 0x000d980001ea7983 */ /* 0x000ea80000300800 */
[----:B------:R1:W-:Y:S02]  /*3bc10*/  STL [R1+0xdb0], R15 ;  /* 0x000db00f01007387 */ /* 0x0003e40000100800 */
[----:B-1----:R-:W-:-:S02]  /*3bc20*/  IMAD.MOV.U32 R15, RZ, RZ, R17 ;  /* 0x000000ffff0f7224 */ /* 0x002fc400078e0011 */
[----:B------:R-:W-:Y:S02]  /*3bc30*/  IMAD.MOV.U32 R17, RZ, RZ, R242 ;  /* 0x000000ffff117224 */ /* 0x000fe400078e00f2 */
[----:B------:R-:W3:Y:S04]  /*3bc40*/  LDL.LU R242, [R1+0xd90] ;  /* 0x000d900001f27983 */ /* 0x000ee80000300800 */
[----:B------:R1:W-:Y:S04]  /*3bc50*/  STL [R1+0xdd4], R251 ;  /* 0x000dd4fb01007387 */ /* 0x0003e80000100800 */
[----:B------:R-:W4:Y:S01]  /*3bc60*/  LDL.LU R11, [R1+0xd88] ;  /* 0x000d8800010b7983 */ /* 0x000f220000300800 */
[----:B-1----:R-:W-:-:S03]  /*3bc70*/  IMAD.MOV.U32 R251, RZ, RZ, R218 ;  /* 0x000000fffffb7224 */ /* 0x002fc600078e00da */
[----:B------:R-:W4:Y:S04]  /*3bc80*/  LDL.LU R218, [R1+0xdac] ;  /* 0x000dac0001da7983 */ /* 0x000f280000300800 */
[----:B------:R1:W-:Y:S04]  /*3bc90*/  STL [R1+0xda8], R220 ;  /* 0x000da8dc01007387 */ /* 0x0003e80000100800 */
[----:B-1----:R-:W4:Y:S04]  /*3bca0*/  LDL.LU R220, [R1+0xd80] ;  /* 0x000d800001dc7983 */ /* 0x002f280000300800 */
[----:B------:R1:W-:Y:S04]  /*3bcb0*/  STL [R1+0xdcc], R228 ;  /* 0x000dcce401007387 */ /* 0x0003e80000100800 */
[----:B-1----:R-:W4:Y:S04]  /*3bcc0*/  LDL.LU R228, [R1+0xda4] ;  /* 0x000da40001e47983 */ /* 0x002f280000300800 */
[----:B------:R1:W-:Y:S04]  /*3bcd0*/  STL [R1+0xda0], R232 ;  /* 0x000da0e801007387 */ /* 0x0003e80000100800 */
[----:B-1----:R0:W5:Y:S04]  /*3bce0*/  LDL.LU R232, [R1+0x20ec] ;  /* 0x0020ec0001e87983 */ /* 0x0021680000300800 */
[----:B------:R-:W2:Y:S02]  /*3bcf0*/  LDL.LU R216, [R1+0xdc4] ;  /* 0x000dc40001d87983 */ /* 0x000ea40000300800 */
[----:B--2---:R-:W-:-:S05]  /*3bd00*/  IMAD.X R216, R216, 0x1, R2, P5 ;  /* 0x00000001d8d87824 */ /* 0x004fca00028e0602 */
[----:B------:R1:W-:Y:S02]  /*3bd10*/  STL [R1+0xdc4], R216 ;  /* 0x000dc4d801007387 */ /* 0x0003e40000100800 */
[----:B-1----:R-:W1:Y:S02]  /*3bd20*/  LDC R216, c[0x0][0x23c] ;  /* 0x00008f00ffd87b82 */ /* 0x002e640000000800 */
[----:B-1----:R-:W-:-:S04]  /*3bd30*/  IMAD.SHL.U32 R216, R216, 0x80, RZ ;  /* 0x00000080d8d87824 */ /* 0x002fc800078e00ff */
[----:B------:R-:W-:-:S05]  /*3bd40*/  IMAD.SHL.U32 R216, R216, 0x2, RZ ;  /* 0x00000002d8d87824 */ /* 0x000fca00078e00ff */
[----:B------:R-:W-:-:S05]  /*3bd50*/  IADD3 R234, P5, R234, R216, RZ ;  /* 0x000000d8eaea7210 */ /* 0x000fca0007fbe0ff */
        /* <DEDUP_REMOVED lines=8> */
[----:B---3--:R-:W-:-:S05]  /*3bde0*/  IADD3 R242, P6, R242, R216, RZ ;  /* 0x000000d8f2f27210 */ /* 0x008fca0007fde0ff */
[----:B------:R1:W-:Y:S04]  /*3bdf0*/  STL [R1+0xd90], R242 ;  /* 0x000d90f201007387 */ /* 0x0003e80000100800 */
[----:B-1----:R0:W5:Y:S04]  /*3be00*/  LDL.LU R242, [R1+0x20e4] ;  /* 0x0020e40001f27983 */ /* 0x0021680000300800 */
[----:B------:R-:W2:Y:S01]  /*3be10*/  LDL.LU R216, [R1+0xdb4] ;  /* 0x000db40001d87983 */ /* 0x000ea20000300800 */
[--C-:B----4-:R-:W-:Y:S02]  /*3be20*/  IMAD.X R218, R218, 0x1, R2.reuse, P2 ;  /* 0x00000001dada7824 */ /* 0x110fe400010e0602 */
[----:B------:R-:W-:-:S02]  /*3be30*/  IMAD.X R228, R228, 0x1, R2, P3 ;  /* 0x00000001e4e47824 */ /* 0x000fc400018e0602 */
[--C-:B------:R-:W-:Y:S02]  /*3be40*/  IMAD.X R19, R19, 0x1, R2.reuse, P4 ;  /* 0x0000000113137824 */ /* 0x100fe400020e0602 */
[--C-:B------:R-:W-:Y:S02]  /*3be50*/  IMAD.X R15, R15, 0x1, R2.reuse, P5 ;  /* 0x000000010f0f7824 */ /* 0x100fe400028e0602 */
[----:B--2---:R-:W-:-:S05]  /*3be60*/  IMAD.X R216, R216, 0x1, R2, P1 ;  /* 0x00000001d8d87824 */ /* 0x004fca00008e0602 */
[----:B------:R1:W-:Y:S02]  /*3be70*/  STL [R1+0xdb4], R216 ;  /* 0x000db4d801007387 */ /* 0x0003e40000100800 */
[----:B-1----:R-:W1:Y:S02]  /*3be80*/  LDC R216, c[0x0][0x23c] ;  /* 0x00008f00ffd87b82 */ /* 0x002e640000000800 */
[----:B-1----:R-:W-:-:S04]  /*3be90*/  IMAD.SHL.U32 R216, R216, 0x80, RZ ;  /* 0x00000080d8d87824 */ /* 0x002fc800078e00ff */
[----:B------:R-:W-:-:S05]  /*3bea0*/  IMAD.SHL.U32 R216, R216, 0x2, RZ ;  /* 0x00000002d8d87824 */ /* 0x000fca00078e00ff */
[-C--:B------:R-:W-:Y:S02]  /*3beb0*/  IADD3 R11, P1, R11, R216.reuse, RZ ;  /* 0x000000d80b0b7210 */ /* 0x080fe40007f3e0ff */
[-C--:B------:R-:W-:Y:S02]  /*3bec0*/  IADD3 R220, P2, R220, R216.reuse, RZ ;  /* 0x000000d8dcdc7210 */ /* 0x080fe40007f5e0ff */
[-C--:B------:R-:W-:Y:S01]  /*3bed0*/  IADD3 R9, P3, R9, R216.reuse, RZ ;  /* 0x000000d809097210 */ /* 0x080fe20007f7e0ff */
[----:B------:R-:W-:Y:S04]  /*3bee0*/  STL [R1+0xd88], R11 ;  /* 0x000d880b01007387 */ /* 0x000fe80000100800 */
[----:B------:R1:W-:Y:S01]  /*3bef0*/  STL [R1+0xdac], R218 ;  /* 0x000dacda01007387 */ /* 0x0003e20000100800 */
[----:B------:R-:W-:-:S03]  /*3bf00*/  IADD3 R21, P4, R21, R216, RZ ;  /* 0x000000d815157210 */ /* 0x000fc60007f9e0ff */
[----:B-1----:R-:W2:Y:S04]  /*3bf10*/  LDL.LU R218, [R1+0xd58] ;  /* 0x000d580001da7983 */ /* 0x002ea80000300800 */
[----:B------:R1:W-:Y:S01]  /*3bf20*/  STL [R1+0xd80], R220 ;  /* 0x000d80dc01007387 */ /* 0x0003e20000100800 */
[----:B------:R-:W-:-:S03]  /*3bf30*/  IADD3 R244, P5, R244, R216, RZ ;  /* 0x000000d8f4f47210 */ /* 0x000fc60007fbe0ff */
[----:B-1----:R-:W3:Y:S04]  /*3bf40*/  LDL.LU R220, [R1+0xd50] ;  /* 0x000d500001dc7983 */ /* 0x002ee80000300800 */
[----:B------:R1:W-:Y:S01]  /*3bf50*/  STL [R1+0xda4], R228 ;  /* 0x000da4e401007387 */ /* 0x0003e20000100800 */
[----:B------:R-:W-:-:S03]  /*3bf60*/  IMAD.MOV.U32 R216, RZ, RZ, R4 ;  /* 0x000000ffffd87224 */ /* 0x000fc600078e0004 */
[----:B-1----:R-:W4:Y:S04]  /*3bf70*/  LDL.LU R228, [R1+0xd48] ;  /* 0x000d480001e47983 */ /* 0x002f280000300800 */
[----:B------:R1:W-:Y:S04]  /*3bf80*/  STL [R1+0xd78], R9 ;  /* 0x000d780901007387 */ /* 0x0003e80000100800 */
[----:B-1----:R-:W4:Y:S04]  /*3bf90*/  LDL.LU R9, [R1+0xd40] ;  /* 0x000d400001097983 */ /* 0x002f280000300800 */
[----:B------:R1:W-:Y:S01]  /*3bfa0*/  STL [R1+0xd9c], R19 ;  /* 0x000d9c1301007387 */ /* 0x0003e20000100800 */
[----:B------:R-:W-:-:S02]  /*3bfb0*/  IMAD.X R216, R216, 0x1, R2, P6 ;  /* 0x00000001d8d87824 */ /* 0x000fc400030e0602 */
[----:B-1----:R-:W-:Y:S02]  /*3bfc0*/  IMAD.MOV.U32 R19, RZ, RZ, R7 ;  /* 0x000000ffff137224 */ /* 0x002fe400078e0007 */
[----:B------:R-:W4:Y:S04]  /*3bfd0*/  LDL.LU R7, [R1+0xd38] ;  /* 0x000d380001077983 */ /* 0x000f280000300800 */
[----:B------:R1:W-:Y:S02]  /*3bfe0*/  STL [R1+0xd70], R21 ;  /* 0x000d701501007387 */ /* 0x0003e40000100800 */
[----:B-1----:R-:W-:Y:S02]  /*3bff0*/  IMAD.MOV.U32 R21, RZ, RZ, R240 ;  /* 0x000000ffff157224 */ /* 0x002fe400078e00f0 */
[----:B------:R-:W4:Y:S04]  /*3c000*/  LDL.LU R240, [R1+0xd30] ;  /* 0x000d300001f07983 */ /* 0x000f280000300800 */
[----:B------:R1:W-:Y:S04]  /*3c010*/  STL [R1+0xd94], R15 ;  /* 0x000d940f01007387 */ /* 0x0003e80000100800 */
[----:B------:R-:W4:Y:S01]  /*3c020*/  LDL.LU R11, [R1+0xd54] ;  /* 0x000d5400010b7983 */ /* 0x000f220000300800 */
[----:B-1----:R-:W-:-:S02]  /*3c030*/  IMAD.MOV.U32 R15, RZ, RZ, R17 ;  /* 0x000000ffff0f7224 */ /* 0x002fc400078e0011 */
[----:B------:R-:W-:Y:S02]  /*3c040*/  IMAD.MOV.U32 R17, RZ, RZ, R252 ;  /* 0x000000ffff117224 */ /* 0x000fe400078e00fc */
[----:B------:R-:W-:Y:S02]  /*3c050*/  IMAD.MOV.U32 R252, RZ, RZ, R3 ;  /* 0x000000fffffc7224 */ /* 0x000fe400078e0003 */
[----:B------:R-:W4:Y:S04]  /*3c060*/  LDL.LU R3, [R1+0xd28] ;  /* 0x000d280001037983 */ /* 0x000f280000300800 */
[----:B------:R1:W-:Y:S04]  /*3c070*/  STL [R1+0xd68], R244 ;  /* 0x000d68f401007387 */ /* 0x0003e80000100800 */
[----:B-1----:R0:W5:Y:S04]  /*3c080*/  LDL.LU R244, [R1+0x20e0] ;  /* 0x0020e00001f47983 */ /* 0x0021680000300800 */
[----:B------:R-:W4:Y:S04]  /*3c090*/  LDL.LU R4, [R1+0xd4c] ;  /* 0x000d4c0001047983 */ /* 0x000f280000300800 */
        /* <DEDUP_REMOVED lines=31> */
[----:B----4-:R-:W-:-:S05]  /*3c290*/  IADD3 R228, P3, R228, R216, RZ ;  /* 0x000000d8e4e47210 */ /* 0x010fca0007f7e0ff */
        /* <DEDUP_REMOVED lines=10> */
[----:B-1----:R-:W2:Y:S04]  /*3c340*/  LDL.LU R9, [R1+0x20cc] ;  /* 0x0020cc0001097983 */ /* 0x002ea80000300800 */
[----:B------:R-:W3:Y:S02]  /*3c350*/  LDL.LU R216, [R1+0xd64] ;  /* 0x000d640001d87983 */ /* 0x000ee40000300800 */
[----:B---3--:R-:W-:-:S05]  /*3c360*/  IMAD.X R216, R216, 0x1, R2, P5 ;  /* 0x00000001d8d87824 */ /* 0x008fca00028e0602 */
[----:B------:R1:W-:Y:S02]  /*3c370*/  STL [R1+0xd64], R216 ;  /* 0x000d64d801007387 */ /* 0x0003e40000100800 */
[----:B-1----:R-:W1:Y:S02]  /*3c380*/  LDC R216, c[0x0][0x23c] ;  /* 0x00008f00ffd87b82 */ /* 0x002e640000000800 */
[----:B-1----:R-:W-:-:S04]  /*3c390*/  IMAD.SHL.U32 R216, R216, 0x80, RZ ;  /* 0x00000080d8d87824 */ /* 0x002fc800078e00ff */
[----:B------:R-:W-:-:S05]  /*3c3a0*/  IMAD.SHL.U32 R216, R216, 0x2, RZ ;  /* 0x00000002d8d87824 */ /* 0x000fca00078e00ff */
[----:B------:R-:W-:-:S05]  /*3c3b0*/  IADD3 R7, P5, R7, R216, RZ ;  /* 0x000000d807077210 */ /* 0x000fca0007fbe0ff */
[----:B------:R1:W-:Y:S04]  /*3c3c0*/  STL [R1+0xd38], R7 ;  /* 0x000d380701007387 */ /* 0x0003e80000100800 */
[----:B-1----:R-:W3:Y:S04]  /*3c3d0*/  LDL.LU R7, [R1+0x20c8] ;  /* 0x0020c80001077983 */ /* 0x002ee80000300800 */
[----:B------:R-:W4:Y:S01]  /*3c3e0*/  LDL.LU R216, [R1+0xd5c] ;  /* 0x000d5c0001d87983 */ /* 0x000f220000300800 */
[--C-:B------:R-:W-:Y:S02]  /*3c3f0*/  IMAD.X R11, R11, 0x1, R2.reuse, P1 ;  /* 0x000000010b0b7824 */ /* 0x100fe400008e0602 */
[----:B------:R-:W-:-:S02]  /*3c400*/  IMAD.X R4, R4, 0x1, R2, P2 ;  /* 0x0000000104047824 */ /* 0x000fc400010e0602 */
[--C-:B------:R-:W-:Y:S02]  /*3c410*/  IMAD.X R10, R10, 0x1, R2.reuse, P3 ;  /* 0x000000010a0a7824 */ /* 0x100fe400018e0602 */
[--C-:B------:R-:W-:Y:S02]  /*3c420*/  IMAD.X R6, R6, 0x1, R2.reuse, P4 ;  /* 0x0000000106067824 */ /* 0x100fe400020e0602 */
[--C-:B------:R-:W-:Y:S02]  /*3c430*/  IMAD.X R8, R8, 0x1, R2.reuse, P5 ;  /* 0x0000000108087824 */ /* 0x100fe400028e0602 */
[----:B----4-:R-:W-:-:S05]  /*3c440*/  IMAD.X R216, R216, 0x1, R2, P6 ;  /* 0x00000001d8d87824 */ /* 0x010fca00030e0602 */
[----:B------:R1:W-:Y:S02]  /*3c450*/  STL [R1+0xd5c], R216 ;  /* 0x000d5cd801007387 */ /* 0x0003e40000100800 */
[----:B-1----:R-:W1:Y:S02]  /*3c460*/  LDC R216, c[0x0][0x23c] ;  /* 0x00008f00ffd87b82 */ /* 0x002e640000000800 */
[----:B-1----:R-:W-:-:S04]  /*3c470*/  IMAD.SHL.U32 R216, R216, 0x80, RZ ;  /* 0x00000080d8d87824 */ /* 0x002fc800078e00ff */
[----:B------:R-:W-:-:S05]  /*3c480*/  IMAD.SHL.U32 R216, R216, 0x2, RZ ;  /* 0x00000002d8d87824 */ /* 0x000fca00078e00ff */
[-C--:B------:R-:W-:Y:S02]  /*3c490*/  IADD3 R240, P6, R240, R216.reuse, RZ ;  /* 0x000000d8f0f07210 */ /* 0x080fe40007fde0ff */
[-C--:B------:R-:W-:Y:S02]  /*3c4a0*/  IADD3 R3, P1, R3, R216.reuse, RZ ;  /* 0x000000d803037210 */ /* 0x080fe40007f3e0ff */
[-C--:B------:R-:W-:Y:S01]  /*3c4b0*/  IADD3 R5, P2, R5, R216.reuse, RZ ;  /* 0x000000d805057210 */ /* 0x080fe20007f5e0ff */
[----:B------:R1:W-:Y:S01]  /*3c4c0*/  STL [R1+0xd30], R240 ;  /* 0x000d30f001007387 */ /* 0x0003e20000100800 */
[----:B------:R-:W-:-:S03]  /*3c4d0*/  IADD3 R13, P3, R13, R216, RZ ;  /* 0x000000d80d0d7210 */ /* 0x000fc60007f7e0ff */
[----:B-1----:R-:W4:Y:S04]  /*3c4e0*/  LDL.LU R240, [R1+0xcf0] ;  /* 0x000cf00001f07983 */ /* 0x002f280000300800 */
[----:B------:R-:W-:Y:S04]  /*3c4f0*/  STL [R1+0xd54], R11 ;  /* 0x000d540b01007387 */ /* 0x000fe80000100800 */
[----:B------:R1:W-:Y:S01]  /*3c500*/  STL [R1+0xd28], R3 ;  /* 0x000d280301007387 */ /* 0x0003e20000100800 */
[----:B---3--:R-:W-:-:S03]  /*3c510*/  IADD3 R7, P4, R7, R216, RZ ;  /* 0x000000d807077210 */ /* 0x008fc60007f9e0ff */
[----:B-1----:R-:W3:Y:S04]  /*3c520*/  LDL.LU R3, [R1+0xce0] ;  /* 0x000ce00001037983 */ /* 0x002ee80000300800 */
[----:B------:R1:W-:Y:S01]  /*3c530*/  STL [R1+0xd4c], R4 ;  /* 0x000d4c0401007387 */ /* 0x0003e20000100800 */
[----:B--2---:R-:W-:-:S03]  /*3c540*/  IADD3 R9, P5, R9, R216, RZ ;  /* 0x000000d809097210 */ /* 0x004fc60007fbe0ff */
[----:B-1----:R-:W2:Y:S04]  /*3c550*/  LDL.LU R4, [R1+0xcd8] ;  /* 0x000cd80001047983 */ /* 0x002ea80000300800 */
[----:B------:R1:W-:Y:S01]  /*3c560*/  STL [R1+0xd20], R5 ;  /* 0x000d200501007387 */ /* 0x0003e20000100800 */
[----:B------:R-:W-:-:S03]  /*3c570*/  IMAD.X R19, R19, 0x1, R2, P6 ;  /* 0x0000000113137824 */ /* 0x000fc600030e0602 */
[----:B-1----:R-:W2:Y:S04]  /*3c580*/  LDL.LU R5, [R1+0xcd0] ;  /* 0x000cd00001057983 */ /* 0x002ea80000300800 */
[----:B------:R1:W-:Y:S01]  /*3c590*/  STL [R1+0xd44], R10 ;  /* 0x000d440a01007387 */ /* 0x0003e20000100800 */
[----:B------:R-:W-:Y:S01]  /*3c5a0*/  IADD3 R230, P6, R230, R216, RZ ;  /* 0x000000d8e6e67210 */ /* 0x000fe20007fde0ff */
[----:B------:R-:W-:Y:S02]  /*3c5b0*/  IMAD.MOV.U32 R216, RZ, RZ, R21 ;  /* 0x000000ffffd87224 */ /* 0x000fe400078e0015 */
[----:B-1----:R-:W2:Y:S04]  /*3c5c0*/  LDL.LU R10, [R1+0xcc8] ;  /* 0x000cc800010a7983 */ /* 0x002ea80000300800 */
[----:B------:R1:W-:Y:S04]  /*3c5d0*/  STL [R1+0xd18], R13 ;  /* 0x000d180d01007387 */ /* 0x0003e80000100800 */
[----:B-1----:R-:W2:Y:S04]  /*3c5e0*/  LDL.LU R13, [R1+0xcc0] ;  /* 0x000cc000010d7983 */ /* 0x002ea80000300800 */
[----:B------:R1:W-:Y:S01]  /*3c5f0*/  STL [R1+0xd3c], R6 ;  /* 0x000d3c0601007387 */ /* 0x0003e20000100800 */
[----:B------:R-:W-:-:S03]  /*3c600*/  IMAD.X R216, R216, 0x1, R2, P1 ;  /* 0x00000001d8d87824 */ /* 0x000fc600008e0602 */
[----:B-1----:R-:W2:Y:S04]  /*3c610*/  LDL.LU R6, [R1+0xcb8] ;  /* 0x000cb80001067983 */ /* 0x002ea80000300800 */
[----:B------:R1:W-:Y:S04]  /*3c620*/  STL [R1+0xd10], R7 ;  /* 0x000d100701007387 */ /* 0x0003e80000100800 */
[----:B-1----:R-:W2:Y:S04]  /*3c630*/  LDL.LU R7, [R1+0xcb0] ;  /* 0x000cb00001077983 */ /* 0x002ea80000300800 */
[----:B------:R1:W-:Y:S04]  /*3c640*/  STL [R1+0xd34], R8 ;  /* 0x000d340801007387 */ /* 0x0003e80000100800 */
[----:B-1----:R-:W2:Y:S04]  /*3c650*/  LDL.LU R8, [R1+0xca8] ;  /* 0x000ca80001087983 */ /* 0x002ea80000300800 */
[----:B------:R1:W-:Y:S04]  /*3c660*/  STL [R1+0xd08], R9 ;  /* 0x000d080901007387 */ /* 0x0003e80000100800 */
[----:B-1----:R-:W2:Y:S04]  /*3c670*/  LDL.LU R9, [R1+0xca0] ;  /* 0x000ca00001097983 */ /* 0x002ea80000300800 */
[----:B------:R-:W2:Y:S04]  /*3c680*/  LDL.LU R11, [R1+0xc98] ;  /* 0x000c9800010b7983 */ /* 0x000ea80000300800 */
[----:B------:R1:W-:Y:S04]  /*3c690*/  STL [R1+0xd2c], R19 ;  /* 0x000d2c1301007387 */ /* 0x0003e80000100800 */
[----:B-1----:R-:W2:Y:S04]  /*3c6a0*/  LDL.LU R19, [R1+0xcbc] ;  /* 0x000cbc0001137983 */ /* 0x002ea80000300800 */
[----:B------:R1:W-:Y:S04]  /*3c6b0*/  STL [R1+0xd00], R230 ;  /* 0x000d00e601007387 */ /* 0x0003e80000100800 */
[----:B-1----:R0:W5:Y:S04]  /*3c6c0*/  LDL.LU R230, [R1+0x20c4] ;  /* 0x0020c40001e67983 */ /* 0x0021680000300800 */
[----:B------:R-:W2:Y:S04]  /*3c6d0*/  LDL.LU R21, [R1+0xcb4] ;  /* 0x000cb40001157983 */ /* 0x000ea80000300800 */
[----:B------:R1:W-:Y:S02]  /*3c6e0*/  STL [R1+0xd24], R216 ;  /* 0x000d24d801007387 */ /* 0x0003e40000100800 */
[----:B-1----:R-:W1:Y:S02]  /*3c6f0*/  LDC R216, c[0x0][0x23c] ;  /* 0x00008f00ffd87b82 */ /* 0x002e640000000800 */
[----:B-1----:R-:W-:-:S04]  /*3c700*/  IMAD.SHL.U32 R216, R216, 0x80, RZ ;  /* 0x00000080d8d87824 */ /* 0x002fc800078e00ff */
[----:B------:R-:W-:-:S05]  /*3c710*/  IMAD.SHL.U32 R216, R216, 0x2, RZ ;  /* 0x00000002d8d87824 */ /* 0x000fca00078e00ff */
[----:B------:R-:W-:-:S05]  /*3c720*/  IADD3 R238, P1, R238, R216, RZ ;  /* 0x000000d8eeee7210 */ /* 0x000fca0007f3e0ff */
[----:B------:R1:W-:Y:S04]  /*3c730*/  STL [R1+0xcf8], R238 ;  /* 0x000cf8ee01007387 */ /* 0x0003e80000100800 */
[----:B-1----:R0:W5:Y:S04]  /*3c740*/  LDL.LU R238, [R1+0x20c0] ;  /* 0x0020c00001ee7983 */ /* 0x0021680000300800 */
[----:B------:R-:W4:Y:S02]  /*3c750*/  LDL.LU R216, [R1+0xd1c] ;  /* 0x000d1c0001d87983 */ /* 0x000f240000300800 */
[----:B----4-:R-:W-:-:S05]  /*3c760*/  IMAD.X R216, R216, 0x1, R2, P2 ;  /* 0x00000001d8d87824 */ /* 0x010fca00010e0602 */
[----:B------:R1:W-:Y:S02]  /*3c770*/  STL [R1+0xd1c], R216 ;  /* 0x000d1cd801007387 */ /* 0x0003e40000100800 */
[----:B-1----:R-:W1:Y:S02]  /*3c780*/  LDC R216, c[0x0][0x23c] ;  /* 0x00008f00ffd87b82 */ /* 0x002e640000000800 */
[----:B-1----:R-:W-:-:S04]  /*3c790*/  IMAD.SHL.U32 R216, R216, 0x80, RZ ;  /* 0x00000080d8d87824 */ /* 0x002fc800078e00ff */
[----:B------:R-:W-:-:S05]  /*3c7a0*/  IMAD.SHL.U32 R216, R216, 0x2, RZ ;  /* 0x00000002d8d87824 */ /* 0x000fca00078e00ff */
[----:B------:R-:W-:Y:S01]  /*3c7b0*/  IADD3 R240, P2, R240, R216, RZ ;  /* 0x000000d8f0f07210 */ /* 0x000fe20007f5e0ff */
[----:B------:R-:W-:-:S04]  /*3c7c0*/  IMAD.MOV.U32 R216, RZ, RZ, R15 ;  /* 0x000000ffffd87224 */ /* 0x000fc800078e000f */
[----:B------:R-:W-:Y:S01]  /*3c7d0*/  IMAD.X R216, R216, 0x1, R2, P3 ;  /* 0x00000001d8d87824 */ /* 0x000fe200018e0602 */
        /* <DEDUP_REMOVED lines=25> */
[----:B--2---:R-:W-:-:S05]  /*3c970*/  IADD3 R4, P5, R4, R216, RZ ;  /* 0x000000d804047210 */ /* 0x004fca0007fbe0ff */
        /* <DEDUP_REMOVED lines=29> */
[----:B------:R-:W4:Y:S02]  /*3cb50*/  LDL.LU R216, [R1+0xce4] ;  /* 0x000ce40001d87983 */ /* 0x000f240000300800 */
[----:B----4-:R-:W-:-:S05]  /*3cb60*/  IMAD.X R216, R216, 0x1, R2, P3 ;  /* 0x00000001d8d87824 */ /* 0x010fca00018e0602 */
        /* <DEDUP_REMOVED lines=25> */
[----:B------:R-:W4:Y:S01]  /*3cd00*/  LDL.LU R216, [R1+0xccc] ;  /* 0x000ccc0001d87983 */ /* 0x000f220000300800 */
[----:B------:R-:W-:Y:S02]  /*3cd10*/  WARPGROUP.DEPBAR.LE gsb0, 0x0 ;  /* 0x00008000000079c5 */ /* 0x000fe40000010000 */
[----:B------:R-:W-:Y:S01]  /*3cd20*/  WARPGROUP.ARRIVE ;  /* 0x00000000000079c5 */ /* 0x000fe20000000000 */
[----:B------:R-:W-:Y:S01]  /*3cd30*/  UMOV UR38, UR10 ;  /* 0x0000000a00267c82 */ /* 0x000fe20008000000 */
[----:B------:R-:W-:-:S04]  /*3cd40*/  UMOV UR39, UR11 ;  /* 0x0000000b00277c82 */ /* 0x000fc80008000000 */
[----:B------:R-:W-:Y:S01]  /*3cd50*/  HGMMA.64x128x16.F32 R24, gdesc[UR36].tnspA, R24, gsb0 ;  /* 0x21e00000241879f0 */ /* 0x000fe20008000818 */
[----:B------:R-:W-:Y:S01]  /*3cd60*/  UMOV UR42, UR14 ;  /* 0x0000000e002a7c82 */ /* 0x000fe20008000000 */
[----:B------:R-:W-:Y:S01]  /*3cd70*/  UMOV UR43, UR15 ;  /* 0x0000000f002b7c82 */ /* 0x000fe20008000000 */
[----:B------:R-:W-:Y:S01]  /*3cd80*/  UMOV UR46, UR18 ;  /* 0x00000012002e7c82 */ /* 0x000fe20008000000 */
[----:B------:R-:W-:Y:S01]  /*3cd90*/  UMOV UR47, UR19 ;  /* 0x00000013002f7c82 */ /* 0x000fe20008000000 */
[----:B------:R-:W-:Y:S02]  /*3cda0*/  WARPGROUP.DEPBAR.LE gsb0, 0x0 ;  /* 0x00008000000079c5 */ /* 0x000fe40000010000 */
[----:B------:R-:W-:-:S06]  /*3cdb0*/  WARPGROUP.ARRIVE ;  /* 0x00000000000079c5 */ /* 0x000fcc0000000000 */
[----:B------:R-:W-:Y:S01]  /*3cdc0*/  HGMMA.64x128x16.F32 R24, gdesc[UR40].tnspA, R24, gsb0 ;  /* 0x21e00000281879f0 */ /* 0x000fe20008000818 */
        /* <DEDUP_REMOVED lines=10> */
[----:B------:R-:W-:-:S06]  /*3ce70*/  WARPGROUP.ARRIVE ;  /* 0x00000000000079c5 */ /* 0x000fcc0000000000 */
[----:B------:R-:W-:Y:S01]  /*3ce80*/  HGMMA.64x128x16.F32 R24, gdesc[UR44].tnspA, R24, gsb0 ;  /* 0x21e000002c1879f0 */ /* 0x000fe20008000818 */
[--C-:B------:R-:W-:Y:S01]  /*3ce90*/  IMAD.X R19, R19, 0x1, R2.reuse, P2 ;  /* 0x0000000113137824 */ /* 0x100fe200010e0602 */
[----:B------:R-:W-:Y:S01]  /*3cea0*/  UMOV UR50, UR22 ;  /* 0x0000001600327c82 */ /* 0x000fe20008000000 */
[----:B------:R-:W-:Y:S01]  /*3ceb0*/  UMOV UR51, UR23 ;  /* 0x0000001700337c82 */ /* 0x000fe20008000000 */
[----:B------:R-:W-:Y:S01]  /*3cec0*/  IMAD.X R21, R21, 0x1, R2, P3 ;  /* 0x0000000115157824 */ /* 0x000fe200018e0602 */
        /* <DEDUP_REMOVED lines=10> */
[-C--:B------:R-:W-:Y:S02]  /*3cf70*/  IADD3 R11, P1, R11, R216.reuse, RZ ;  /* 0x000000d80b0b7210 */ /* 0x080fe40007f3e0ff */
[-C--:B---3--:R-:W-:Y:S02]  /*3cf80*/  IADD3 R13, P2, R13, R216.reuse, RZ ;  /* 0x000000d80d0d7210 */ /* 0x088fe40007f5e0ff */
[----:B--2---:R-:W-:Y:S01]  /*3cf90*/  IADD3 R10, P3, R10, R216, RZ ;  /* 0x000000d80a0a7210 */ /* 0x004fe20007f7e0ff */
[----:B------:R1:W-:Y:S04]  /*3cfa0*/  STL [R1+0xc98], R11 ;  /* 0x000c980b01007387 */ /* 0x0003e80000100800 */
[----:B------:R2:W-:Y:S01]  /*3cfb0*/  STL [R1+0xc90], R13 ;  /* 0x000c900d01007387 */ /* 0x0005e20000100800 */
[----:B------:R-:W-:-:S02]  /*3cfc0*/  WARPGROUP.DEPBAR.LE gsb0, 0x0 ;  /* 0x00008000000079c5 */ /* 0x000fc40000010000 */
[----:B------:R-:W-:Y:S01]  /*3cfd0*/  UMOV UR58, UR30 ;  /* 0x0000001e003a7c82 */ /* 0x000fe20008000000 */
[----:B------:R-:W-:Y:S01]  /*3cfe0*/  UMOV UR59, UR31 ;  /* 0x0000001f003b7c82 */ /* 0x000fe20008000000 */
[--C-:B------:R-:W-:Y:S02]  /*3cff0*/  IMAD.X R15, R15, 0x1, R2.reuse, P5 ;  /* 0x000000010f0f7824 */ /* 0x100fe400028e0602 */
[----:B------:R-:W-:Y:S01]  /*3d000*/  IMAD.X R17, R17, 0x1, R2, P1 ;  /* 0x0000000111117824 */ /* 0x000fe200008e0602 */
[----:B-1----:R-:W1:Y:S01]  /*3d010*/  LDC R11, c[0x0][0x238] ;  /* 0x00008e00ff0b7b82 */ /* 0x002e620000000800 */
[----:B--2---:R-:W2:Y:S04]  /*3d020*/  LDL.LU R13, [R1+0x2090] ;  /* 0x00209000010d7983 */ /* 0x004ea80000300800 */
[----:B------:R-:W-:Y:S04]  /*3d030*/  STL [R1+0xcbc], R19 ;  /* 0x000cbc1301007387 */ /* 0x000fe80000100800 */
[----:B------:R3:W-:Y:S04]  /*3d040*/  STL [R1+0xc88], R10 ;  /* 0x000c880a01007387 */ /* 0x0007e80000100800 */
[----:B---3--:R0:W5:Y:S04]  /*3d050*/  LDL.LU R10, [R1+0x208c] ;  /* 0x00208c00010a7983 */ /* 0x0081680000300800 */
[----:B------:R3:W-:Y:S02]  /*3d060*/  STL [R1+0xcb4], R21 ;  /* 0x000cb41501007387 */ /* 0x0007e40000100800 */
[----:B---3--:R-:W-:-:S02]  /*3d070*/  IMAD.MOV.U32 R21, RZ, RZ, R20 ;  /* 0x000000ffff157224 */ /* 0x008fc400078e0014 */
[----:B------:R-:W-:Y:S02]  /*3d080*/  IMAD.MOV.U32 R20, RZ, RZ, R12 ;  /* 0x000000ffff147224 */ /* 0x000fe400078e000c */
[----:B------:R-:W3:Y:S01]  /*3d090*/  LDL.LU R12, [R1+0xcac] ;  /* 0x000cac00010c7983 */ /* 0x000ee20000300800 */
[----:B------:R-:W-:-:S06]  /*3d0a0*/  WARPGROUP.ARRIVE ;  /* 0x00000000000079c5 */ /* 0x000fcc0000000000 */
[----:B------:R-:W-:Y:S01]  /*3d0b0*/  HGMMA.64x128x16.F32 R24, gdesc[UR52].tnspA, R24, gsb0 ;  /* 0x21e00000341879f0 */ /* 0x000fe20008000818 */
[----:B-1----:R-:W-:Y:S02]  /*3d0c0*/  IMAD.SHL.U32 R11, R11, 0x80, RZ ;  /* 0x000000800b0b7824 */ /* 0x002fe400078e00ff */
[----:B------:R-:W-:Y:S02]  /*3d0d0*/  IMAD.MOV.U32 R19, RZ, RZ, R18 ;  /* 0x000000ffff137224 */ /* 0x000fe400078e0012 */
[----:B------:R-:W-:Y:S02]  /*3d0e0*/  IMAD.MOV.U32 R18, RZ, RZ, R22 ;  /* 0x000000ffff127224 */ /* 0x000fe400078e0016 */
[----:B------:R-:W-:Y:S01]  /*3d0f0*/  IMAD.SHL.U32 R11, R11, 0x2, RZ ;  /* 0x000000020b0b7824 */ /* 0x000fe200078e00ff */
[----:B------:R-:W-:Y:S02]  /*3d100*/  WARPGROUP.DEPBAR.LE gsb0, 0x0 ;  /* 0x00008000000079c5 */ /* 0x000fe40000010000 */
[----:B------:R-:W-:-:S06]  /*3d110*/  WARPGROUP.ARRIVE ;  /* 0x00000000000079c5 */ /* 0x000fcc0000000000 */
[----:B------:R-:W-:Y:S01]  /*3d120*/  HGMMA.64x128x16.F32 R24, gdesc[UR56].tnspA, R24, gsb0 ;  /* 0x21e00000381879f0 */ /* 0x000fe20008000818 */
[----:B--2---:R-:W-:-:S05]  /*3d130*/  IMAD.X R13, R13, 0x1, R2, P6 ;  /* 0x000000010d0d7824 */ /* 0x004fca00030e0602 */
[----:B------:R1:W-:Y:S01]  /*3d140*/  STL [R1+0xc9c], R13 ;  /* 0x000c9c0d01007387 */ /* 0x0003e20000100800 */
[----:B---3--:R-:W-:-:S05]  /*3d150*/  IMAD.X R12, R12, 0x1, R2, P4 ;  /* 0x000000010c0c7824 */ /* 0x008fca00020e0602 */
[----:B------:R-:W-:Y:S04]  /*3d160*/  STL [R1+0xcac], R12 ;  /* 0x000cac0c01007387 */ /* 0x000fe80000100800 */
[----:B-1----:R0:W5:Y:S04]  /*3d170*/  LDL.LU R13, [R1+0x2088] ;  /* 0x00208800010d7983 */ /* 0x0021680000300800 */
[----:B------:R-:W-:Y:S04]  /*3d180*/  STL [R1+0xca4], R15 ;  /* 0x000ca40f01007387 */ /* 0x000fe80000100800 */
[----:B------:R1:W-:Y:S01]  /*3d190*/  STL [R1+0xc94], R17 ;  /* 0x000c941101007387 */ /* 0x0003e20000100800 */
[----:B------:R-:W-:-:S03]  /*3d1a0*/  WARPGROUP.DEPBAR.LE gsb0, 0x0 ;  /* 0x00008000000079c5 */ /* 0x000fc60000010000 */
[----:B-1----:R-:W2:Y:S04]  /*3d1b0*/  LDL.LU R17, [R1+0xc84] ;  /* 0x000c840001117983 */ /* 0x002ea80000300800 */
[----:B------:R-:W3:Y:S01]  /*3d1c0*/  LDL.LU R15, [R1+0xc8c] ;  /* 0x000c8c00010f7983 */ /* 0x000ee20000300800 */
[--C-:B--2---:R-:W-:Y:S02]  /*3d1d0*/  IMAD.X R17, R17, 0x1, R2.reuse, P3 ;  /* 0x0000000111117824 */ /* 0x104fe400018e0602 */
[----:B---3--:R-:W-:-:S03]  /*3d1e0*/  IMAD.X R15, R15, 0x1, R2, P2 ;  /* 0x000000010f0f7824 */ /* 0x008fc600010e0602 */
[----:B------:R1:W-:Y:S04]  /*3d1f0*/  STL [R1+0xc84], R17 ;  /* 0x000c841101007387 */ /* 0x0003e80000100800 */
[----:B------:R2:W-:Y:S01]  /*3d200*/  STL [R1+0xc8c], R15 ;  /* 0x000c8c0f01007387 */ /* 0x0005e20000100800 */
[----:B-1----:R-:W-:Y:S02]  /*3d210*/  IMAD.MOV.U32 R17, RZ, RZ, R16 ;  /* 0x000000ffff117224 */ /* 0x002fe400078e0010 */
[----:B------:R-:W-:Y:S02]  /*3d220*/  IMAD.MOV.U32 R16, RZ, RZ, R23 ;  /* 0x000000ffff107224 */ /* 0x000fe400078e0017 */
[----:B--2---:R-:W-:Y:S02]  /*3d230*/  IMAD.MOV.U32 R15, RZ, RZ, R14 ;  /* 0x000000ffff0f7224 */ /* 0x004fe400078e000e */
[----:B------:R-:W-:Y:S01]  /*3d240*/  IMAD.MOV.U32 R14, RZ, RZ, R217 ;  /* 0x000000ffff0e7224 */ /* 0x000fe200078e00d9 */
[----:B0-----:R-:W-:Y:S06]  /*3d250*/  @P0 BRA `(.L_x_1) ;  /* 0xfffffd5c00340947 */ /* 0x001fec000383ffff */
[----:B-----5:R-:W2:Y:S04]  /*3d260*/  LDL.LU R9, [R1+0x4e8] ;  /* 0x0004e80001097983 */ /* 0x020ea80000300800 */
        /* <DEDUP_REMOVED lines=21> */
[----:B------:R-:W3:Y:S01]  /*3d3c0*/  LDL.LU R2, [R1+0x4fc] ;  /* 0x0004fc0001027983 */ /* 0x000ee20000300800 */
[----:B------:R-:W-:-:S03]  /*3d3d0*/  F2FP.F16.F32.PACK_AB R20, R85, R213 ;  /* 0x000000d55514723e */ /* 0x000fc600000000ff */
        /* <DEDUP_REMOVED lines=9> */
[----:B------:R0:W-:Y:S04]  /*3d470*/  STL [R1+0x20bc], R24 ;  /* 0x0020bc1801007387 */ /* 0x0001e80000100800 */
[----:B------:R-:W-:Y:S04]  /*3d480*/  STL [R1+0x20b8], R227 ;  /* 0x0020b8e301007387 */ /* 0x000fe80000100800 */
[----:B------:R-:W-:Y:S01]  /*3d490*/  STL [R1+0x20b4], R90 ;  /* 0x0020b45a01007387 */ /* 0x000fe20000100800 */
[----:B0-----:R-:W-:-:S03]  /*3d4a0*/  F2FP.F16.F32.PACK_AB R24, R87, R215 ;  /* 0x000000d75718723e */ /* 0x001fc600000000ff */
        /* <DEDUP_REMOVED lines=13> */
[----:B----4-:R-:W-:-:S02]  /*3d580*/  F2FP.F16.F32.PACK_AB R0, R216, R0 ;  /* 0x00000000d800723e */ /* 0x010fc400000000ff */
[----:B--2---:R-:W-:Y:S02]  /*3d590*/  F2FP.F16.F32.PACK_AB R13, R151, R21 ;  /* 0x00000015970d723e */ /* 0x004fe400000000ff */
[----:B---3--:R-:W-:-:S03]  /*3d5a0*/  F2FP.F16.F32.PACK_AB R18, R149, R18 ;  /* 0x000000129512723e */ /* 0x008fc600000000ff */
[----:B------:R0:W-:Y:S04]  /*3d5b0*/  STL [R1+0x564], R13 ;  /* 0x0005640d01007387 */ /* 0x0001e80000100800 */
[----:B------:R1:W-:Y:S01]  /*3d5c0*/  STL [R1+0x560], R18 ;  /* 0x0005601201007387 */ /* 0x0003e20000100800 */
[----:B------:R-:W-:-:S05]  /*3d5d0*/  F2FP.F16.F32.PACK_AB R16, R19, R16 ;  /* 0x000000101310723e */ /* 0x000fca00000000ff */
[----:B------:R2:W-:Y:S01]  /*3d5e0*/  STL [R1+0x55c], R16 ;  /* 0x00055c1001007387 */ /* 0x0005e20000100800 */
[----:B0-----:R-:W-:-:S05]  /*3d5f0*/  F2FP.F16.F32.PACK_AB R13, R17, R14 ;  /* 0x0000000e110d723e */ /* 0x001fca00000000ff */
[----:B------:R-:W-:Y:S01]  /*3d600*/  STL [R1+0x558], R13 ;  /* 0x0005580d01007387 */ /* 0x000fe20000100800 */
[----:B------:R-:W-:-:S05]  /*3d610*/  F2FP.F16.F32.PACK_AB R2, R15, R2 ;  /* 0x000000020f02723e */ /* 0x000fca00000000ff */
[----:B------:R0:W-:Y:S04]  /*3d620*/  STL [R1+0x554], R2 ;  /* 0x0005540201007387 */ /* 0x0001e80000100800 */
[----:B------:R3:W-:Y:S04]  /*3d630*/  STL [R1+0x550], R0 ;  /* 0x0005500001007387 */ /* 0x0007e80000100800 */
        /* <DEDUP_REMOVED lines=13> */
[----:B-1----:R-:W4:Y:S04]  /*3d710*/  LDL.LU R18, [R1+0x3ec] ;  /* 0x0003ec0001127983 */ /* 0x002f280000300800 */
[----:B------:R-:W4:Y:S04]  /*3d720*/  LDL.LU R19, [R1+0x1e4] ;  /* 0x0001e40001137983 */ /* 0x000f280000300800 */
[----:B--2---:R-:W2:Y:S04]  /*3d730*/  LDL.LU R16, [R1+0x3e4] ;  /* 0x0003e40001107983 */ /* 0x004ea80000300800 */
[----:B------:R-:W2:Y:S04]  /*3d740*/  LDL.LU R17, [R1+0x2ec] ;  /* 0x0002ec0001117983 */ /* 0x000ea80000300800 */
[----:B------:R-:W2:Y:S04]  /*3d750*/  LDL.LU R14, [R1+0x4ec] ;  /* 0x0004ec00010e7983 */ /* 0x000ea80000300800 */
[----:B------:R-:W2:Y:S04]  /*3d760*/  LDL.LU R15, [R1+0x2e4] ;  /* 0x0002e400010f7983 */ /* 0x000ea80000300800 */
[----:B0-----:R-:W2:Y:S04]  /*3d770*/  LDL.LU R2, [R1+0x4e4] ;  /* 0x0004e40001027983 */ /* 0x001ea80000300800 */
[----:B------:R-:W2:Y:S04]  /*3d780*/  LDL.LU R216, [R1+0xe8] ;  /* 0x0000e80001d87983 */ /* 0x000ea80000300800 */
[----:B---3--:R-:W3:Y:S01]  /*3d790*/  LDL.LU R0, [R1+0xe0] ;  /* 0x0000e00001007983 */ /* 0x008ee20000300800 */
[----:B------:R-:W-:Y:S01]  /*3d7a0*/  F2FP.F16.F32.PACK_AB R86, R86, R214 ;  /* 0x000000d65656723e */ /* 0x000fe200000000ff */
[----:B------:R-:W-:Y:S01]  /*3d7b0*/  IMAD.MOV.U32 R90, RZ, RZ, R11 ;  /* 0x000000ffff5a7224 */ /* 0x000fe200078e000b */
[----:B------:R-:W-:Y:S01]  /*3d7c0*/  F2FP.F16.F32.PACK_AB R85, R84, R212 ;  /* 0x000000d45455723e */ /* 0x000fe200000000ff */
[----:B------:R-:W-:-:S02]  /*3d7d0*/  IMAD.MOV.U32 R226, RZ, RZ, R9 ;  /* 0x000000ffffe27224 */ /* 0x000fc400078e0009 */
[----:B------:R-:W-:Y:S01]  /*3d7e0*/  STL [R1+0x54c], R86 ;  /* 0x00054c5601007387 */ /* 0x000fe20000100800 */
[----:B------:R-:W-:Y:S02]  /*3d7f0*/  IMAD.MOV.U32 R88, RZ, RZ, R8 ;  /* 0x000000ffff587224 */ /* 0x000fe400078e0008 */
[----:B------:R-:W-:Y:S01]  /*3d800*/  IMAD.MOV.U32 R223, RZ, RZ, R7 ;  /* 0x000000ffffdf7224 */ /* 0x000fe200078e0007 */
[----:B------:R-:W-:Y:S01]  /*3d810*/  STL [R1+0x548], R85 ;  /* 0x0005485501007387 */ /* 0x000fe20000100800 */
[----:B------:R-:W-:Y:S02]  /*3d820*/  IMAD.MOV.U32 R222, RZ, RZ, R6 ;  /* 0x000000ffffde7224 */ /* 0x000fe400078e0006 */
[----:B------:R-:W-:Y:S02]  /*3d830*/  IMAD.MOV.U32 R225, RZ, RZ, R5 ;  /* 0x000000ffffe17224 */ /* 0x000fe400078e0005 */
[----:B------:R-:W-:Y:S01]  /*3d840*/  IMAD.MOV.U32 R224, RZ, RZ, R4 ;  /* 0x000000ffffe07224 */ /* 0x000fe200078e0004 */
[----:B----4-:R-:W-:Y:S01]  /*3d850*/  F2FP.F16.F32.PACK_AB R13, R150, R227 ;  /* 0x000000e3960d723e */ /* 0x010fe200000000ff */
[----:B------:R-:W-:Y:S01]  /*3d860*/  IMAD.MOV.U32 R227, RZ, RZ, R10 ;  /* 0x000000ffffe37224 */ /* 0x000fe200078e000a */
[----:B------:R-:W-:-:S03]  /*3d870*/  F2FP.F16.F32.PACK_AB R84, R148, R24 ;  /* 0x000000189454723e */ /* 0x000fc600000000ff */
[----:B------:R0:W-:Y:S04]  /*3d880*/  STL [R1+0x544], R13 ;  /* 0x0005440d01007387 */ /* 0x0001e80000100800 */
[----:B------:R-:W-:Y:S01]  /*3d890*/  STL [R1+0x540], R84 ;  /* 0x0005405401007387 */ /* 0x000fe20000100800 */
[----:B------:R-:W-:-:S05]  /*3d8a0*/  F2FP.F16.F32.PACK_AB R24, R152, R26 ;  /* 0x0000001a9818723e */ /* 0x000fca00000000ff */
[----:B------:R-:W-:Y:S01]  /*3d8b0*/  STL [R1+0x53c], R24 ;  /* 0x00053c1801007387 */ /* 0x000fe20000100800 */
[----:B0-----:R-:W-:-:S05]  /*3d8c0*/  F2FP.F16.F32.PACK_AB R13, R154, R229 ;  /* 0x000000e59a0d723e */ /* 0x001fca00000000ff */
[----:B------:R0:W-:Y:S01]  /*3d8d0*/  STL [R1+0x538], R13 ;  /* 0x0005380d01007387 */ /* 0x0001e20000100800 */
[----:B------:R-:W-:-:S05]  /*3d8e0*/  F2FP.F16.F32.PACK_AB R26, R228, R231 ;  /* 0x000000e7e41a723e */ /* 0x000fca00000000ff */
[----:B------:R1:W-:Y:S01]  /*3d8f0*/  STL [R1+0x534], R26 ;  /* 0x0005341a01007387 */ /* 0x0003e20000100800 */
[----:B0-----:R-:W-:Y:S02]  /*3d900*/  F2FP.F16.F32.PACK_AB R13, R83, R211 ;  /* 0x000000d3530d723e */ /* 0x001fe400000000ff */
[----:B------:R-:W-:-:S05]  /*3d910*/  F2FP.F16.F32.PACK_AB R24, R230, R233 ;  /* 0x000000e9e618723e */ /* 0x000fca00000000ff */
[----:B------:R0:W-:Y:S01]  /*3d920*/  STL [R1+0x530], R24 ;  /* 0x0005301801007387 */ /* 0x0001e20000100800 */
[----:B-1----:R-:W-:-:S03]  /*3d930*/  F2FP.F16.F32.PACK_AB R26, R81, R209 ;  /* 0x000000d1511a723e */ /* 0x002fc600000000ff */
[----:B------:R1:W-:Y:S04]  /*3d940*/  STL [R1+0x52c], R13 ;  /* 0x00052c0d01007387 */ /* 0x0003e80000100800 */
[----:B------:R-:W-:Y:S01]  /*3d950*/  STL [R1+0x528], R26 ;  /* 0x0005281a01007387 */ /* 0x000fe20000100800 */
[----:B0-----:R-:W-:Y:S02]  /*3d960*/  F2FP.F16.F32.PACK_AB R24, R147, R232 ;  /* 0x000000e89318723e */ /* 0x001fe400000000ff */
[----:B------:R-:W-:Y:S02]  /*3d970*/  F2FP.F16.F32.PACK_AB R18, R21, R18 ;  /* 0x000000121512723e */ /* 0x000fe400000000ff */
[----:B-1----:R-:W-:Y:S01]  /*3d980*/  F2FP.F16.F32.PACK_AB R13, R145, R20 ;  /* 0x00000014910d723e */ /* 0x002fe200000000ff */
[----:B------:R0:W-:Y:S01]  /*3d990*/  STL [R1+0x524], R24 ;  /* 0x0005241801007387 */ /* 0x0001e20000100800 */
[----:B--2---:R-:W-:-:S03]  /*3d9a0*/  F2FP.F16.F32.PACK_AB R16, R19, R16 ;  /* 0x000000101310723e */ /* 0x004fc600000000ff */
[----:B------:R1:W-:Y:S04]  /*3d9b0*/  STL [R1+0x520], R13 ;  /* 0x0005200d01007387 */ /* 0x0003e80000100800 */
[----:B------:R-:W-:Y:S01]  /*3d9c0*/  STL [R1+0x51c], R18 ;  /* 0x00051c1201007387 */ /* 0x000fe20000100800 */
[----:B0-----:R-:W-:-:S03]  /*3d9d0*/  IMAD.MOV.U32 R24, RZ, RZ, R3 ;  /* 0x000000ffff187224 */ /* 0x001fc600078e0003 */
[----:B------:R-:W-:Y:S01]  /*3d9e0*/  STL [R1+0x518], R16 ;  /* 0x0005181001007387 */ /* 0x000fe20000100800 */
[----:B-1----:R-:W-:Y:S02]  /*3d9f0*/  F2FP.F16.F32.PACK_AB R13, R17, R14 ;  /* 0x0000000e110d723e */ /* 0x002fe400000000ff */
[----:B------:R-:W-:Y:S02]  /*3da00*/  F2FP.F16.F32.PACK_AB R14, R82, R210 ;  /* 0x000000d2520e723e */ /* 0x000fe400000000ff */
[----:B------:R-:W-:Y:S01]  /*3da10*/  F2FP.F16.F32.PACK_AB R2, R15, R2 ;  /* 0x000000020f02723e */ /* 0x000fe200000000ff */
[----:B------:R0:W-:Y:S04]  /*3da20*/  STL [R1+0x514], R13 ;  /* 0x0005140d01007387 */ /* 0x0001e80000100800 */
[----:B------:R1:W-:Y:S01]  /*3da30*/  STL [R1+0x510], R2 ;  /* 0x0005100201007387 */ /* 0x0003e20000100800 */
[----:B---3--:R-:W-:-:S03]  /*3da40*/  F2FP.F16.F32.PACK_AB R0, R144, R0 ;  /* 0x000000009000723e */ /* 0x008fc600000000ff */
[----:B------:R2:W-:Y:S01]  /*3da50*/  STL [R1+0x50c], R14 ;  /* 0x00050c0e01007387 */ /* 0x0005e20000100800 */
[----:B0-----:R-:W-:Y:S02]  /*3da60*/  F2FP.F16.F32.PACK_AB R13, R80, R208 ;  /* 0x000000d0500d723e */ /* 0x001fe400000000ff */
[----:B-1----:R-:W-:-:S03]  /*3da70*/  F2FP.F16.F32.PACK_AB R2, R146, R216 ;  /* 0x000000d89202723e */ /* 0x002fc600000000ff */
[----:B------:R-:W-:Y:S04]  /*3da80*/  STL [R1+0x508], R13 ;  /* 0x0005080d01007387 */ /* 0x000fe80000100800 */
[----:B------:R0:W-:Y:S04]  /*3da90*/  STL [R1+0x504], R2 ;  /* 0x0005040201007387 */ /* 0x0001e80000100800 */
[----:B------:R1:W-:Y:S04]  /*3daa0*/  STL [R1+0x500], R0 ;  /* 0x0005000001007387 */ /* 0x0003e80000100800 */
        /* <DEDUP_REMOVED lines=15> */
[----:B--2---:R-:W2:Y:S04]  /*3dba0*/  LDL.LU R14, [R1+0x2d8] ;  /* 0x0002d800010e7983 */ /* 0x004ea80000300800 */
[----:B------:R-:W2:Y:S04]  /*3dbb0*/  LDL.LU R15, [R1+0x4d8] ;  /* 0x0004d800010f7983 */ /* 0x000ea80000300800 */
[----:B0-----:R-:W2:Y:S04]  /*3dbc0*/  LDL.LU R2, [R1+0x2d0] ;  /* 0x0002d00001027983 */ /* 0x001ea80000300800 */
[----:B------:R-:W2:Y:S04]  /*3dbd0*/  LDL.LU R216, [R1+0x4d0] ;  /* 0x0004d00001d87983 */ /* 0x000ea80000300800 */
[----:B-1----:R-:W2:Y:S04]  /*3dbe0*/  LDL.LU R0, [R1+0xcc] ;  /* 0x0000cc0001007983 */ /* 0x002ea80000300800 */
        /* <DEDUP_REMOVED lines=8> */
[----:B------:R-:W2:Y:S01]  /*3dc70*/  LDL.LU R3, [R1+0x4c4] ;  /* 0x0004c40001037983 */ /* 0x000ea20000300800 */
[----:B------:R-:W-:-:S02]  /*3dc80*/  F2FP.F16.F32.PACK_AB R80, R223, R222 ;  /* 0x000000dedf50723e */ /* 0x000fc400000000ff */
[----:B------:R-:W-:Y:S01]  /*3dc90*/  F2FP.F16.F32.PACK_AB R13, R225, R224 ;  /* 0x000000e0e10d723e */ /* 0x000fe200000000ff */
[----:B------:R-:W-:Y:S01]  /*3dca0*/  IMAD.MOV.U32 R224, RZ, RZ, R22 ;  /* 0x000000ffffe07224 */ /* 0x000fe200078e0016 */
[----:B------:R-:W-:Y:S01]  /*3dcb0*/  F2FP.F16.F32.PACK_AB R81, R88, R226 ;  /* 0x000000e25851723e */ /* 0x000fe200000000ff */
[----:B------:R0:W-:Y:S01]  /*3dcc0*/  STL [R1+0x4fc], R80 ;  /* 0x0004fc5001007387 */ /* 0x0001e20000100800 */
[----:B------:R-:W-:Y:S02]  /*3dcd0*/  IMAD.MOV.U32 R226, RZ, RZ, R217 ;  /* 0x000000ffffe27224 */ /* 0x000fe400078e00d9 */
[----:B------:R-:W-:Y:S01]  /*3dce0*/  IMAD.MOV.U32 R88, RZ, RZ, R23 ;  /* 0x000000ffff587224 */ /* 0x000fe200078e0017 */
[----:B------:R1:W-:Y:S01]  /*3dcf0*/  STL [R1+0x4f8], R13 ;  /* 0x0004f80d01007387 */ /* 0x0003e20000100800 */
[----:B------:R-:W-:-:S03]  /*3dd00*/  IMAD.MOV.U32 R225, RZ, RZ, R12 ;  /* 0x000000ffffe17224 */ /* 0x000fc600078e000c */
[----:B------:R-:W-:Y:S01]  /*3dd10*/  STL [R1+0x4f4], R81 ;  /* 0x0004f45101007387 */ /* 0x000fe20000100800 */
[----:B0-----:R-:W-:Y:S02]  /*3dd20*/  F2FP.F16.F32.PACK_AB R80, R90, R227 ;  /* 0x000000e35a50723e */ /* 0x001fe400000000ff */
[----:B-1----:R-:W-:-:S03]  /*3dd30*/  F2FP.F16.F32.PACK_AB R13, R79, R207 ;  /* 0x000000cf4f0d723e */ /* 0x002fc600000000ff */
[----:B------:R-:W-:Y:S01]  /*3dd40*/  STL [R1+0x4f0], R80 ;  /* 0x0004f05001007387 */ /* 0x000fe20000100800 */
[----:B------:R-:W-:Y:S02]  /*3dd50*/  F2FP.F16.F32.PACK_AB R79, R77, R205 ;  /* 0x000000cd4d4f723e */ /* 0x000fe400000000ff */
[----:B------:R-:W-:Y:S01]  /*3dd60*/  F2FP.F16.F32.PACK_AB R77, R143, R24 ;  /* 0x000000188f4d723e */ /* 0x000fe200000000ff */
[----:B------:R3:W-:Y:S04]  /*3dd70*/  STL [R1+0x3fc], R13 ;  /* 0x0003fc0d01007387 */ /* 0x0007e80000100800 */
[----:B------:R-:W-:Y:S04]  /*3dd80*/  STL [R1+0x3f8], R79 ;  /* 0x0003f84f01007387 */ /* 0x000fe80000100800 */
[----:B------:R-:W-:Y:S01]  /*3dd90*/  STL [R1+0x3f4], R77 ;  /* 0x0003f44d01007387 */ /* 0x000fe20000100800 */
[----:B---3--:R-:W-:-:S05]  /*3dda0*/  F2FP.F16.F32.PACK_AB R13, R141, R152 ;  /* 0x000000988d0d723e */ /* 0x008fca00000000ff */
[----:B------:R0:W-:Y:S01]  /*3ddb0*/  STL [R1+0x3f0], R13 ;  /* 0x0003f00d01007387 */ /* 0x0001e20000100800 */
[----:B----4-:R-:W-:-:S05]  /*3ddc0*/  F2FP.F16.F32.PACK_AB R24, R26, R154 ;  /* 0x0000009a1a18723e */ /* 0x010fca00000000ff */
[----:B------:R-:W-:Y:S01]  /*3ddd0*/  STL [R1+0x3ec], R24 ;  /* 0x0003ec1801007387 */ /* 0x000fe20000100800 */
[----:B------:R-:W-:-:S05]  /*3dde0*/  F2FP.F16.F32.PACK_AB R26, R229, R228 ;  /* 0x000000e4e51a723e */ /* 0x000fca00000000ff */
[----:B------:R1:W-:Y:S01]  /*3ddf0*/  STL [R1+0x3e8], R26 ;  /* 0x0003e81a01007387 */ /* 0x0003e20000100800 */
[----:B0-----:R-:W-:-:S05]  /*3de00*/  F2FP.F16.F32.PACK_AB R13, R231, R230 ;  /* 0x000000e6e70d723e */ /* 0x001fca00000000ff */
[----:B------:R0:W-:Y:S01]  /*3de10*/  STL [R1+0x3e4], R13 ;  /* 0x0003e40d01007387 */ /* 0x0001e20000100800 */
[----:B-1----:R-:W-:Y:S02]  /*3de20*/  F2FP.F16.F32.PACK_AB R26, R78, R206 ;  /* 0x000000ce4e1a723e */ /* 0x002fe400000000ff */
[----:B------:R-:W-:-:S05]  /*3de30*/  F2FP.F16.F32.PACK_AB R24, R233, R232 ;  /* 0x000000e8e918723e */ /* 0x000fca00000000ff */
[----:B------:R1:W-:Y:S01]  /*3de40*/  STL [R1+0x3e0], R24 ;  /* 0x0003e01801007387 */ /* 0x0003e20000100800 */
[----:B0-----:R-:W-:-:S03]  /*3de50*/  F2FP.F16.F32.PACK_AB R13, R76, R204 ;  /* 0x000000cc4c0d723e */ /* 0x001fc600000000ff */
[----:B------:R-:W-:Y:S04]  /*3de60*/  STL [R1+0x2fc], R26 ;  /* 0x0002fc1a01007387 */ /* 0x000fe80000100800 */
[----:B------:R0:W-:Y:S01]  /*3de70*/  STL [R1+0x2f8], R13 ;  /* 0x0002f80d01007387 */ /* 0x0001e20000100800 */
[----:B-1----:R-:W-:Y:S02]  /*3de80*/  F2FP.F16.F32.PACK_AB R24, R142, R20 ;  /* 0x000000148e18723e */ /* 0x002fe400000000ff */
[----:B------:R-:W-:-:S03]  /*3de90*/  F2FP.F16.F32.PACK_AB R20, R140, R21 ;  /* 0x000000158c14723e */ /* 0x000fc600000000ff */
[----:B------:R-:W-:Y:S01]  /*3dea0*/  STL [R1+0x2f4], R24 ;  /* 0x0002f41801007387 */ /* 0x000fe20000100800 */
[----:B0-----:R-:W-:-:S03]  /*3deb0*/  F2FP.F16.F32.PACK_AB R13, R18, R19 ;  /* 0x00000013120d723e */ /* 0x001fc600000000ff */
[----:B------:R-:W-:Y:S01]  /*3dec0*/  STL [R1+0x2f0], R20 ;  /* 0x0002f01401007387 */ /* 0x000fe20000100800 */
[----:B------:R-:W-:-:S03]  /*3ded0*/  F2FP.F16.F32.PACK_AB R16, R16, R17 ;  /* 0x000000111010723e */ /* 0x000fc600000000ff */
[----:B------:R0:W-:Y:S01]  /*3dee0*/  STL [R1+0x2ec], R13 ;  /* 0x0002ec0d01007387 */ /* 0x0001e20000100800 */
[----:B--2---:R-:W-:-:S03]  /*3def0*/  F2FP.F16.F32.PACK_AB R14, R14, R15 ;  /* 0x0000000f0e0e723e */ /* 0x004fc600000000ff */
[----:B------:R-:W-:Y:S04]  /*3df00*/  STL [R1+0x2e8], R16 ;  /* 0x0002e81001007387 */ /* 0x000fe80000100800 */
[----:B------:R1:W-:Y:S01]  /*3df10*/  STL [R1+0x2e4], R14 ;  /* 0x0002e40e01007387 */ /* 0x0003e20000100800 */
[----:B0-----:R-:W-:Y:S02]  /*3df20*/  F2FP.F16.F32.PACK_AB R13, R2, R216 ;  /* 0x000000d8020d723e */ /* 0x001fe400000000ff */
[----:B------:R-:W-:-:S03]  /*3df30*/  F2FP.F16.F32.PACK_AB R2, R75, R203 ;  /* 0x000000cb4b02723e */ /* 0x000fc600000000ff */
[----:B------:R0:W-:Y:S01]  /*3df40*/  STL [R1+0x2e0], R13 ;  /* 0x0002e00d01007387 */ /* 0x0001e20000100800 */
[----:B-1----:R-:W-:-:S03]  /*3df50*/  F2FP.F16.F32.PACK_AB R14, R73, R201 ;  /* 0x000000c9490e723e */ /* 0x002fc600000000ff */
[----:B------:R1:W-:Y:S04]  /*3df60*/  STL [R1+0x2dc], R2 ;  /* 0x0002dc0201007387 */ /* 0x0003e80000100800 */
[----:B------:R-:W-:Y:S01]  /*3df70*/  STL [R1+0x2d8], R14 ;  /* 0x0002d80e01007387 */ /* 0x000fe20000100800 */
[----:B0-----:R-:W-:Y:S02]  /*3df80*/  F2FP.F16.F32.PACK_AB R13, R139, R0 ;  /* 0x000000008b0d723e */ /* 0x001fe400000000ff */
[----:B------:R-:W-:Y:S02]  /*3df90*/  F2FP.F16.F32.PACK_AB R0, R10, R9 ;  /* 0x000000090a00723e */ /* 0x000fe400000000ff */
[----:B-1----:R-:W-:Y:S01]  /*3dfa0*/  F2FP.F16.F32.PACK_AB R2, R137, R11 ;  /* 0x0000000b8902723e */ /* 0x002fe200000000ff */
[----:B------:R-:W-:Y:S01]  /*3dfb0*/  STL [R1+0x2d4], R13 ;  /* 0x0002d40d01007387 */ /* 0x000fe20000100800 */
[----:B------:R-:W-:-:S03]  /*3dfc0*/  F2FP.F16.F32.PACK_AB R7, R8, R7 ;  /* 0x000000070807723e */ /* 0x000fc600000000ff */
[----:B------:R0:W-:Y:S04]  /*3dfd0*/  STL [R1+0x2d0], R2 ;  /* 0x0002d00201007387 */ /* 0x0001e80000100800 */
[----:B------:R1:W-:Y:S04]  /*3dfe0*/  STL [R1+0x1fc], R0 ;  /* 0x0001fc0001007387 */ /* 0x0003e80000100800 */
[----:B------:R-:W-:Y:S01]  /*3dff0*/  STL [R1+0x1f8], R7 ;  /* 0x0001f80701007387 */ /* 0x000fe20000100800 */
[----:B0-----:R-:W-:Y:S02]  /*3e000*/  F2FP.F16.F32.PACK_AB R2, R6, R5 ;  /* 0x000000050602723e */ /* 0x001fe400000000ff */
[----:B-1----:R-:W-:-:S03]  /*3e010*/  F2FP.F16.F32.PACK_AB R0, R4, R3 ;  /* 0x000000030400723e */ /* 0x002fc600000000ff */
[----:B------:R0:W-:Y:S04]  /*3e020*/  STL [R1+0x1f4], R2 ;  /* 0x0001f40201007387 */ /* 0x0001e80000100800 */
[----:B------:R1:W-:Y:S04]  /*3e030*/  STL [R1+0x1f0], R0 ;  /* 0x0001f00001007387 */ /* 0x0003e80000100800 */
[----:B------:R-:W2:Y:S04]  /*3e040*/  LDL.LU R90, [R1+0x1c0] ;  /* 0x0001c000015a7983 */ /* 0x000ea80000300800 */
[----:B------:R-:W2:Y:S04]  /*3e050*/  LDL.LU R227, [R1+0x3c0] ;  /* 0x0003c00001e37983 */ /* 0x000ea80000300800 */
[----:B------:R-:W3:Y:S04]  /*3e060*/  LDL.LU R24, [R1+0x2c8] ;  /* 0x0002c80001187983 */ /* 0x000ee80000300800 */
        /* <DEDUP_REMOVED lines=17> */
[----:B0-----:R-:W4:Y:S04]  /*3e180*/  LDL.LU R2, [R1+0x1b0] ;  /* 0x0001b00001027983 */ /* 0x001f280000300800 */
[----:B------:R-:W4:Y:S04]  /*3e190*/  LDL.LU R216, [R1+0x3b0] ;  /* 0x0003b00001d87983 */ /* 0x000f280000300800 */
[----:B-1----:R-:W4:Y:S04]  /*3e1a0*/  LDL.LU R0, [R1+0x2b8] ;  /* 0x0002b80001007983 */ /* 0x002f280000300800 */
        /* <DEDUP_REMOVED lines=13> */
[----:B------:R-:W-:Y:S01]  /*3e280*/  F2FP.F16.F32.PACK_AB R74, R74, R202 ;  /* 0x000000ca4a4a723e */ /* 0x000fe200000000ff */
[----:B------:R-:W-:Y:S01]  /*3e290*/  IMAD.MOV.U32 R207, RZ, RZ, R251 ;  /* 0x000000ffffcf7224 */ /* 0x000fe200078e00fb */
[----:B------:R-:W-:-:S02]  /*3e2a0*/  F2FP.F16.F32.PACK_AB R73, R72, R200 ;  /* 0x000000c84849723e */ /* 0x000fc400000000ff */
[----:B------:R-:W-:Y:S01]  /*3e2b0*/  F2FP.F16.F32.PACK_AB R13, R138, R225 ;  /* 0x000000e18a0d723e */ /* 0x000fe200000000ff */
[----:B------:R-:W-:Y:S01]  /*3e2c0*/  STL [R1+0x1ec], R74 ;  /* 0x0001ec4a01007387 */ /* 0x000fe20000100800 */
[----:B------:R-:W-:-:S03]  /*3e2d0*/  F2FP.F16.F32.PACK_AB R72, R136, R224 ;  /* 0x000000e08848723e */ /* 0x000fc600000000ff */
[----:B------:R0:W-:Y:S04]  /*3e2e0*/  STL [R1+0x1e8], R73 ;  /* 0x0001e84901007387 */ /* 0x0001e80000100800 */
[----:B------:R2:W-:Y:S04]  /*3e2f0*/  STL [R1+0x1e4], R13 ;  /* 0x0001e40d01007387 */ /* 0x0005e80000100800 */
[----:B------:R3:W-:Y:S01]  /*3e300*/  STL [R1+0x1e0], R72 ;  /* 0x0001e04801007387 */ /* 0x0007e20000100800 */
[----:B0-----:R-:W-:-:S05]  /*3e310*/  F2FP.F16.F32.PACK_AB R73, R88, R226 ;  /* 0x000000e25849723e */ /* 0x001fca00000000ff */
[----:B------:R-:W-:Y:S01]  /*3e320*/  STL [R1+0x1dc], R73 ;  /* 0x0001dc4901007387 */ /* 0x000fe20000100800 */
[----:B--2---:R-:W-:-:S05]  /*3e330*/  F2FP.F16.F32.PACK_AB R13, R90, R227 ;  /* 0x000000e35a0d723e */ /* 0x004fca00000000ff */
[----:B------:R0:W-:Y:S01]  /*3e340*/  STL [R1+0x1d8], R13 ;  /* 0x0001d80d01007387 */ /* 0x0001e20000100800 */
[----:B---3--:R-:W-:-:S05]  /*3e350*/  F2FP.F16.F32.PACK_AB R72, R24, R152 ;  /* 0x000000981848723e */ /* 0x008fca00000000ff */
[----:B------:R-:W-:Y:S01]  /*3e360*/  STL [R1+0x1d4], R72 ;  /* 0x0001d44801007387 */ /* 0x000fe20000100800 */
[----:B0-----:R-:W-:Y:S02]  /*3e370*/  F2FP.F16.F32.PACK_AB R13, R71, R199 ;  /* 0x000000c7470d723e */ /* 0x001fe400000000ff */
[----:B----4-:R-:W-:Y:S02]  /*3e380*/  F2FP.F16.F32.PACK_AB R24, R26, R154 ;  /* 0x0000009a1a18723e */ /* 0x010fe400000000ff */
[----:B------:R-:W-:-:S03]  /*3e390*/  F2FP.F16.F32.PACK_AB R26, R69, R197 ;  /* 0x000000c5451a723e */ /* 0x000fc600000000ff */
[----:B------:R0:W-:Y:S04]  /*3e3a0*/  STL [R1+0x1d0], R24 ;  /* 0x0001d01801007387 */ /* 0x0001e80000100800 */
[----:B------:R1:W-:Y:S04]  /*3e3b0*/  STL [R1+0x1cc], R13 ;  /* 0x0001cc0d01007387 */ /* 0x0003e80000100800 */
[----:B------:R2:W-:Y:S01]  /*3e3c0*/  STL [R1+0x1c8], R26 ;  /* 0x0001c81a01007387 */ /* 0x0005e20000100800 */
[----:B0-----:R-:W-:Y:S02]  /*3e3d0*/  F2FP.F16.F32.PACK_AB R24, R135, R229 ;  /* 0x000000e58718723e */ /* 0x001fe400000000ff */
[----:B-1----:R-:W-:-:S03]  /*3e3e0*/  F2FP.F16.F32.PACK_AB R13, R133, R228 ;  /* 0x000000e4850d723e */ /* 0x002fc600000000ff */
[----:B------:R0:W-:Y:S01]  /*3e3f0*/  STL [R1+0x1c4], R24 ;  /* 0x0001c41801007387 */ /* 0x0001e20000100800 */
[----:B--2---:R-:W-:-:S03]  /*3e400*/  F2FP.F16.F32.PACK_AB R26, R231, R230 ;  /* 0x000000e6e71a723e */ /* 0x004fc600000000ff */
[----:B------:R1:W-:Y:S04]  /*3e410*/  STL [R1+0x1c0], R13 ;  /* 0x0001c00d01007387 */ /* 0x0003e80000100800 */
[----:B------:R-:W-:Y:S01]  /*3e420*/  STL [R1+0xfc], R26 ;  /* 0x0000fc1a01007387 */ /* 0x000fe20000100800 */
[----:B0-----:R-:W-:Y:S01]  /*3e430*/  F2FP.F16.F32.PACK_AB R24, R233, R232 ;  /* 0x000000e8e918723e */ /* 0x001fe200000000ff */
[----:B------:R-:W-:Y:S01]  /*3e440*/  IMAD.MOV.U32 R232, RZ, RZ, R250 ;  /* 0x000000ffffe87224 */ /* 0x000fe200078e00fa */
[----:B-1----:R-:W-:-:S03]  /*3e450*/  F2FP.F16.F32.PACK_AB R13, R20, R21 ;  /* 0x00000015140d723e */ /* 0x002fc600000000ff */
[----:B------:R-:W-:Y:S01]  /*3e460*/  STL [R1+0xf8], R24 ;  /* 0x0000f81801007387 */ /* 0x000fe20000100800 */
[----:B------:R-:W-:-:S03]  /*3e470*/  F2FP.F16.F32.PACK_AB R18, R18, R19 ;  /* 0x000000131212723e */ /* 0x000fc600000000ff */
[----:B------:R0:W-:Y:S01]  /*3e480*/  STL [R1+0xf4], R13 ;  /* 0x0000f40d01007387 */ /* 0x0001e20000100800 */
[----:B------:R-:W-:-:S03]  /*3e490*/  F2FP.F16.F32.PACK_AB R19, R70, R198 ;  /* 0x000000c64613723e */ /* 0x000fc600000000ff */
[----:B------:R1:W-:Y:S04]  /*3e4a0*/  STL [R1+0xf0], R18 ;  /* 0x0000f01201007387 */ /* 0x0003e80000100800 */
[----:B------:R-:W-:Y:S01]  /*3e4b0*/  STL [R1+0xec], R19 ;  /* 0x0000ec1301007387 */ /* 0x000fe20000100800 */
[----:B0-----:R-:W-:Y:S02]  /*3e4c0*/  F2FP.F16.F32.PACK_AB R13, R68, R196 ;  /* 0x000000c4440d723e */ /* 0x001fe400000000ff */
[----:B-1----:R-:W-:-:S03]  /*3e4d0*/  F2FP.F16.F32.PACK_AB R18, R134, R16 ;  /* 0x000000108612723e */ /* 0x002fc600000000ff */
[----:B------:R0:W-:Y:S01]  /*3e4e0*/  STL [R1+0xe8], R13 ;  /* 0x0000e80d01007387 */ /* 0x0001e20000100800 */
[----:B------:R-:W-:-:S03]  /*3e4f0*/  F2FP.F16.F32.PACK_AB R16, R132, R17 ;  /* 0x000000118410723e */ /* 0x000fc600000000ff */
[----:B------:R-:W-:Y:S01]  /*3e500*/  STL [R1+0xe4], R18 ;  /* 0x0000e41201007387 */ /* 0x000fe20000100800 */
[----:B------:R-:W-:-:S03]  /*3e510*/  F2FP.F16.F32.PACK_AB R2, R2, R216 ;  /* 0x000000d80202723e */ /* 0x000fc600000000ff */
[----:B------:R-:W-:Y:S01]  /*3e520*/  STL [R1+0xe0], R16 ;  /* 0x0000e01001007387 */ /* 0x000fe20000100800 */
[----:B0-----:R-:W-:-:S05]  /*3e530*/  F2FP.F16.F32.PACK_AB R13, R14, R15 ;  /* 0x0000000f0e0d723e */ /* 0x001fca00000000ff */
[----:B------:R-:W-:Y:S01]  /*3e540*/  STL [R1+0xdc], R13 ;  /* 0x0000dc0d01007387 */ /* 0x000fe20000100800 */
[----:B------:R-:W-:-:S03]  /*3e550*/  F2FP.F16.F32.PACK_AB R0, R0, R11 ;  /* 0x0000000b0000723e */ /* 0x000fc600000000ff */
[----:B------:R0:W-:Y:S04]  /*3e560*/  STL [R1+0xd8], R2 ;  /* 0x0000d80201007387 */ /* 0x0001e80000100800 */
[----:B------:R1:W-:Y:S01]  /*3e570*/  STL [R1+0xd4], R0 ;  /* 0x0000d40001007387 */ /* 0x0003e20000100800 */
[----:B------:R-:W-:Y:S02]  /*3e580*/  F2FP.F16.F32.PACK_AB R9, R10, R9 ;  /* 0x000000090a09723e */ /* 0x000fe400000000ff */
[----:B------:R-:W-:-:S03]  /*3e590*/  F2FP.F16.F32.PACK_AB R8, R131, R8 ;  /* 0x000000088308723e */ /* 0x000fc600000000ff */
[----:B------:R-:W-:Y:S01]  /*3e5a0*/  STL [R1+0xd0], R9 ;  /* 0x0000d00901007387 */ /* 0x000fe20000100800 */
[----:B0-----:R-:W-:Y:S02]  /*3e5b0*/  F2FP.F16.F32.PACK_AB R2, R67, R195 ;  /* 0x000000c34302723e */ /* 0x001fe400000000ff */
[----:B-1----:R-:W-:-:S03]  /*3e5c0*/  F2FP.F16.F32.PACK_AB R0, R65, R193 ;  /* 0x000000c14100723e */ /* 0x002fc600000000ff */
[----:B------:R0:W-:Y:S04]  /*3e5d0*/  STL [R1+0xcc], R2 ;  /* 0x0000cc0201007387 */ /* 0x0001e80000100800 */
[----:B------:R1:W-:Y:S04]  /*3e5e0*/  STL [R1+0xc8], R0 ;  /* 0x0000c80001007387 */ /* 0x0003e80000100800 */
[----:B------:R-:W-:Y:S01]  /*3e5f0*/  STL [R1+0xc4], R8 ;  /* 0x0000c40801007387 */ /* 0x000fe20000100800 */
[----:B0-----:R-:W-:Y:S02]  /*3e600*/  F2FP.F16.F32.PACK_AB R2, R129, R7 ;  /* 0x000000078102723e */ /* 0x001fe400000000ff */
[----:B------:R-:W-:-:S02]  /*3e610*/  F2FP.F16.F32.PACK_AB R3, R4, R3 ;  /* 0x000000030403723e */ /* 0x000fc400000000ff */
[----:B-1----:R-:W-:Y:S01]  /*3e620*/  F2FP.F16.F32.PACK_AB R0, R6, R5 ;  /* 0x000000050600723e */ /* 0x002fe200000000ff */
[----:B------:R0:W-:Y:S04]  /*3e630*/  STL [R1+0xc0], R2 ;  /* 0x0000c00201007387 */ /* 0x0001e80000100800 */
[----:B------:R1:W-:Y:S04]  /*3e640*/  STL [R1+0xbc], R0 ;  /* 0x0000bc0001007387 */ /* 0x0003e80000100800 */
[----:B------:R-:W-:Y:S01]  /*3e650*/  STL [R1+0xb8], R3 ;  /* 0x0000b80301007387 */ /* 0x000fe20000100800 */
[----:B0-----:R-:W-:-:S02]  /*3e660*/  F2FP.F16.F32.PACK_AB R2, R217, R23 ;  /* 0x00000017d902723e */ /* 0x001fc400000000ff */
        /* <DEDUP_REMOVED lines=108> */
[----:B0-----:R-:W3:Y:S04]  /*3ed30*/  LDL.LU R2, [R1+0x31c] ;  /* 0x00031c0001027983 */ /* 0x001ee80000300800 */
[----:B------:R-:W3:Y:S01]  /*3ed40*/  LDL.LU R216, [R1+0x114] ;  /* 0x0001140001d87983 */ /* 0x000ee20000300800 */
[----:B------:R-:W-:-:S03]  /*3ed50*/  F2FP.F16.F32.PACK_AB R251, R66, R194 ;  /* 0x000000c242fb723e */ /* 0x000fc600000000ff */
[----:B-1----:R-:W3:Y:S04]  /*3ed60*/  LDL.LU R0, [R1+0x314] ;  /* 0x0003140001007983 */ /* 0x002ee80000300800 */
[----:B------:R-:W3:Y:S04]  /*3ed70*/  LDL.LU R3, [R1+0x21c] ;  /* 0x00021c0001037983 */ /* 0x000ee80000300800 */
[----:B------:R-:W3:Y:S04]  /*3ed80*/  LDL.LU R217, [R1+0x41c] ;  /* 0x00041c0001d97983 */ /* 0x000ee80000300800 */
[----:B------:R-:W3:Y:S04]  /*3ed90*/  LDL.LU R12, [R1+0x214] ;  /* 0x00021400010c7983 */ /* 0x000ee80000300800 */
[----:B------:R-:W3:Y:S01]  /*3eda0*/  LDL.LU R194, [R1+0x29c] ;  /* 0x00029c0001c27983 */ /* 0x000ee20000300800 */
[----:B------:R-:W-:-:S03]  /*3edb0*/  F2FP.F16.F32.PACK_AB R250, R64, R192 ;  /* 0x000000c040fa723e */ /* 0x000fc600000000ff */
[----:B------:R-:W3:Y:S01]  /*3edc0*/  LDL.LU R66, [R1+0x354] ;  /* 0x0003540001427983 */ /* 0x000ee20000300800 */
[----:B------:R-:W-:-:S03]  /*3edd0*/  F2FP.F16.F32.PACK_AB R249, R130, R249 ;  /* 0x000000f982f9723e */ /* 0x000fc600000000ff */
[----:B------:R-:W3:Y:S01]  /*3ede0*/  LDL.LU R192, [R1+0x90] ;  /* 0x0000900001c07983 */ /* 0x000ee20000300800 */
[----:B------:R-:W-:-:S03]  /*3edf0*/  F2FP.F16.F32.PACK_AB R248, R128, R248 ;  /* 0x000000f880f8723e */ /* 0x000fc600000000ff */
[----:B------:R-:W3:Y:S01]  /*3ee00*/  LDL.LU R64, [R1+0x454] ;  /* 0x0004540001407983 */ /* 0x000ee20000300800 */
[----:B------:R-:W-:-:S03]  /*3ee10*/  F2FP.F16.F32.PACK_AB R207, R232, R207 ;  /* 0x000000cfe8cf723e */ /* 0x000fc600000000ff */
[----:B------:R-:W3:Y:S01]  /*3ee20*/  LDL.LU R130, [R1+0x380] ;  /* 0x0003800001827983 */ /* 0x000ee20000300800 */
[----:B--2---:R-:W-:Y:S02]  /*3ee30*/  F2FP.F16.F32.PACK_AB R206, R233, R206 ;  /* 0x000000cee9ce723e */ /* 0x004fe400000000ff */
[----:B----4-:R-:W-:Y:S01]  /*3ee40*/  F2FP.F16.F32.PACK_AB R204, R203, R204 ;  /* 0x000000cccbcc723e */ /* 0x010fe200000000ff */
[----:B------:R-:W2:Y:S01]  /*3ee50*/  LDL.LU R128, [R1+0x288] ;  /* 0x0002880001807983 */ /* 0x000ea20000300800 */
[----:B------:R-:W-:-:S03]  /*3ee60*/  F2FP.F16.F32.PACK_AB R203, R63, R191 ;  /* 0x000000bf3fcb723e */ /* 0x000fc600000000ff */
[----:B------:R-:W4:Y:S01]  /*3ee70*/  LDL.LU R232, [R1+0x20e0] ;  /* 0x0020e00001e87983 */ /* 0x000f220000300800 */
[----:B---3--:R-:W-:-:S03]  /*3ee80*/  F2FP.F16.F32.PACK_AB R205, R202, R205 ;  /* 0x000000cdcacd723e */ /* 0x008fc600000000ff */
[----:B------:R-:W4:Y:S01]  /*3ee90*/  LDL.LU R233, [R1+0x20dc] ;  /* 0x0020dc0001e97983 */ /* 0x000f220000300800 */
[----:B------:R-:W-:-:S03]  /*3eea0*/  F2FP.F16.F32.PACK_AB R202, R61, R189 ;  /* 0x000000bd3dca723e */ /* 0x000fc600000000ff */
[----:B------:R-:W3:Y:S01]  /*3eeb0*/  LDL.LU R191, [R1+0x398] ;  /* 0x0003980001bf7983 */ /* 0x000ee20000300800 */
[----:B------:R-:W-:-:S03]  /*3eec0*/  F2FP.F16.F32.PACK_AB R201, R127, R201 ;  /* 0x000000c97fc9723e */ /* 0x000fc600000000ff */
[----:B------:R-:W4:Y:S01]  /*3eed0*/  LDL.LU R63, [R1+0x368] ;  /* 0x00036800013f7983 */ /* 0x000f220000300800 */
[----:B------:R-:W-:-:S03]  /*3eee0*/  F2FP.F16.F32.PACK_AB R200, R125, R200 ;  /* 0x000000c87dc8723e */ /* 0x000fc600000000ff */
[----:B------:R-:W2:Y:S01]  /*3eef0*/  LDL.LU R189, [R1+0x498] ;  /* 0x0004980001bd7983 */ /* 0x000ea20000300800 */
[----:B------:R-:W-:-:S03]  /*3ef00*/  F2FP.F16.F32.PACK_AB R199, R230, R199 ;  /* 0x000000c7e6c7723e */ /* 0x000fc600000000ff */
[----:B------:R-:W4:Y:S01]  /*3ef10*/  LDL.LU R61, [R1+0x468] ;  /* 0x00046800013d7983 */ /* 0x000f220000300800 */
[----:B------:R-:W-:-:S03]  /*3ef20*/  F2FP.F16.F32.PACK_AB R198, R231, R198 ;  /* 0x000000c6e7c6723e */ /* 0x000fc600000000ff */
[----:B------:R-:W4:Y:S01]  /*3ef30*/  LDL.LU R127, [R1+0x434] ;  /* 0x00043400017f7983 */ /* 0x000f220000300800 */
[----:B------:R-:W-:-:S03]  /*3ef40*/  F2FP.F16.F32.PACK_AB R196, R195, R196 ;  /* 0x000000c4c3c4723e */ /* 0x000fc600000000ff */
[----:B------:R-:W4:Y:S01]  /*3ef50*/  LDL.LU R125, [R1+0x38] ;  /* 0x00003800017d7983 */ /* 0x000f220000300800 */
[----:B------:R-:W-:-:S03]  /*3ef60*/  F2FP.F16.F32.PACK_AB R195, R62, R190 ;  /* 0x000000be3ec3723e */ /* 0x000fc600000000ff */
[----:B------:R-:W4:Y:S04]  /*3ef70*/  LDL.LU R230, [R1+0x20d8] ;  /* 0x0020d80001e67983 */ /* 0x000f280000300800 */
[----:B------:R-:W4:Y:S04]  /*3ef80*/  LDL.LU R231, [R1+0x20d4] ;  /* 0x0020d40001e77983 */ /* 0x000f280000300800 */
[----:B------:R-:W2:Y:S04]  /*3ef90*/  LDL.LU R190, [R1+0x390] ;  /* 0x0003900001be7983 */ /* 0x000ea80000300800 */
[----:B------:R-:W4:Y:S01]  /*3efa0*/  LDL.LU R62, [R1+0x360] ;  /* 0x00036000013e7983 */ /* 0x000f220000300800 */
[----:B------:R-:W-:-:S02]  /*3efb0*/  F2FP.F16.F32.PACK_AB R197, R194, R197 ;  /* 0x000000c5c2c5723e */ /* 0x000fc400000000ff */
[----:B------:R-:W-:Y:S02]  /*3efc0*/  F2FP.F16.F32.PACK_AB R194, R60, R188 ;  /* 0x000000bc3cc2723e */ /* 0x000fe400000000ff */
[----:B------:R-:W4:Y:S01]  /*3efd0*/  LDL.LU R188, [R1+0x298] ;  /* 0x0002980001bc7983 */ /* 0x000f220000300800 */
[----:B------:R-:W-:-:S03]  /*3efe0*/  F2FP.F16.F32.PACK_AB R193, R126, R193 ;  /* 0x000000c17ec1723e */ /* 0x000fc600000000ff */
[----:B------:R-:W4:Y:S01]  /*3eff0*/  LDL.LU R60, [R1+0x268] ;  /* 0x00026800013c7983 */ /* 0x000f220000300800 */
[----:B------:R-:W-:-:S03]  /*3f000*/  F2FP.F16.F32.PACK_AB R192, R124, R192 ;  /* 0x000000c07cc0723e */ /* 0x000fc600000000ff */
[----:B------:R-:W4:Y:S04]  /*3f010*/  LDL.LU R126, [R1+0x234] ;  /* 0x00023400017e7983 */ /* 0x000f280000300800 */
[----:B------:R-:W4:Y:S01]  /*3f020*/  LDL.LU R124, [R1+0x30] ;  /* 0x00003000017c7983 */ /* 0x000f220000300800 */
[----:B------:R-:W-:Y:S02]  /*3f030*/  F2FP.F16.F32.PACK_AB R145, R123, R145 ;  /* 0x000000917b91723e */ /* 0x000fe400000000ff */
[----:B------:R-:W-:Y:S02]  /*3f040*/  F2FP.F16.F32.PACK_AB R144, R121, R144 ;  /* 0x000000907990723e */ /* 0x000fe400000000ff */
[----:B------:R-:W-:Y:S02]  /*3f050*/  F2FP.F16.F32.PACK_AB R143, R154, R143 ;  /* 0x0000008f9a8f723e */ /* 0x000fe400000000ff */
[----:B------:R-:W-:-:S02]  /*3f060*/  F2FP.F16.F32.PACK_AB R142, R26, R142 ;  /* 0x0000008e1a8e723e */ /* 0x000fc400000000ff */
[----:B---3--:R-:W-:Y:S02]  /*3f070*/  F2FP.F16.F32.PACK_AB R191, R228, R191 ;  /* 0x000000bfe4bf723e */ /* 0x008fe400000000ff */
[----:B------:R-:W3:Y:S01]  /*3f080*/  LDL.LU R228, [R1+0x20d0] ;  /* 0x0020d00001e47983 */ /* 0x000ee20000300800 */
[----:B------:R-:W-:Y:S02]  /*3f090*/  F2FP.F16.F32.PACK_AB R140, R135, R140 ;  /* 0x0000008c878c723e */ /* 0x000fe400000000ff */
[----:B------:R-:W-:Y:S02]  /*3f0a0*/  F2FP.F16.F32.PACK_AB R135, R58, R186 ;  /* 0x000000ba3a87723e */ /* 0x000fe400000000ff */
[----:B------:R-:W-:Y:S02]  /*3f0b0*/  F2FP.F16.F32.PACK_AB R141, R134, R141 ;  /* 0x0000008d868d723e */ /* 0x000fe400000000ff */
[----:B------:R-:W-:Y:S02]  /*3f0c0*/  F2FP.F16.F32.PACK_AB R134, R56, R184 ;  /* 0x000000b83886723e */ /* 0x000fe400000000ff */
[----:B--2---:R-:W-:-:S02]  /*3f0d0*/  F2FP.F16.F32.PACK_AB R190, R229, R190 ;  /* 0x000000bee5be723e */ /* 0x004fc400000000ff */
[----:B------:R-:W3:Y:S01]  /*3f0e0*/  LDL.LU R229, [R1+0x20cc] ;  /* 0x0020cc0001e57983 */ /* 0x000ee20000300800 */
[----:B----4-:R-:W-:Y:S02]  /*3f0f0*/  F2FP.F16.F32.PACK_AB R189, R188, R189 ;  /* 0x000000bdbcbd723e */ /* 0x010fe400000000ff */
[----:B------:R-:W-:Y:S02]  /*3f100*/  F2FP.F16.F32.PACK_AB R188, R146, R147 ;  /* 0x0000009392bc723e */ /* 0x000fe400000000ff */
[----:B------:R-:W-:Y:S02]  /*3f110*/  F2FP.F16.F32.PACK_AB R147, R59, R187 ;  /* 0x000000bb3b93723e */ /* 0x000fe400000000ff */
[----:B------:R-:W2:Y:S01]  /*3f120*/  LDL.LU R59, [R1+0x37c] ;  /* 0x00037c00013b7983 */ /* 0x000ea20000300800 */
[----:B------:R-:W-:-:S03]  /*3f130*/  F2FP.F16.F32.PACK_AB R146, R57, R185 ;  /* 0x000000b93992723e */ /* 0x000fc600000000ff */
[----:B------:R-:W4:Y:S04]  /*3f140*/  LDL.LU R187, [R1+0x128] ;  /* 0x0001280001bb7983 */ /* 0x000f280000300800 */
[----:B------:R-:W3:Y:S04]  /*3f150*/  LDL.LU R57, [R1+0x47c] ;  /* 0x00047c0001397983 */ /* 0x000ee80000300800 */
[----:B------:R-:W4:Y:S04]  /*3f160*/  LDL.LU R185, [R1+0x20] ;  /* 0x0000200001b97983 */ /* 0x000f280000300800 */
[----:B------:R-:W4:Y:S04]  /*3f170*/  LDL.LU R123, [R1+0x28] ;  /* 0x00002800017b7983 */ /* 0x000f280000300800 */
[----:B------:R-:W4:Y:S04]  /*3f180*/  LDL.LU R121, [R1+0x224] ;  /* 0x0002240001797983 */ /* 0x000f280000300800 */
[----:B------:R-:W4:Y:S04]  /*3f190*/  LDL.LU R154, [R1+0x20c8] ;  /* 0x0020c800019a7983 */ /* 0x000f280000300800 */
[----:B------:R-:W4:Y:S04]  /*3f1a0*/  LDL.LU R26, [R1+0x20c4] ;  /* 0x0020c400011a7983 */ /* 0x000f280000300800 */
[----:B------:R-:W3:Y:S04]  /*3f1b0*/  LDL.LU R58, [R1+0x374] ;  /* 0x00037400013a7983 */ /* 0x000ee80000300800 */
[----:B------:R-:W4:Y:S04]  /*3f1c0*/  LDL.LU R186, [R1+0x22c] ;  /* 0x00022c0001ba7983 */ /* 0x000f280000300800 */
[----:B------:R-:W4:Y:S01]  /*3f1d0*/  LDL.LU R56, [R1+0x27c] ;  /* 0x00027c0001387983 */ /* 0x000f220000300800 */
[----:B------:R-:W-:-:S02]  /*3f1e0*/  F2FP.F16.F32.PACK_AB R133, R122, R133 ;  /* 0x000000857a85723e */ /* 0x000fc400000000ff */
[----:B------:R-:W-:Y:S01]  /*3f1f0*/  F2FP.F16.F32.PACK_AB R132, R120, R132 ;  /* 0x000000847884723e */ /* 0x000fe200000000ff */
[----:B------:R-:W4:Y:S01]  /*3f200*/  LDL.LU R184, [R1+0x124] ;  /* 0x0001240001b87983 */ /* 0x000f220000300800 */
[----:B------:R-:W-:Y:S02]  /*3f210*/  F2FP.F16.F32.PACK_AB R131, R152, R131 ;  /* 0x000000839883723e */ /* 0x000fe400000000ff */
[----:B------:R-:W-:Y:S01]  /*3f220*/  F2FP.F16.F32.PACK_AB R129, R128, R129 ;  /* 0x000000818081723e */ /* 0x000fe200000000ff */
[----:B------:R-:W4:Y:S01]  /*3f230*/  LDL.LU R122, [R1+0x12c] ;  /* 0x00012c00017a7983 */ /* 0x000f220000300800 */
[----:B------:R-:W-:Y:S02]  /*3f240*/  F2FP.F16.F32.PACK_AB R130, R24, R130 ;  /* 0x000000821882723e */ /* 0x000fe400000000ff */
[----:B------:R-:W-:Y:S01]  /*3f250*/  F2FP.F16.F32.PACK_AB R128, R11, R10 ;  /* 0x0000000a0b80723e */ /* 0x000fe200000000ff */
[----:B------:R-:W4:Y:S01]  /*3f260*/  LDL.LU R120, [R1+0x24] ;  /* 0x0000240001787983 */ /* 0x000f220000300800 */
        /* <DEDUP_REMOVED lines=9> */
[----:B------:R-:W4:Y:S04]  /*3f300*/  LDL.LU R181, [R1+0x230] ;  /* 0x0002300001b57983 */ /* 0x000f280000300800 */
[----:B------:R-:W4:Y:S04]  /*3f310*/  LDL.LU R119, [R1+0x238] ;  /* 0x0002380001777983 */ /* 0x000f280000300800 */
[----:B------:R-:W4:Y:S01]  /*3f320*/  LDL.LU R117, [R1+0x130] ;  /* 0x0001300001757983 */ /* 0x000f220000300800 */
[----:B------:R-:W-:-:S02]  /*3f330*/  F2FP.F16.F32.PACK_AB R5, R118, R5 ;  /* 0x000000057605723e */ /* 0x000fc400000000ff */
[----:B------:R-:W-:Y:S02]  /*3f340*/  F2FP.F16.F32.PACK_AB R4, R116, R4 ;  /* 0x000000047404723e */ /* 0x000fe400000000ff */
[----:B------:R-:W-:Y:S02]  /*3f350*/  F2FP.F16.F32.PACK_AB R19, R226, R19 ;  /* 0x00000013e213723e */ /* 0x000fe400000000ff */
[----:B------:R-:W-:Y:S02]  /*3f360*/  F2FP.F16.F32.PACK_AB R17, R16, R17 ;  /* 0x000000111011723e */ /* 0x000fe400000000ff */
[----:B------:R-:W-:Y:S02]  /*3f370*/  F2FP.F16.F32.PACK_AB R18, R88, R18 ;  /* 0x000000125812723e */ /* 0x000fe400000000ff */
[----:B------:R-:W-:Y:S02]  /*3f380*/  F2FP.F16.F32.PACK_AB R16, R23, R22 ;  /* 0x000000161710723e */ /* 0x000fe400000000ff */
[----:B------:R-:W-:-:S02]  /*3f390*/  F2FP.F16.F32.PACK_AB R23, R51, R179 ;  /* 0x000000b33317723e */ /* 0x000fc400000000ff */
[----:B--2---:R-:W-:Y:S02]  /*3f3a0*/  F2FP.F16.F32.PACK_AB R59, R227, R59 ;  /* 0x0000003be33b723e */ /* 0x004fe400000000ff */
[----:B------:R-:W2:Y:S01]  /*3f3b0*/  LDL.LU R227, [R1+0x20b8] ;  /* 0x0020b80001e37983 */ /* 0x000ea20000300800 */
[----:B---3--:R-:W-:-:S03]  /*3f3c0*/  F2FP.F16.F32.PACK_AB R58, R90, R58 ;  /* 0x0000003a5a3a723e */ /* 0x008fc600000000ff */
[----:B------:R-:W2:Y:S01]  /*3f3d0*/  LDL.LU R90, [R1+0x20b4] ;  /* 0x0020b400015a7983 */ /* 0x000ea20000300800 */
[----:B----4-:R-:W-:Y:S02]  /*3f3e0*/  F2FP.F16.F32.PACK_AB R57, R56, R57 ;  /* 0x000000393839723e */ /* 0x010fe400000000ff */
[----:B------:R-:W-:Y:S02]  /*3f3f0*/  F2FP.F16.F32.PACK_AB R56, R7, R6 ;  /* 0x000000060738723e */ /* 0x000fe400000000ff */
[----:B------:R-:W-:Y:S02]  /*3f400*/  F2FP.F16.F32.PACK_AB R7, R54, R182 ;  /* 0x000000b63607723e */ /* 0x000fe400000000ff */
[----:B------:R-:W3:Y:S01]  /*3f410*/  LDL.LU R54, [R1+0x364] ;  /* 0x0003640001367983 */ /* 0x000ee20000300800 */
[----:B------:R-:W-:-:S03]  /*3f420*/  F2FP.F16.F32.PACK_AB R6, R52, R180 ;  /* 0x000000b43406723e */ /* 0x000fc600000000ff */
[----:B------:R-:W4:Y:S04]  /*3f430*/  LDL.LU R182, [R1+0x138] ;  /* 0x0001380001b67983 */ /* 0x000f280000300800 */
[----:B------:R-:W2:Y:S04]  /*3f440*/  LDL.LU R52, [R1+0x464] ;  /* 0x0004640001347983 */ /* 0x000ea80000300800 */
[----:B------:R-:W4:Y:S04]  /*3f450*/  LDL.LU R180, [R1+0x43c] ;  /* 0x00043c0001b47983 */ /* 0x000f280000300800 */
[----:B------:R-:W4:Y:S04]  /*3f460*/  LDL.LU R118, [R1+0x23c] ;  /* 0x00023c0001767983 */ /* 0x000f280000300800 */
[----:B------:R-:W4:Y:S04]  /*3f470*/  LDL.LU R116, [R1+0x334] ;  /* 0x0003340001747983 */ /* 0x000f280000300800 */
[----:B------:R-:W4:Y:S04]  /*3f480*/  LDL.LU R226, [R1+0x20b0] ;  /* 0x0020b00001e27983 */ /* 0x000f280000300800 */
[----:B------:R-:W4:Y:S04]  /*3f490*/  LDL.LU R88, [R1+0x20ac] ;  /* 0x0020ac0001587983 */ /* 0x000f280000300800 */
        /* <DEDUP_REMOVED lines=11> */
[----:B------:R-:W4:Y:S01]  /*3f550*/  LDL.LU R224, [R1+0x20a8] ;  /* 0x0020a80001e07983 */ /* 0x000f220000300800 */
[----:B---3--:R-:W-:-:S03]  /*3f560*/  F2FP.F16.F32.PACK_AB R54, R225, R54 ;  /* 0x00000036e136723e */ /* 0x008fc600000000ff */
[----:B------:R-:W3:Y:S04]  /*3f570*/  LDL.LU R225, [R1+0x20a4] ;  /* 0x0020a40001e17983 */ /* 0x000ee80000300800 */
[----:B------:R-:W3:Y:S01]  /*3f580*/  LDL.LU R222, [R1+0x20a0] ;  /* 0x0020a00001de7983 */ /* 0x000ee20000300800 */
[----:B--2---:R-:W-:Y:S02]  /*3f590*/  F2FP.F16.F32.PACK_AB R52, R51, R52 ;  /* 0x000000343334723e */ /* 0x004fe400000000ff */
[----:B------:R-:W-:Y:S02]  /*3f5a0*/  F2FP.F16.F32.PACK_AB R51, R50, R178 ;  /* 0x000000b23233723e */ /* 0x000fe400000000ff */
[----:B------:R-:W2:Y:S01]  /*3f5b0*/  LDL.LU R178, [R1+0x3c] ;  /* 0x00003c0001b27983 */ /* 0x000ea20000300800 */
[----:B------:R-:W-:-:S03]  /*3f5c0*/  F2FP.F16.F32.PACK_AB R50, R48, R176 ;  /* 0x000000b03032723e */ /* 0x000fc600000000ff */
[----:B------:R-:W3:Y:S01]  /*3f5d0*/  LDL.LU R48, [R1+0x60] ;  /* 0x0000600001307983 */ /* 0x000ee20000300800 */
[----:B----4-:R-:W-:-:S03]  /*3f5e0*/  F2FP.F16.F32.PACK_AB R49, R114, R49 ;  /* 0x000000317231723e */ /* 0x010fc600000000ff */
[----:B------:R-:W4:Y:S01]  /*3f5f0*/  LDL.LU R176, [R1+0x240] ;  /* 0x0002400001b07983 */ /* 0x000f220000300800 */
[----:B------:R-:W-:Y:S02]  /*3f600*/  F2FP.F16.F32.PACK_AB R63, R223, R63 ;  /* 0x0000003fdf3f723e */ /* 0x000fe400000000ff */
[----:B------:R-:W-:Y:S01]  /*3f610*/  F2FP.F16.F32.PACK_AB R61, R60, R61 ;  /* 0x0000003d3c3d723e */ /* 0x000fe200000000ff */
[----:B------:R-:W4:Y:S01]  /*3f620*/  LDL.LU R114, [R1+0x248] ;  /* 0x0002480001727983 */ /* 0x000f220000300800 */
[----:B------:R-:W-:Y:S02]  /*3f630*/  F2FP.F16.F32.PACK_AB R62, R220, R62 ;  /* 0x0000003edc3e723e */ /* 0x000fe400000000ff */
[----:B------:R-:W-:Y:S02]  /*3f640*/  F2FP.F16.F32.PACK_AB R60, R70, R71 ;  /* 0x00000047463c723e */ /* 0x000fe400000000ff */
[----:B------:R-:W-:Y:S02]  /*3f650*/  F2FP.F16.F32.PACK_AB R71, R47, R175 ;  /* 0x000000af2f47723e */ /* 0x000fe400000000ff */
[----:B---3--:R-:W-:-:S02]  /*3f660*/  F2FP.F16.F32.PACK_AB R48, R112, R48 ;  /* 0x000000307030723e */ /* 0x008fc400000000ff */
[----:B------:R-:W3:Y:S04]  /*3f670*/  LDL.LU R112, [R1+0x140] ;  /* 0x0001400001707983 */ /* 0x000ee80000300800 */
[----:B------:R-:W3:Y:S04]  /*3f680*/  LDL.LU R223, [R1+0x209c] ;  /* 0x00209c0001df7983 */ /* 0x000ee80000300800 */
[----:B------:R-:W3:Y:S04]  /*3f690*/  LDL.LU R220, [R1+0x2098] ;  /* 0x0020980001dc7983 */ /* 0x000ee80000300800 */
[----:B------:R-:W2:Y:S01]  /*3f6a0*/  LDL.LU R47, [R1+0x254] ;  /* 0x00025400012f7983 */ /* 0x000ea20000300800 */
[----:B------:R-:W-:-:S03]  /*3f6b0*/  F2FP.F16.F32.PACK_AB R70, R45, R173 ;  /* 0x000000ad2d46723e */ /* 0x000fc600000000ff */
[----:B------:R-:W3:Y:S01]  /*3f6c0*/  LDL.LU R175, [R1+0x148] ;  /* 0x0001480001af7983 */ /* 0x000ee20000300800 */
[----:B------:R-:W-:-:S03]  /*3f6d0*/  F2FP.F16.F32.PACK_AB R69, R111, R69 ;  /* 0x000000456f45723e */ /* 0x000fc600000000ff */
[----:B------:R-:W4:Y:S01]  /*3f6e0*/  LDL.LU R45, [R1+0x58] ;  /* 0x00005800012d7983 */ /* 0x000f220000300800 */
[----:B------:R-:W-:-:S03]  /*3f6f0*/  F2FP.F16.F32.PACK_AB R68, R109, R68 ;  /* 0x000000446d44723e */ /* 0x000fc600000000ff */
[----:B------:R-:W3:Y:S01]  /*3f700*/  LDL.LU R173, [R1+0x40] ;  /* 0x0000400001ad7983 */ /* 0x000ee20000300800 */
[----:B------:R-:W-:-:S03]  /*3f710*/  F2FP.F16.F32.PACK_AB R67, R221, R67 ;  /* 0x00000043dd43723e */ /* 0x000fc600000000ff */
[----:B------:R-:W3:Y:S01]  /*3f720*/  LDL.LU R111, [R1+0x48] ;  /* 0x00004800016f7983 */ /* 0x000ee20000300800 */
[----:B------:R-:W-:-:S03]  /*3f730*/  F2FP.F16.F32.PACK_AB R66, R218, R66 ;  /* 0x00000042da42723e */ /* 0x000fc600000000ff */
[----:B------:R-:W3:Y:S01]  /*3f740*/  LDL.LU R109, [R1+0x244] ;  /* 0x00024400016d7983 */ /* 0x000ee20000300800 */
[----:B------:R-:W-:-:S03]  /*3f750*/  F2FP.F16.F32.PACK_AB R65, R219, R65 ;  /* 0x00000041db41723e */ /* 0x000fc600000000ff */
[----:B------:R-:W3:Y:S04]  /*3f760*/  LDL.LU R221, [R1+0x2094] ;  /* 0x0020940001dd7983 */ /* 0x000ee80000300800 */
[----:B------:R-:W3:Y:S04]  /*3f770*/  LDL.LU R218, [R1+0x2090] ;  /* 0x0020900001da7983 */ /* 0x000ee80000300800 */
[----:B------:R-:W3:Y:S01]  /*3f780*/  LDL.LU R219, [R1+0x208c] ;  /* 0x00208c0001db7983 */ /* 0x000ee20000300800 */
[----:B--2---:R-:W-:Y:S02]  /*3f790*/  F2FP.F16.F32.PACK_AB R64, R47, R64 ;  /* 0x000000402f40723e */ /* 0x004fe400000000ff */
[----:B------:R-:W-:-:S02]  /*3f7a0*/  F2FP.F16.F32.PACK_AB R47, R46, R174 ;  /* 0x000000ae2e2f723e */ /* 0x000fc400000000ff */
[----:B------:R-:W2:Y:S01]  /*3f7b0*/  LDL.LU R174, [R1+0x24c] ;  /* 0x00024c0001ae7983 */ /* 0x000ea20000300800 */
[----:B------:R-:W-:-:S03]  /*3f7c0*/  F2FP.F16.F32.PACK_AB R46, R44, R172 ;  /* 0x000000ac2c2e723e */ /* 0x000fc600000000ff */
[----:B------:R-:W3:Y:S01]  /*3f7d0*/  LDL.LU R44, [R1+0x50] ;  /* 0x00005000012c7983 */ /* 0x000ee20000300800 */
[----:B----4-:R-:W-:-:S03]  /*3f7e0*/  F2FP.F16.F32.PACK_AB R45, R110, R45 ;  /* 0x0000002d6e2d723e */ /* 0x010fc600000000ff */
[----:B------:R-:W4:Y:S04]  /*3f7f0*/  LDL.LU R172, [R1+0x144] ;  /* 0x0001440001ac7983 */ /* 0x000f280000300800 */
[----:B------:R-:W2:Y:S01]  /*3f800*/  LDL.LU R110, [R1+0x14c] ;  /* 0x00014c00016e7983 */ /* 0x000ea20000300800 */
[----:B------:R-:W-:Y:S02]  /*3f810*/  F2FP.F16.F32.PACK_AB R75, R13, R75 ;  /* 0x0000004b0d4b723e */ /* 0x000fe400000000ff */
[----:B---3--:R-:W-:Y:S02]  /*3f820*/  F2FP.F16.F32.PACK_AB R44, R108, R44 ;  /* 0x0000002c6c2c723e */ /* 0x008fe400000000ff */
[----:B------:R-:W3:Y:S04]  /*3f830*/  LDL.LU R108, [R1+0x150] ;  /* 0x00015000016c7983 */ /* 0x000ee80000300800 */
[----:B------:R1:W5:Y:S01]  /*3f840*/  LDL.LU R13, [R1+0x2088] ;  /* 0x00208800010d7983 */ /* 0x0003620000300800 */
[----:B------:R-:W-:-:S02]  /*3f850*/  F2FP.F16.F32.PACK_AB R73, R72, R73 ;  /* 0x000000494849723e */ /* 0x000fc400000000ff */
[----:B------:R-:W-:Y:S02]  /*3f860*/  F2FP.F16.F32.PACK_AB R72, R82, R83 ;  /* 0x000000535248723e */ /* 0x000fe400000000ff */
[----:B------:R-:W-:Y:S02]  /*3f870*/  F2FP.F16.F32.PACK_AB R83, R43, R171 ;  /* 0x000000ab2b53723e */ /* 0x000fe400000000ff */
[----:B------:R-:W-:Y:S02]  /*3f880*/  F2FP.F16.F32.PACK_AB R82, R41, R169 ;  /* 0x000000a92952723e */ /* 0x000fe400000000ff */
[----:B------:R-:W-:Y:S02]  /*3f890*/  F2FP.F16.F32.PACK_AB R43, R42, R170 ;  /* 0x000000aa2a2b723e */ /* 0x000fe400000000ff */
[----:B------:R-:W-:Y:S02]  /*3f8a0*/  F2FP.F16.F32.PACK_AB R81, R107, R81 ;  /* 0x000000516b51723e */ /* 0x000fe400000000ff */
        /* <DEDUP_REMOVED lines=11> */
[----:B--2---:R-:W-:Y:S02]  /*3f960*/  F2FP.F16.F32.PACK_AB R79, R110, R79 ;  /* 0x0000004f6e4f723e */ /* 0x004fe400000000ff */
        /* <DEDUP_REMOVED lines=33> */
[----:B----4-:R-:W-:Y:S02]  /*3fb80*/  F2FP.F16.F32.PACK_AB R78, R172, R78 ;  /* 0x0000004eac4e723e */ /* 0x010fe400000000ff */
        /* <DEDUP_REMOVED lines=25> */
[----:B---3--:R-:W-:Y:S02]  /*3fd20*/  F2FP.F16.F32.PACK_AB R74, R108, R74 ;  /* 0x0000004a6c4a723e */ /* 0x008fe400000000ff */
[----:B------:R-:W-:-:S02]  /*3fd30*/  F2FP.F16.F32.PACK_AB R108, R101, R113 ;  /* 0x00000071656c723e */ /* 0x000fc400000000ff */
[----:B------:R-:W-:Y:S02]  /*3fd40*/  F2FP.F16.F32.PACK_AB R101, R95, R215 ;  /* 0x000000d75f65723e */ /* 0x000fe400000000ff */
[----:B------:R-:W-:Y:S02]  /*3fd50*/  F2FP.F16.F32.PACK_AB R113, R91, R237 ;  /* 0x000000ed5b71723e */ /* 0x000fe400000000ff */
[----:B------:R-:W-:Y:S02]  /*3fd60*/  F2FP.F16.F32.PACK_AB R95, R245, R244 ;  /* 0x000000f4f55f723e */ /* 0x000fe400000000ff */
[----:B-1----:R-:W-:-:S07]  /*3fd70*/  F2FP.F16.F32.PACK_AB R91, R225, R224 ;  /* 0x000000e0e15b723e */ /* 0x002fce00000000ff */
.L_x_0:
[----:B------:R-:W1:Y:S01]  /*3fd80*/  S2R R0, SR_TID.X ;  /* 0x0000000000007919 */ /* 0x000e620000002100 */
[----:B------:R-:W-:Y:S01]  /*3fd90*/  MOV R15, 0x400 ;  /* 0x00000400000f7802 */ /* 0x000fe20000000f00 */
[----:B------:R-:W2:Y:S01]  /*3fda0*/  S2R R152, SR_CgaCtaId ;  /* 0x0000000000987919 */ /* 0x000ea20000008800 */
[----:B------:R-:W-:Y:S06]  /*3fdb0*/  BAR.SYNC.DEFER_BLOCKING 0x0 ;  /* 0x0000000000007b1d */ /* 0x000fec0000010000 */
[----:B------:R-:W3:Y:S01]  /*3fdc0*/  S2R R14, SR_TID.X ;  /* 0x00000000000e7919 */ /* 0x000ee20000002100 */
[----:B-1---5:R-:W-:-:S02]  /*3fdd0*/  IMAD.SHL.U32 R3, R0, 0x10, RZ ;  /* 0x0000001000037824 */ /* 0x022fc400078e00ff */
[----:B------:R-:W-:Y:S01]  /*3fde0*/  IMAD.SHL.U32 R2, R0, 0x40, RZ ;  /* 0x0000004000027824 */ /* 0x000fe200078e00ff */
[----:B--2---:R-:W-:Y:S01]  /*3fdf0*/  LEA R15, R152, R15, 0x18 ;  /* 0x0000000f980f7211 */ /* 0x004fe200078ec0ff */
[----:B------:R-:W-:Y:S01]  /*3fe00*/  IMAD.SHL.U32 R12, R0, 0x8, RZ ;  /* 0x00000008000c7824 */ /* 0x000fe200078e00ff */
[----:B------:R-:W-:Y:S02]  /*3fe10*/  LOP3.LUT R3, R3, 0xf0, RZ, 0xc0, !PT ;  /* 0x000000f003037812 */ /* 0x000fe400078ec0ff */
[----:B------:R-:W-:-:S04]  /*3fe20*/  LOP3.LUT R2, R2, 0x400, RZ, 0xc0, !PT ;  /* 0x0000040002027812 */ /* 0x000fc800078ec0ff */
[----:B------:R-:W-:Y:S02]  /*3fe30*/  IADD3 R0, R2, R15, R3 ;  /* 0x0000000f02007210 */ /* 0x000fe40007ffe003 */
[----:B------:R-:W-:Y:S02]  /*3fe40*/  LOP3.LUT R2, R12, 0x300, RZ, 0xc0, !PT ;  /* 0x000003000c027812 */ /* 0x000fe400078ec0ff */
[----:B---3--:R-:W-:Y:S01]  /*3fe50*/  LOP3.LUT R14, R14, 0x7f, RZ, 0xc0, !PT ;  /* 0x0000007f0e0e7812 */ /* 0x008fe200078ec0ff */
[----:B------:R-:W1:Y:S02]  /*3fe60*/  LDC R12, c[0x0][0x228] ;  /* 0x00008a00ff0c7b82 */ /* 0x000e640000000800 */
[----:B------:R-:W-:Y:S02]  /*3fe70*/  IMAD.IADD R0, R0, 0x1, R2 ;  /* 0x0000000100007824 */ /* 0x000fe400078e0202 */
[----:B------:R-:W-:-:S03]  /*3fe80*/  IMAD R14, R14, 0x10, R15 ;  /* 0x000000100e0e7824 */ /* 0x000fc600078e020f */
[----:B------:R-:W-:Y:S01]  /*3fe90*/  STSM.16.M88.4 [R0], R88 ;  /* 0x0000005800007844 */ /* 0x000fe20000000200 */
[----:B------:R-:W-:Y:S06]  /*3fea0*/  BAR.SYNC.DEFER_BLOCKING 0x0 ;  /* 0x0000000000007b1d */ /* 0x000fec0000010000 */
[----:B------:R-:W-:Y:S04]  /*3feb0*/  STL [R1+0x88], R14 ;  /* 0x0000880e01007387 */ /* 0x000fe80000100800 */
[----:B------:R-:W2:Y:S01]  /*3fec0*/  LDS.128 R88, [R14] ;  /* 0x000000000e587984 */ /* 0x000ea20000000c00 */
[----:B------:R-:W-:Y:S06]  /*3fed0*/  BAR.SYNC.DEFER_BLOCKING 0x0 ;  /* 0x0000000000007b1d */ /* 0x000fec0000010000 */
[----:B------:R-:W-:Y:S02]  /*3fee0*/  STSM.16.M88.4 [R0], R24 ;  /* 0x0000001800007844 */ /* 0x000fe40000000200 */
[----:B------:R-:W-:Y:S06]  /*3fef0*/  BAR.SYNC.DEFER_BLOCKING 0x0 ;  /* 0x0000000000007b1d */ /* 0x000fec0000010000 */
[----:B--2---:R-:W-:Y:S04]  /*3ff00*/  STL.64 [R1+0x20], R88 ;  /* 0x0000205801007387 */ /* 0x004fe80000100a00 */
[----:B------:R-:W-:Y:S04]  /*3ff10*/  STL.64 [R1+0x28], R90 ;  /* 0x0000285a01007387 */ /* 0x000fe80000100a00 */
[----:B------:R-:W2:Y:S01]  /*3ff20*/  LDS.128 R88, [R14] ;  /* 0x000000000e587984 */ /* 0x000ea20000000c00 */
[----:B------:R-:W-:Y:S06]  /*3ff30*/  BAR.SYNC.DEFER_BLOCKING 0x0 ;  /* 0x0000000000007b1d */ /* 0x000fec0000010000 */
[----:B------:R-:W-:Y:S02]  /*3ff40*/  STSM.16.M88.4 [R0], R120 ;  /* 0x0000007800007844 */ /* 0x000fe40000000200 */
[----:B------:R-:W-:Y:S06]  /*3ff50*/  BAR.SYNC.DEFER_BLOCKING 0x0 ;  /* 0x0000000000007b1d */ /* 0x000fec0000010000 */
[----:B--2---:R-:W-:Y:S01]  /*3ff60*/  STL.64 [R1+0x10], R88 ;  /* 0x0000105801007387 */ /* 0x004fe20000100a00 */
[----:B------:R-:W-:-:S03]  /*3ff70*/  IMAD.MOV.U32 R2, RZ, RZ, R90 ;  /* 0x000000ffff027224 */ /* 0x000fc600078e005a */
[----:B------:R-:W-:Y:S04]  /*3ff80*/  STL [R1+0x1c], R91 ;  /* 0x00001c5b01007387 */ /* 0x000fe80000100800 */
[----:B------:R-:W2:Y:S04]  /*3ff90*/  LDL.LU R164, [R1+0xf0] ;  /* 0x0000f00001a47983 */ /* 0x000ea80000300800 */
[----:B------:R-:W3:Y:S01]  /*3ffa0*/  LDS.128 R24, [R14] ;  /* 0x000000000e187984 */ /* 0x000ee20000000c00 */
[----:B------:R-:W-:Y:S06]  /*3ffb0*/  BAR.SYNC.DEFER_BLOCKING 0x0 ;  /* 0x0000000000007b1d */ /* 0x000fec0000010000 */
[----:B------:R-:W-:Y:S02]  /*3ffc0*/  STSM.16.M88.4 [R0], R112 ;  /* 0x0000007000007844 */ /* 0x000fe40000000200 */
[----:B------:R-:W-:Y:S06]  /*3ffd0*/  BAR.SYNC.DEFER_BLOCKING 0x0 ;  /* 0x0000000000007b1d */ /* 0x000fec0000010000 */
[----:B---3--:R-:W-:Y:S04]  /*3ffe0*/  STL.64 [R1], R24 ;  /* 0x0000001801007387 */ /* 0x008fe80000100a00 */
[----:B------:R-:W-:Y:S04]  /*3fff0*/  STL.64 [R1+0x8], R26 ;  /* 0x0000081a01007387 */ /* 0x000fe80000100a00 */
[----:B------:R-:W2:Y:S04]  /*40000*/  LDL.LU R165, [R1+0xf4] ;  /* 0x0000f40001a57983 */ /* 0x000ea80000300800 */
[----:B------:R-:W2:Y:S04]  /*40010*/  LDL.LU R166, [R1+0xf8] ;  /* 0x0000f80001a67983 */ /* 0x000ea80000300800 */
[----:B------:R-:W3:Y:S01]  /*40020*/  LDS.128 R24, [R14] ;  /* 0x000000000e187984 */ /* 0x000ee20000000c00 */
[----:B------:R-:W-:Y:S06]  /*40030*/  BAR.SYNC.DEFER_BLOCKING 0x0 ;  /* 0x0000000000007b1d */ /* 0x000fec0000010000 */
[----:B------:R-:W2:Y:S04]  /*40040*/  LDL.LU R167, [R1+0xfc] ;  /* 0x0000fc0001a77983 */ /* 0x000ea80000300800 */
[----:B------:R-:W4:Y:S04]  /*40050*/  LDL.LU R156, [R1+0xe0] ;  /* 0x0000e000019c7983 */ /* 0x000f280000300800 */
[----:B------:R-:W4:Y:S04]  /*40060*/  LDL.LU R157, [R1+0xe4] ;  /* 0x0000e400019d7983 */ /* 0x000f280000300800 */
[----:B------:R-:W4:Y:S04]  /*40070*/  LDL.LU R158, [R1+0xe8] ;  /* 0x0000e800019e7983 */ /* 0x000f280000300800 */
[----:B------:R-:W-:Y:S01]  /*40080*/  STSM.16.M88.4 [R0], R92 ;  /* 0x0000005c00007844 */ /* 0x000fe20000000200 */
[----:B------:R-:W-:Y:S06]  /*40090*/  BAR.SYNC.DEFER_BLOCKING 0x0 ;  /* 0x0000000000007b1d */ /* 0x000fec0000010000 */
[----:B------:R-:W4:Y:S04]  /*400a0*/  LDL.LU R159, [R1+0xec] ;  /* 0x0000ec00019f7983 */ /* 0x000f280000300800 */
[----:B------:R-:W2:Y:S04]  /*400b0*/  LDL.LU R168, [R1+0xd0] ;  /* 0x0000d00001a87983 */ /* 0x000ea80000300800 */
[----:B------:R-:W2:Y:S04]  /*400c0*/  LDL.LU R169, [R1+0xd4] ;  /* 0x0000d40001a97983 */ /* 0x000ea80000300800 */
[----:B------:R-:W2:Y:S04]  /*400d0*/  LDL.LU R170, [R1+0xd8] ;  /* 0x0000d80001aa7983 */ /* 0x000ea80000300800 */
[----:B------:R-:W0:Y:S01]  /*400e0*/  LDS.128 R120, [R14] ;  /* 0x000000000e787984 */ /* 0x000e220000000c00 */
        /* <DEDUP_REMOVED lines=11> */
[----:B------:R-:W1:Y:S01]  /*401a0*/  LDS.128 R112, [R14] ;  /* 0x000000000e707984 */ /* 0x000e620000000c00 */
[----:B------:R-:W-:Y:S06]  /*401b0*/  BAR.SYNC.DEFER_BLOCKING 0x0 ;  /* 0x0000000000007b1d */ /* 0x000fec0000010000 */
[----:B------:R-:W2:Y:S04]  /*401c0*/  LDL.LU R155, [R1+0xbc] ;  /* 0x0000bc00019b7983 */ /* 0x000ea80000300800 */
[----:B------:R-:W-:Y:S01]  /*401d0*/  STSM.16.M88.4 [R0], R116 ;  /* 0x0000007400007844 */ /* 0x000fe20000000200 */
[----:B------:R-:W-:Y:S06]  /*401e0*/  BAR.SYNC.DEFER_BLOCKING 0x0 ;  /* 0x0000000000007b1d */ /* 0x000fec0000010000 */
[----:B------:R-:W1:Y:S02]  /*401f0*/  LDS.128 R116, [R14] ;  /* 0x000000000e747984 */ /* 0x000e640000000c00 */
[----:B------:R-:W-:Y:S06]  /*40200*/  BAR.SYNC.DEFER_BLOCKING 0x0 ;  /* 0x0000000000007b1d */ /* 0x000fec0000010000 */
[----:B------:R-:W-:Y:S02]  /*40210*/  STSM.16.M88.4 [R0], R100 ;  /* 0x0000006400007844 */ /* 0x000fe40000000200 */
[----:B------:R-:W-:Y:S06]  /*40220*/  BAR.SYNC.DEFER_BLOCKING 0x0 ;  /* 0x0000000000007b1d */ /* 0x000fec0000010000 */
[----:B------:R-:W-:Y:S02]  /*40230*/  LDS.128 R100, [R14] ;  /* 0x000000000e647984 */ /* 0x000fe40000000c00 */
        /* <DEDUP_REMOVED lines=133> */
[----:B------:R0:W-:Y:S02]  /*40a90*/  STSM.16.M88.4 [R0], R248 ;  /* 0x000000f800007844 */ /* 0x0001e40000000200 */
[----:B------:R-:W-:Y:S06]  /*40aa0*/  BAR.SYNC.DEFER_BLOCKING 0x0 ;  /* 0x0000000000007b1d */ /* 0x000fec0000010000 */
[----:B---3--:R3:W-:Y:S02]  /*40ab0*/  STL [R1+0x20c0], R27 ;  /* 0x0020c01b01007387 */ /* 0x0087e40000100800 */
[----:B0-----:R-:W0:Y:S02]  /*40ac0*/  LDC.64 R250, c[0x0][0x220] ;  /* 0x00008800fffa7b82 */ /* 0x001e240000000a00 */
[----:B------:R-:W-:Y:S06]  /*40ad0*/  LDS.128 R200, [R14] ;  /* 0x000000000ec87984 */ /* 0x000fec0000000c00 */
[----:B------:R-:W-:Y:S06]  /*40ae0*/  BAR.SYNC.DEFER_BLOCKING 0x0 ;  /* 0x0000000000007b1d */ /* 0x000fec0000010000 */
[----:B--2---:R-:W-:Y:S02]  /*40af0*/  STSM.16.M88.4 [R0], R152 ;  /* 0x0000009800007844 */ /* 0x004fe40000000200 */
[----:B------:R-:W-:Y:S06]  /*40b00*/  BAR.SYNC.DEFER_BLOCKING 0x0 ;  /* 0x0000000000007b1d */ /* 0x000fec0000010000 */
[----:B------:R-:W-:Y:S02]  /*40b10*/  LDS.128 R204, [R14] ;  /* 0x000000000ecc7984 */ /* 0x000fe40000000c00 */
[----:B------:R-:W-:Y:S06]  /*40b20*/  BAR.SYNC.DEFER_BLOCKING 0x0 ;  /* 0x0000000000007b1d */ /* 0x000fec0000010000 */
[----:B------:R-:W-:Y:S04]  /*40b30*/  STL.64 [R1+0x20c8], R120 ;  /* 0x0020c87801007387 */ /* 0x000fe80000100a00 */
[----:B------:R-:W-:Y:S04]  /*40b40*/  STL [R1+0x20bc], R122 ;  /* 0x0020bc7a01007387 */ /* 0x000fe80000100800 */
[----:B------:R-:W-:Y:S04]  /*40b50*/  STL [R1+0x20b8], R123 ;  /* 0x0020b87b01007387 */ /* 0x000fe80000100800 */
[----:B-1----:R-:W-:Y:S04]  /*40b60*/  STL.64 [R1+0x20d8], R112 ;  /* 0x0020d87001007387 */ /* 0x002fe80000100a00 */
[----:B------:R-:W-:Y:S04]  /*40b70*/  STL.64 [R1+0x20d0], R114 ;  /* 0x0020d07201007387 */ /* 0x000fe80000100a00 */
[----:B------:R1:W-:Y:S04]  /*40b80*/  STL.64 [R1+0x20e0], R118 ;  /* 0x0020e07601007387 */ /* 0x0003e80000100a00 */
[----:B----4-:R-:W-:Y:S04]  /*40b90*/  STSM.16.M88.4 [R0], R172 ;  /* 0x000000ac00007844 */ /* 0x010fe80000000200 */
[----:B------:R-:W2:Y:S01]  /*40ba0*/  LDL.LU R160, [R1+0x1c0] ;  /* 0x0001c00001a07983 */ /* 0x000ea20000300800 */
[----:B------:R-:W-:Y:S01]  /*40bb0*/  BAR.SYNC.DEFER_BLOCKING 0x0 ;  /* 0x0000000000007b1d */ /* 0x000fe20000010000 */
[----:B---3--:R-:W-:-:S07]  /*40bc0*/  IMAD.MOV.U32 R27, RZ, RZ, R2 ;  /* 0x000000ffff1b7224 */ /* 0x008fce00078e0002 */
[----:B-1----:R-:W1:Y:S01]  /*40bd0*/  LDC.64 R118, c[0x0][0x228] ;  /* 0x00008a00ff767b82 */ /* 0x002e620000000a00 */
[----:B------:R-:W2:Y:S04]  /*40be0*/  LDL.LU R161, [R1+0x1c4] ;  /* 0x0001c40001a17983 */ /* 0x000ea80000300800 */
[----:B------:R-:W2:Y:S04]  /*40bf0*/  LDL.LU R162, [R1+0x1c8] ;  /* 0x0001c80001a27983 */ /* 0x000ea80000300800 */
[----:B------:R-:W2:Y:S04]  /*40c00*/  LDL.LU R163, [R1+0x1cc] ;  /* 0x0001cc0001a37983 */ /* 0x000ea80000300800 */
[----:B------:R-:W3:Y:S04]  /*40c10*/  LDL.LU R152, [R1+0x1d0] ;  /* 0x0001d00001987983 */ /* 0x000ee80000300800 */
[----:B------:R-:W-:Y:S01]  /*40c20*/  LDS.128 R196, [R14] ;  /* 0x000000000ec47984 */ /* 0x000fe20000000c00 */
[----:B------:R-:W-:Y:S06]  /*40c30*/  BAR.SYNC.DEFER_BLOCKING 0x0 ;  /* 0x0000000000007b1d */ /* 0x000fec0000010000 */
[----:B------:R-:W3:Y:S04]  /*40c40*/  LDL.LU R153, [R1+0x1d4] ;  /* 0x0001d40001997983 */ /* 0x000ee80000300800 */
[----:B------:R-:W3:Y:S04]  /*40c50*/  LDL.LU R154, [R1+0x1d8] ;  /* 0x0001d800019a7983 */ /* 0x000ee80000300800 */
[----:B------:R-:W3:Y:S04]  /*40c60*/  LDL.LU R155, [R1+0x1dc] ;  /* 0x0001dc00019b7983 */ /* 0x000ee80000300800 */
[----:B------:R-:W-:Y:S01]  /*40c70*/  STSM.16.M88.4 [R0], R168 ;  /* 0x000000a800007844 */ /* 0x000fe20000000200 */
[----:B------:R-:W-:Y:S06]  /*40c80*/  BAR.SYNC.DEFER_BLOCKING 0x0 ;  /* 0x0000000000007b1d */ /* 0x000fec0000010000 */
[----:B------:R-:W-:Y:S02]  /*40c90*/  LDS.128 R192, [R14] ;  /* 0x000000000ec07984 */ /* 0x000fe40000000c00 */
[----:B------:R-:W-:Y:S06]  /*40ca0*/  BAR.SYNC.DEFER_BLOCKING 0x0 ;  /* 0x0000000000007b1d */ /* 0x000fec0000010000 */
[----:B------:R4:W-:Y:S02]  /*40cb0*/  STSM.16.M88.4 [R0], R156 ;  /* 0x0000009c00007844 */ /* 0x0009e40000000200 */
[----:B------:R-:W-:Y:S06]  /*40cc0*/  BAR.SYNC.DEFER_BLOCKING 0x0 ;  /* 0x0000000000007b1d */ /* 0x000fec0000010000 */
[----:B----4-:R-:W4:Y:S04]  /*40cd0*/  LDL.LU R156, [R1+0x1e0] ;  /* 0x0001e000019c7983 */ /* 0x010f280000300800 */
[----:B------:R-:W4:Y:S04]  /*40ce0*/  LDL.LU R157, [R1+0x1e4] ;  /* 0x0001e400019d7983 */ /* 0x000f280000300800 */
[----:B------:R-:W4:Y:S04]  /*40cf0*/  LDL.LU R158, [R1+0x1e8] ;  /* 0x0001e800019e7983 */ /* 0x000f280000300800 */
[----:B------:R-:W4:Y:S04]  /*40d00*/  LDL.LU R159, [R1+0x1ec] ;  /* 0x0001ec00019f7983 */ /* 0x000f280000300800 */
[----:B------:R-:W4:Y:S04]  /*40d10*/  LDL.LU R172, [R1+0x1f0] ;  /* 0x0001f00001ac7983 */ /* 0x000f280000300800 */
[----:B------:R-:W4:Y:S04]  /*40d20*/  LDL.LU R173, [R1+0x1f4] ;  /* 0x0001f40001ad7983 */ /* 0x000f280000300800 */
[----:B------:R-:W4:Y:S04]  /*40d30*/  LDL.LU R174, [R1+0x1f8] ;  /* 0x0001f80001ae7983 */ /* 0x000f280000300800 */
[----:B------:R-:W4:Y:S04]  /*40d40*/  LDL.LU R175, [R1+0x1fc] ;  /* 0x0001fc0001af7983 */ /* 0x000f280000300800 */
[----:B------:R-:W-:Y:S01]  /*40d50*/  LDS.128 R184, [R14] ;  /* 0x000000000eb87984 */ /* 0x000fe20000000c00 */
[----:B------:R-:W-:Y:S06]  /*40d60*/  BAR.SYNC.DEFER_BLOCKING 0x0 ;  /* 0x0000000000007b1d */ /* 0x000fec0000010000 */
[----:B------:R0:W-:Y:S02]  /*40d70*/  STSM.16.M88.4 [R0], R164 ;  /* 0x000000a400007844 */ /* 0x0001e40000000200 */
[----:B------:R-:W-:Y:S06]  /*40d80*/  BAR.SYNC.DEFER_BLOCKING 0x0 ;  /* 0x0000000000007b1d */ /* 0x000fec0000010000 */
[----:B0-----:R-:W4:Y:S04]  /*40d90*/  LDL.LU R164, [R1+0x2d0] ;  /* 0x0002d00001a47983 */ /* 0x001f280000300800 */
[----:B------:R-:W4:Y:S04]  /*40da0*/  LDL.LU R165, [R1+0x2d4] ;  /* 0x0002d40001a57983 */ /* 0x000f280000300800 */
[----:B------:R-:W4:Y:S04]  /*40db0*/  LDL.LU R166, [R1+0x2d8] ;  /* 0x0002d80001a67983 */ /* 0x000f280000300800 */
[----:B------:R-:W4:Y:S04]  /*40dc0*/  LDL.LU R167, [R1+0x2dc] ;  /* 0x0002dc0001a77983 */ /* 0x000f280000300800 */
[----:B------:R-:W-:Y:S01]  /*40dd0*/  LDS.128 R188, [R14] ;  /* 0x000000000ebc7984 */ /* 0x000fe20000000c00 */
[----:B------:R-:W-:Y:S06]  /*40de0*/  BAR.SYNC.DEFER_BLOCKING 0x0 ;  /* 0x0000000000007b1d */ /* 0x000fec0000010000 */
[----:B--2---:R0:W-:Y:S02]  /*40df0*/  STSM.16.M88.4 [R0], R160 ;  /* 0x000000a000007844 */ /* 0x0041e40000000200 */
[----:B------:R-:W-:Y:S06]  /*40e00*/  BAR.SYNC.DEFER_BLOCKING 0x0 ;  /* 0x0000000000007b1d */ /* 0x000fec0000010000 */
[----:B0-----:R-:W2:Y:S04]  /*40e10*/  LDL.LU R160, [R1+0x2e0] ;  /* 0x0002e00001a07983 */ /* 0x001ea80000300800 */
[----:B------:R-:W2:Y:S04]  /*40e20*/  LDL.LU R161, [R1+0x2e4] ;  /* 0x0002e40001a17983 */ /* 0x000ea80000300800 */
[----:B------:R-:W2:Y:S04]  /*40e30*/  LDL.LU R162, [R1+0x2e8] ;  /* 0x0002e80001a27983 */ /* 0x000ea80000300800 */
[----:B------:R-:W2:Y:S04]  /*40e40*/  LDL.LU R163, [R1+0x2ec] ;  /* 0x0002ec0001a37983 */ /* 0x000ea80000300800 */
[----:B------:R-:W-:Y:S01]  /*40e50*/  LDS.128 R180, [R14] ;  /* 0x000000000eb47984 */ /* 0x000fe20000000c00 */
[----:B------:R-:W-:Y:S06]  /*40e60*/  BAR.SYNC.DEFER_BLOCKING 0x0 ;  /* 0x0000000000007b1d */ /* 0x000fec0000010000 */
[----:B---3--:R0:W-:Y:S02]  /*40e70*/  STSM.16.M88.4 [R0], R152 ;  /* 0x0000009800007844 */ /* 0x0081e40000000200 */
[----:B------:R-:W-:Y:S06]  /*40e80*/  BAR.SYNC.DEFER_BLOCKING 0x0 ;  /* 0x0000000000007b1d */ /* 0x000fec0000010000 */
[----:B0-----:R-:W3:Y:S04]  /*40e90*/  LDL.LU R152, [R1+0x2f0] ;  /* 0x0002f00001987983 */ /* 0x001ee80000300800 */
[----:B------:R-:W3:Y:S04]  /*40ea0*/  LDL.LU R153, [R1+0x2f4] ;  /* 0x0002f40001997983 */ /* 0x000ee80000300800 */
[----:B------:R-:W3:Y:S04]  /*40eb0*/  LDL.LU R154, [R1+0x2f8] ;  /* 0x0002f800019a7983 */ /* 0x000ee80000300800 */
[----:B------:R-:W3:Y:S04]  /*40ec0*/  LDL.LU R155, [R1+0x2fc] ;  /* 0x0002fc00019b7983 */ /* 0x000ee80000300800 */
[----:B------:R-:W-:Y:S01]  /*40ed0*/  LDS.128 R176, [R14] ;  /* 0x000000000eb07984 */ /* 0x000fe20000000c00 */
[----:B------:R-:W-:Y:S06]  /*40ee0*/  BAR.SYNC.DEFER_BLOCKING 0x0 ;  /* 0x0000000000007b1d */ /* 0x000fec0000010000 */
[----:B----4-:R0:W-:Y:S02]  /*40ef0*/  STSM.16.M88.4 [R0], R156 ;  /* 0x0000009c00007844 */ /* 0x0101e40000000200 */
[----:B------:R-:W-:Y:S06]  /*40f00*/  BAR.SYNC.DEFER_BLOCKING 0x0 ;  /* 0x0000000000007b1d */ /* 0x000fec0000010000 */
[----:B0-----:R-:W4:Y:S04]  /*40f10*/  LDL.LU R156, [R1+0x3e0] ;  /* 0x0003e000019c7983 */ /* 0x001f280000300800 */
        /* <DEDUP_REMOVED lines=9> */
[----:B------:R-:W4:Y:S04]  /*40fb0*/  LDL.LU R136, [R1+0x4f0] ;  /* 0x0004f00001887983 */ /* 0x000f280000300800 */
[----:B------:R-:W4:Y:S04]  /*40fc0*/  LDL.LU R137, [R1+0x4f4] ;  /* 0x0004f40001897983 */ /* 0x000f280000300800 */
[----:B------:R-:W4:Y:S04]  /*40fd0*/  LDL.LU R138, [R1+0x4f8] ;  /* 0x0004f800018a7983 */ /* 0x000f280000300800 */
[----:B------:R-:W4:Y:S04]  /*40fe0*/  LDL.LU R139, [R1+0x4fc] ;  /* 0x0004fc00018b7983 */ /* 0x000f280000300800 */
[----:B------:R-:W-:Y:S01]  /*40ff0*/  STSM.16.M88.4 [R0], R172 ;  /* 0x000000ac00007844 */ /* 0x000fe20000000200 */
[----:B------:R-:W-:Y:S06]  /*41000*/  BAR.SYNC.DEFER_BLOCKING 0x0 ;  /* 0x0000000000007b1d */ /* 0x000fec0000010000 */
        /* <DEDUP_REMOVED lines=12> */
[----:B------:R-:W-:Y:S02]  /*410d0*/  LDS.128 R164, [R14] ;  /* 0x000000000ea47984 */ /* 0x000fe40000000c00 */
[----:B------:R-:W-:Y:S06]  /*410e0*/  BAR.SYNC.DEFER_BLOCKING 0x0 ;  /* 0x0000000000007b1d */ /* 0x000fec0000010000 */
[----:B--2---:R-:W-:Y:S02]  /*410f0*/  STSM.16.M88.4 [R0], R160 ;  /* 0x000000a000007844 */ /* 0x004fe40000000200 */
[----:B------:R-:W-:Y:S06]  /*41100*/  BAR.SYNC.DEFER_BLOCKING 0x0 ;  /* 0x0000000000007b1d */ /* 0x000fec0000010000 */
[----:B------:R-:W-:Y:S02]  /*41110*/  LDS.128 R160, [R14] ;  /* 0x000000000ea07984 */ /* 0x000fe40000000c00 */
[----:B------:R-:W-:Y:S06]  /*41120*/  BAR.SYNC.DEFER_BLOCKING 0x0 ;  /* 0x0000000000007b1d */ /* 0x000fec0000010000 */
[----:B---3--:R-:W-:Y:S02]  /*41130*/  STSM.16.M88.4 [R0], R152 ;  /* 0x0000009800007844 */ /* 0x008fe40000000200 */
[----:B------:R-:W-:Y:S06]  /*41140*/  BAR.SYNC.DEFER_BLOCKING 0x0 ;  /* 0x0000000000007b1d */ /* 0x000fec0000010000 */
[----:B------:R-:W-:Y:S02]  /*41150*/  LDS.128 R152, [R14] ;  /* 0x000000000e987984 */ /* 0x000fe40000000c00 */
[----:B------:R-:W-:Y:S06]  /*41160*/  BAR.SYNC.DEFER_BLOCKING 0x0 ;  /* 0x0000000000007b1d */ /* 0x000fec0000010000 */
[----:B----4-:R-:W-:Y:S02]  /*41170*/  STSM.16.M88.4 [R0], R156 ;  /* 0x0000009c00007844 */ /* 0x010fe40000000200 */
        /* <DEDUP_REMOVED lines=9> */
[----:B0-----:R-:W2:Y:S04]  /*41210*/  LDL.LU R136, [R1+0x520] ;  /* 0x0005200001887983 */ /* 0x001ea80000300800 */
[----:B------:R-:W2:Y:S04]  /*41220*/  LDL.LU R137, [R1+0x524] ;  /* 0x0005240001897983 */ /* 0x000ea80000300800 */
[----:B------:R-:W2:Y:S04]  /*41230*/  LDL.LU R138, [R1+0x528] ;  /* 0x00052800018a7983 */ /* 0x000ea80000300800 */
[----:B------:R-:W2:Y:S04]  /*41240*/  LDL.LU R139, [R1+0x52c] ;  /* 0x00052c00018b7983 */ /* 0x000ea80000300800 */
[----:B------:R-:W3:Y:S04]  /*41250*/  LDL.LU R8, [R1+0x530] ;  /* 0x0005300001087983 */ /* 0x000ee80000300800 */
[----:B------:R-:W3:Y:S04]  /*41260*/  LDL.LU R9, [R1+0x534] ;  /* 0x0005340001097983 */ /* 0x000ee80000300800 */
[----:B------:R-:W3:Y:S04]  /*41270*/  LDL.LU R10, [R1+0x538] ;  /* 0x00053800010a7983 */ /* 0x000ee80000300800 */
[----:B------:R-:W3:Y:S04]  /*41280*/  LDL.LU R11, [R1+0x53c] ;  /* 0x00053c00010b7983 */ /* 0x000ee80000300800 */
[----:B------:R-:W4:Y:S04]  /*41290*/  LDL.LU R124, [R1+0x540] ;  /* 0x00054000017c7983 */ /* 0x000f280000300800 */
[----:B------:R-:W4:Y:S04]  /*412a0*/  LDL.LU R125, [R1+0x544] ;  /* 0x00054400017d7983 */ /* 0x000f280000300800 */
[----:B------:R-:W4:Y:S04]  /*412b0*/  LDL.LU R126, [R1+0x548] ;  /* 0x00054800017e7983 */ /* 0x000f280000300800 */
[----:B------:R-:W4:Y:S04]  /*412c0*/  LDL.LU R127, [R1+0x54c] ;  /* 0x00054c00017f7983 */ /* 0x000f280000300800 */
[----:B------:R-:W0:Y:S01]  /*412d0*/  LDS.128 R144, [R14] ;  /* 0x000000000e907984 */ /* 0x000e220000000c00 */
[----:B------:R-:W-:Y:S06]  /*412e0*/  BAR.SYNC.DEFER_BLOCKING 0x0 ;  /* 0x0000000000007b1d */ /* 0x000fec0000010000 */
[----:B------:R1:W-:Y:S02]  /*412f0*/  STSM.16.M88.4 [R0], R112 ;  /* 0x0000007000007844 */ /* 0x0003e40000000200 */
[----:B------:R-:W-:Y:S06]  /*41300*/  BAR.SYNC.DEFER_BLOCKING 0x0 ;  /* 0x0000000000007b1d */ /* 0x000fec0000010000 */
[----:B0-----:R-:W-:Y:S04]  /*41310*/  STL [R1+0x20b0], R147 ;  /* 0x0020b09301007387 */ /* 0x001fe80000100800 */
[----:B-1----:R-:W4:Y:S04]  /*41320*/  LDL.LU R112, [R1+0x550] ;  /* 0x0005500001707983 */ /* 0x002f280000300800 */
        /* <DEDUP_REMOVED lines=14> */
[----:B--2---:R-:W-:Y:S02]  /*41410*/  STSM.16.M88.4 [R0], R136 ;  /* 0x0000008800007844 */ /* 0x004fe40000000200 */
[----:B------:R-:W-:Y:S06]  /*41420*/  BAR.SYNC.DEFER_BLOCKING 0x0 ;  /* 0x0000000000007b1d */ /* 0x000fec0000010000 */
[----:B------:R-:W-:Y:S02]  /*41430*/  LDS.128 R136, [R14] ;  /* 0x000000000e887984 */ /* 0x000fe40000000c00 */
[----:B------:R-:W-:Y:S06]  /*41440*/  BAR.SYNC.DEFER_BLOCKING 0x0 ;  /* 0x0000000000007b1d */ /* 0x000fec0000010000 */
[----:B---3--:R-:W-:Y:S02]  /*41450*/  STSM.16.M88.4 [R0], R8 ;  /* 0x0000000800007844 */ /* 0x008fe40000000200 */
[----:B------:R-:W-:Y:S06]  /*41460*/  BAR.SYNC.DEFER_BLOCKING 0x0 ;  /* 0x0000000000007b1d */ /* 0x000fec0000010000 */
[----:B------:R-:W1:Y:S02]  /*41470*/  LDS.128 R128, [R14] ;  /* 0x000000000e807984 */ /* 0x000e640000000c00 */
[----:B------:R-:W-:Y:S06]  /*41480*/  BAR.SYNC.DEFER_BLOCKING 0x0 ;  /* 0x0000000000007b1d */ /* 0x000fec0000010000 */
[----:B----4-:R-:W-:Y:S02]  /*41490*/  STSM.16.M88.4 [R0], R124 ;  /* 0x0000007c00007844 */ /* 0x010fe40000000200 */
[----:B------:R-:W-:Y:S06]  /*414a0*/  BAR.SYNC.DEFER_BLOCKING 0x0 ;  /* 0x0000000000007b1d */ /* 0x000fec0000010000 */
[----:B------:R-:W2:Y:S02]  /*414b0*/  LDS.128 R8, [R14] ;  /* 0x000000000e087984 */ /* 0x000ea40000000c00 */
[----:B------:R-:W-:Y:S06]  /*414c0*/  BAR.SYNC.DEFER_BLOCKING 0x0 ;  /* 0x0000000000007b1d */ /* 0x000fec0000010000 */
[----:B------:R3:W-:Y:S02]  /*414d0*/  STSM.16.M88.4 [R0], R112 ;  /* 0x0000007000007844 */ /* 0x0007e40000000200 */
[----:B------:R-:W-:Y:S06]  /*414e0*/  BAR.SYNC.DEFER_BLOCKING 0x0 ;  /* 0x0000000000007b1d */ /* 0x000fec0000010000 */
[----:B0-----:R-:W-:Y:S04]  /*414f0*/  STL [R1+0x20ac], R135 ;  /* 0x0020ac8701007387 */ /* 0x001fe80000100800 */
[----:B-1----:R-:W-:Y:S01]  /*41500*/  STL [R1+0x20a8], R128 ;  /* 0x0020a88001007387 */ /* 0x002fe20000100800 */
[----:B---3--:R-:W0:Y:S03]  /*41510*/  LDC.64 R114, c[0x0][0x228] ;  /* 0x00008a00ff727b82 */ /* 0x008e260000000a00 */
[----:B------:R1:W3:Y:S04]  /*41520*/  LDS.128 R124, [R14] ;  /* 0x000000000e7c7984 */ /* 0x0002e80000000c00 */
[----:B------:R-:W-:Y:S04]  /*41530*/  STL [R1+0x20a0], R129 ;  /* 0x0020a08101007387 */ /* 0x000fe80000100800 */
[----:B------:R-:W-:Y:S01]  /*41540*/  STL [R1+0x2098], R130 ;  /* 0x0020988201007387 */ /* 0x000fe20000100800 */
[----:B-1----:R-:W1:Y:S03]  /*41550*/  LDC.64 R14, c[0x0][0x228] ;  /* 0x00008a00ff0e7b82 */ /* 0x002e660000000a00 */
[----:B------:R-:W-:Y:S04]  /*41560*/  STL [R1+0x2090], R131 ;  /* 0x0020908301007387 */ /* 0x000fe80000100800 */
[----:B--2---:R2:W-:Y:S04]  /*41570*/  STL [R1+0x20a4], R9 ;  /* 0x0020a40901007387 */ /* 0x0045e80000100800 */
[----:B------:R-:W-:Y:S04]  /*41580*/  STL [R1+0x209c], R10 ;  /* 0x00209c0a01007387 */ /* 0x000fe80000100800 */
[----:B------:R4:W-:Y:S01]  /*41590*/  STL [R1+0x208c], R11 ;  /* 0x00208c0b01007387 */ /* 0x0009e20000100800 */
[----:B--2---:R-:W2:Y:S08]  /*415a0*/  LDC R9, c[0x0][0x244] ;  /* 0x00009100ff097b82 */ /* 0x004eb00000000800 */
[----:B------:R-:W-:Y:S06]  /*415b0*/  BAR.SYNC.DEFER_BLOCKING 0x0 ;  /* 0x0000000000007b1d */ /* 0x000fec0000010000 */
[----:B----4-:R-:W2:Y:S04]  /*415c0*/  LDL.LU R11, [R1+0x5d0] ;  /* 0x0005d000010b7983 */ /* 0x010ea80000300800 */
[----:B------:R-:W4:Y:S04]  /*415d0*/  LDL.LU R113, [R1+0x20] ;  /* 0x0000200001717983 */ /* 0x000f280000300800 */
[----:B---3--:R-:W-:Y:S04]  /*415e0*/  STL [R1+0x2094], R126 ;  /* 0x0020947e01007387 */ /* 0x008fe80000100800 */
[----:B------:R-:W-:Y:S04]  /*415f0*/  STL [R1+0x2088], R127 ;  /* 0x0020887f01007387 */ /* 0x000fe80000100800 */
[----:B------:R3:W-:Y:S04]  /*41600*/  STSM.16.M88.4 [R0], R120 ;  /* 0x0000007800007844 */ /* 0x0007e80000000200 */
[----:B---3--:R-:W3:Y:S04]  /*41610*/  LDL R122, [R1+0x5f0] ;  /* 0x0005f000017a7983 */ /* 0x008ee80000100800 */
[----:B------:R-:W3:Y:S04]  /*41620*/  LDL R123, [R1+0x5f8] ;  /* 0x0005f800017b7983 */ /* 0x000ee80000100800 */
[----:B------:R-:W3:Y:S04]  /*41630*/  LDL.LU R127, [R1+0x5f4] ;  /* 0x0005f400017f7983 */ /* 0x000ee80000300800 */
[----:B------:R-:W3:Y:S04]  /*41640*/  LDL.LU R120, [R1+0x10] ;  /* 0x0000100001787983 */ /* 0x000ee80000300800 */
[----:B------:R-:W3:Y:S01]  /*41650*/  LDL.LU R121, [R1] ;  /* 0x0000000001797983 */ /* 0x000ee20000300800 */
[----:B-1----:R-:W-:-:S02]  /*41660*/  IMAD.MOV.U32 R10, RZ, RZ, R15 ;  /* 0x000000ffff0a7224 */ /* 0x002fc400078e000f */
[----:B------:R-:W-:Y:S02]  /*41670*/  IMAD.MOV.U32 R112, RZ, RZ, R14 ;  /* 0x000000ffff707224 */ /* 0x000fe400078e000e */
[----:B------:R-:W1:Y:S01]  /*41680*/  LDC.64 R14, c[0x0][0x228] ;  /* 0x00008a00ff0e7b82 */ /* 0x000e620000000a00 */
[----:B0-----:R-:W-:Y:S02]  /*41690*/  IMAD.MOV.U32 R3, RZ, RZ, R115 ;  /* 0x000000ffff037224 */ /* 0x001fe400078e0073 */
[----:B------:R-:W-:-:S05]  /*416a0*/  IMAD.MOV.U32 R115, RZ, RZ, R114 ;  /* 0x000000ffff737224 */ /* 0x000fca00078e0072 */
[----:B------:R-:W0:Y:S01]  /*416b0*/  LDC R114, c[0x0][0x248] ;  /* 0x00009200ff727b82 */ /* 0x000e220000000800 */
[----:B------:R-:W-:-:S07]  /*416c0*/  VIADD R0, R13, 0x7f ;  /* 0x0000007f0d007836 */ /* 0x000fce0000000000 */
[----:B------:R-:W-:Y:S01]  /*416d0*/  BAR.SYNC.DEFER_BLOCKING 0x0 ;  /* 0x0000000000007b1d */ /* 0x000fe20000010000 */
[----:B------:R-:W-:Y:S01]  /*416e0*/  ISETP.GE.AND P0, PT, R0, R10, PT ;  /* 0x0000000a0000720c */ /* 0x000fe20003f06270 */
[----:B0-----:R-:W-:Y:S02]  /*416f0*/  IMAD R252, R13, R114, RZ ;  /* 0x000000720dfc7224 */ /* 0x001fe400078e02ff */
[----:B------:R-:W-:Y:S02]  /*41700*/  IMAD.MOV.U32 R10, RZ, RZ, R118 ;  /* 0x000000ffff0a7224 */ /* 0x000fe400078e0076 */
[----:B------:R-:W-:Y:S02]  /*41710*/  IMAD.MOV.U32 R143, RZ, RZ, R119 ;  /* 0x000000ffff8f7224 */ /* 0x000fe400078e0077 */
[----:B------:R-:W0:Y:S02]  /*41720*/  LDC.64 R118, c[0x0][0x228] ;  /* 0x00008a00ff767b82 */ /* 0x000e240000000a00 */
[----:B0-----:R-:W-:-:S02]  /*41730*/  IMAD.MOV.U32 R147, RZ, RZ, R119 ;  /* 0x000000ffff937224 */ /* 0x001fc400078e0077 */
[C---:B--2---:R-:W-:Y:S01]  /*41740*/  IMAD R0, R11.reuse, R9, RZ ;  /* 0x000000090b007224 */ /* 0x044fe200078e02ff */
[C---:B-1----:R-:W-:Y:S02]  /*41750*/  ISETP.GE.AND P1, PT, R11.reuse, R14, PT ;  /* 0x0000000e0b00720c */ /* 0x042fe40003f26270 */
[----:B------:R-:W-:Y:S01]  /*41760*/  ISETP.LT.AND P5, PT, R11, R12, !P0 ;  /* 0x0000000c0b00720c */ /* 0x000fe200047a1270 */
[----:B------:R-:W0:Y:S01]  /*41770*/  LDC R14, c[0x0][0x228] ;  /* 0x00008a00ff0e7b82 */ /* 0x000e220000000800 */
[----:B------:R-:W-:Y:S02]  /*41780*/  LEA R2, P2, R0, R250, 0x1 ;  /* 0x000000fa00027211 */ /* 0x000fe400078408ff */
[----:B------:R-:W-:-:S05]  /*41790*/  ISETP.LT.AND P1, PT, R13, R3, !P1 ;  /* 0x000000030d00720c */ /* 0x000fca0004f21270 */
[----:B------:R-:W3:Y:S01]  /*417a0*/  LDC R12, c[0x0][0x228] ;  /* 0x00008a00ff0c7b82 */ /* 0x000ee20000000800 */
[----:B------:R-:W-:-:S03]  /*417b0*/  LEA.HI.X.SX32 R3, R0, R251, 0x1, P2 ;  /* 0x000000fb00037211 */ /* 0x000fc600010f0eff */
[----:B------:R-:W-:-:S05]  /*417c0*/  IMAD.WIDE R248, R252, 0x2, R2 ;  /* 0x00000002fcf87825 */ /* 0x000fca00078e0202 */
[----:B----4-:R1:W-:Y:S01]  /*417d0*/  @P1 STG.E.U16 desc[UR60][R248.64], R113 ;  /* 0x00000071f8001986 */ /* 0x0103e2000c10153c */
[----:B------:R-:W-:Y:S02]  /*417e0*/  ISETP.GE.AND P1, PT, R13, R15, PT ;  /* 0x0000000f0d00720c */ /* 0x000fe40003f26270 */
[----:B------:R-:W2:Y:S01]  /*417f0*/  LDC R15, c[0x0][0x228] ;  /* 0x00008a00ff0f7b82 */ /* 0x000ea20000000800 */
[----:B------:R-:W-:Y:S01]  /*41800*/  IMAD R0, R9, 0x80, R0 ;  /* 0x0000008009007824 */ /* 0x000fe200078e0200 */
[----:B---3--:R-:W-:Y:S02]  /*41810*/  ISETP.LT.AND P3, PT, R127, R12, !P0 ;  /* 0x0000000c7f00720c */ /* 0x008fe40004761270 */
[----:B------:R-:W-:Y:S02]  /*41820*/  PRMT R12, R113, 0x7632, R12 ;  /* 0x00007632710c7816 */ /* 0x000fe4000000000c */
[----:B-1----:R-:W3:Y:S01]  /*41830*/  LDL.LU R113, [R1+0x24] ;  /* 0x0000240001717983 */ /* 0x002ee20000300800 */
[----:B0-----:R-:W-:-:S02]  /*41840*/  ISETP.LT.AND P4, PT, R123, R14, !P0 ;  /* 0x0000000e7b00720c */ /* 0x001fc40004781270 */
[----:B------:R-:W-:Y:S02]  /*41850*/  LEA R14, P2, R0, R250, 0x1 ;  /* 0x000000fa000e7211 */ /* 0x000fe400078408ff */
[----:B------:R-:W-:Y:S02]  /*41860*/  ISETP.LT.AND P6, PT, R123, R10, !P1 ;  /* 0x0000000a7b00720c */ /* 0x000fe40004fc1270 */
[----:B--2---:R-:W-:Y:S02]  /*41870*/  ISETP.LT.AND P0, PT, R122, R15, !P0 ;  /* 0x0000000f7a00720c */ /* 0x004fe40004701270 */
[----:B------:R-:W-:Y:S01]  /*41880*/  LEA.HI.X.SX32 R15, R0, R251, 0x1, P2 ;  /* 0x000000fb000f7211 */ /* 0x000fe200010f0eff */
[----:B------:R-:W-:Y:S02]  /*41890*/  IMAD R0, R9, 0x80, R0 ;  /* 0x0000008009007824 */ /* 0x000fe400078e0200 */
[----:B------:R-:W-:Y:S02]  /*418a0*/  IMAD.MOV.U32 R10, RZ, RZ, R118 ;  /* 0x000000ffff0a7224 */ /* 0x000fe400078e0076 */
[----:B------:R-:W-:-:S05]  /*418b0*/  IMAD.WIDE R248, R252, 0x2, R14 ;  /* 0x00000002fcf87825 */ /* 0x000fca00078e020e */
[----:B------:R0:W-:Y:S01]  /*418c0*/  @P6 STG.E.U16 desc[UR60][R248.64], R12 ;  /* 0x0000000cf8006986 */ /* 0x0001e2000c10153c */
[----:B------:R-:W-:Y:S02]  /*418d0*/  ISETP.LT.AND P6, PT, R127, R10, !P1 ;  /* 0x0000000a7f00720c */ /* 0x000fe40004fc1270 */
[----:B0-----:R-:W-:-:S04]  /*418e0*/  LEA R248, P2, R0, R250, 0x1 ;  /* 0x000000fa00f87211 */ /* 0x001fc800078408ff */
[----:B------:R-:W-:-:S03]  /*418f0*/  LEA.HI.X.SX32 R249, R0, R251, 0x1, P2 ;  /* 0x000000fb00f97211 */ /* 0x000fc600010f0eff */
[----:B------:R-:W-:-:S05]  /*41900*/  IMAD.WIDE R118, R252, 0x2, R248 ;  /* 0x00000002fc767825 */ /* 0x000fca00078e02f8 */
[----:B------:R0:W-:Y:S02]  /*41910*/  @P6 STG.E.U16 desc[UR60][R118.64], R120 ;  /* 0x0000007876006986 */ /* 0x0001e4000c10153c */
[----:B0-----:R-:W0:Y:S01]  /*41920*/  LDC.64 R118, c[0x0][0x228] ;  /* 0x00008a00ff767b82 */ /* 0x001e220000000a00 */
[----:B------:R-:W-:-:S05]  /*41930*/  IMAD R12, R9, 0x80, R0 ;  /* 0x00000080090c7824 */ /* 0x000fca00078e0200 */
[----:B------:R-:W-:-:S04]  /*41940*/  LEA R250, P2, R12, R250, 0x1 ;  /* 0x000000fa0cfa7211 */ /* 0x000fc800078408ff */
[----:B------:R-:W-:Y:S01]  /*41950*/  LEA.HI.X.SX32 R251, R12, R251, 0x1, P2 ;  /* 0x000000fb0cfb7211 */ /* 0x000fe200010f0eff */
[----:B0-----:R-:W-:Y:S01]  /*41960*/  IMAD.MOV.U32 R9, RZ, RZ, R118 ;  /* 0x000000ffff097224 */ /* 0x001fe200078e0076 */
[----:B------:R-:W-:Y:S01]  /*41970*/  PRMT R0, R120, 0x7632, R0 ;  /* 0x0000763278007816 */ /* 0x000fe20000000000 */
[----:B------:R-:W-:Y:S01]  /*41980*/  IMAD.MOV.U32 R135, RZ, RZ, R119 ;  /* 0x000000ffff877224 */ /* 0x000fe200078e0077 */
[----:B------:R-:W0:Y:S02]  /*41990*/  LDC R12, c[0x0][0x22c] ;  /* 0x00008b00ff0c7b82 */ /* 0x000e240000000800 */
[----:B------:R-:W-:Y:S01]  /*419a0*/  ISETP.LT.AND P1, PT, R122, R9, !P1 ;  /* 0x000000097a00720c */ /* 0x000fe20004f21270 */
[----:B------:R-:W-:Y:S01]  /*419b0*/  IMAD.WIDE R118, R252, 0x2, R250 ;  /* 0x00000002fc767825 */ /* 0x000fe200078e02fa */
[----:B------:R-:W2:Y:S11]  /*419c0*/  LDL.LU R120, [R1+0x14] ;  /* 0x0000140001787983 */ /* 0x000eb60000300800 */
[----:B------:R1:W-:Y:S02]  /*419d0*/  @P1 STG.E.U16 desc[UR60][R118.64], R0 ;  /* 0x0000000076001986 */ /* 0x0003e4000c10153c */
[----:B-1----:R-:W1:Y:S01]  /*419e0*/  LDC.64 R118, c[0x0][0x228] ;  /* 0x00008a00ff767b82 */ /* 0x002e620000000a00 */
[----:B------:R-:W-:-:S05]  /*419f0*/  VIADD R0, R13, 0x1 ;  /* 0x000000010d007836 */ /* 0x000fca0000000000 */
[----:B0-----:R-:W-:Y:S01]  /*41a00*/  ISETP.GE.AND P1, PT, R0, R12, PT ;  /* 0x0000000c0000720c */ /* 0x001fe20003f26270 */
[----:B-1----:R-:W-:-:S05]  /*41a10*/  IMAD.MOV.U32 R0, RZ, RZ, R118 ;  /* 0x000000ffff007224 */ /* 0x002fca00078e0076 */
[----:B------:R-:W-:Y:S01]  /*41a20*/  ISETP.LT.AND P2, PT, R11, R0, !P1 ;  /* 0x000000000b00720c */ /* 0x000fe20004f41270 */
[----:B------:R-:W-:Y:S02]  /*41a30*/  IMAD.IADD R0, R252, 0x1, R114 ;  /* 0x00000001fc007824 */ /* 0x000fe400078e0272 */
[----:B------:R-:W-:Y:S02]  /*41a40*/  IMAD.MOV.U32 R128, RZ, RZ, R119 ;  /* 0x000000ffff807224 */ /* 0x000fe400078e0077 */
[----:B------:R-:W-:-:S08]  /*41a50*/  IMAD.WIDE R118, R0, 0x2, R2 ;  /* 0x0000000200767825 */ /* 0x000fd000078e0202 */
[----:B------:R0:W-:Y:S02]  /*41a60*/  @P2 STG.E.U16 desc[UR60][R118.64], R121 ;  /* 0x0000007976002986 */ /* 0x0001e4000c10153c */
[----:B0-----:R-:W0:Y:S01]  /*41a70*/  LDC.64 R118, c[0x0][0x228] ;  /* 0x00008a00ff767b82 */ /* 0x001e220000000a00 */
[----:B------:R-:W-:Y:S02]  /*41a80*/  PRMT R12, R121, 0x7632, R12 ;  /* 0x00007632790c7816 */ /* 0x000fe4000000000c */
[----:B------:R-:W4:Y:S01]  /*41a90*/  LDL.LU R121, [R1+0x4] ;  /* 0x0000040001797983 */ /* 0x000f220000300800 */
[----:B0-----:R-:W-:-:S05]  /*41aa0*/  IMAD.MOV.U32 R10, RZ, RZ, R118 ;  /* 0x000000ffff0a7224 */ /* 0x001fca00078e0076 */
[----:B------:R-:W-:Y:S01]  /*41ab0*/  ISETP.LT.AND P2, PT, R123, R10, !P1 ;  /* 0x0000000a7b00720c */ /* 0x000fe20004f41270 */
[----:B------:R-:W-:Y:S02]  /*41ac0*/  IMAD.MOV.U32 R9, RZ, RZ, R119 ;  /* 0x000000ffff097224 */ /* 0x000fe400078e0077 */
[----:B------:R-:W-:-:S10]  /*41ad0*/  IMAD.WIDE R118, R0, 0x2, R14 ;  /* 0x0000000200767825 */ /* 0x000fd400078e020e */
[----:B------:R0:W-:Y:S02]  /*41ae0*/  @P2 STG.E.U16 desc[UR60][R118.64], R12 ;  /* 0x0000000c76002986 */ /* 0x0001e4000c10153c */
[----:B0-----:R-:W0:Y:S02]  /*41af0*/  LDC.64 R118, c[0x0][0x228] ;  /* 0x00008a00ff767b82 */ /* 0x001e240000000a00 */
[----:B0-----:R-:W-:-:S05]  /*41b00*/  IMAD.MOV.U32 R10, RZ, RZ, R118 ;  /* 0x000000ffff0a7224 */ /* 0x001fca00078e0076 */
[----:B------:R-:W-:Y:S01]  /*41b10*/  ISETP.LT.AND P2, PT, R127, R10, !P1 ;  /* 0x0000000a7f00720c */ /* 0x000fe20004f41270 */
[----:B------:R-:W-:Y:S02]  /*41b20*/  IMAD.MOV.U32 R129, RZ, RZ, R119 ;  /* 0x000000ffff817224 */ /* 0x000fe400078e0077 */
[----:B------:R-:W-:-:S10]  /*41b30*/  IMAD.WIDE R118, R0, 0x2, R248 ;  /* 0x0000000200767825 */ /* 0x000fd400078e02f8 */
[----:B------:R0:W-:Y:S02]  /*41b40*/  @P2 STG.E.U16 desc[UR60][R118.64], R24 ;  /* 0x0000001876002986 */ /* 0x0001e4000c10153c */
[----:B0-----:R-:W0:Y:S01]  /*41b50*/  LDC.64 R118, c[0x0][0x228] ;  /* 0x00008a00ff767b82 */ /* 0x001e220000000a00 */
[----:B------:R-:W-:Y:S01]  /*41b60*/  PRMT R24, R24, 0x7632, R24 ;  /* 0x0000763218187816 */ /* 0x000fe20000000018 */
[----:B0-----:R-:W-:-:S05]  /*41b70*/  IMAD.MOV.U32 R12, RZ, RZ, R118 ;  /* 0x000000ffff0c7224 */ /* 0x001fca00078e0076 */
[----:B------:R-:W-:Y:S01]  /*41b80*/  ISETP.LT.AND P1, PT, R122, R12, !P1 ;  /* 0x0000000c7a00720c */ /* 0x000fe20004f21270 */
[----:B------:R-:W-:Y:S02]  /*41b90*/  IMAD.MOV.U32 R10, RZ, RZ, R119 ;  /* 0x000000ffff0a7224 */ /* 0x000fe400078e0077 */
[----:B------:R-:W-:-:S10]  /*41ba0*/  IMAD.WIDE R118, R0, 0x2, R250 ;  /* 0x0000000200767825 */ /* 0x000fd400078e02fa */
[----:B------:R0:W-:Y:S02]  /*41bb0*/  @P1 STG.E.U16 desc[UR60][R118.64], R24 ;  /* 0x0000001876001986 */ /* 0x0001e4000c10153c */
[----:B0-----:R-:W0:Y:S08]  /*41bc0*/  LDC R24, c[0x0][0x22c] ;  /* 0x00008b00ff187b82 */ /* 0x001e300000000800 */
[----:B------:R-:W1:Y:S01]  /*41bd0*/  LDC.64 R118, c[0x0][0x228] ;  /* 0x00008a00ff767b82 */ /* 0x000e620000000a00 */
[----:B------:R-:W-:-:S02]  /*41be0*/  VIADD R12, R13, 0x2 ;  /* 0x000000020d0c7836 */ /* 0x000fc40000000000 */
[----:B------:R-:W-:-:S03]  /*41bf0*/  IMAD.IADD R0, R0, 0x1, R114 ;  /* 0x0000000100007824 */ /* 0x000fc600078e0272 */
[----:B0-----:R-:W-:Y:S01]  /*41c00*/  ISETP.GE.AND P1, PT, R12, R24, PT ;  /* 0x000000180c00720c */ /* 0x001fe20003f26270 */
[----:B-1----:R-:W-:-:S05]  /*41c10*/  IMAD.MOV.U32 R24, RZ, RZ, R118 ;  /* 0x000000ffff187224 */ /* 0x002fca00078e0076 */
[----:B------:R-:W-:Y:S01]  /*41c20*/  ISETP.LT.AND P6, PT, R11, R24, !P1 ;  /* 0x000000180b00720c */ /* 0x000fe20004fc1270 */
[----:B------:R-:W-:Y:S02]  /*41c30*/  IMAD.MOV.U32 R130, RZ, RZ, R119 ;  /* 0x000000ffff827224 */ /* 0x000fe400078e0077 */
[----:B------:R-:W-:Y:S01]  /*41c40*/  IMAD.WIDE R118, R0, 0x2, R2 ;  /* 0x0000000200767825 */ /* 0x000fe200078e0202 */
[----:B------:R-:W-:Y:S02]  /*41c50*/  ISETP.LT.AND P2, PT, R122, R112, !P1 ;  /* 0x000000707a00720c */ /* 0x000fe40004f41270 */
[----:B---3--:R-:W-:-:S07]  /*41c60*/  PRMT R12, R113, 0x7632, R12 ;  /* 0x00007632710c7816 */ /* 0x008fce000000000c */
[----:B------:R0:W-:Y:S02]  /*41c70*/  @P6 STG.E.U16 desc[UR60][R118.64], R113 ;  /* 0x0000007176006986 */ /* 0x0001e4000c10153c */
[----:B0-----:R-:W0:Y:S02]  /*41c80*/  LDC.64 R112, c[0x0][0x228] ;  /* 0x00008a00ff707b82 */ /* 0x001e240000000a00 */
[----:B------:R-:W3:Y:S01]  /*41c90*/  LDL.LU.64 R118, [R1+0x20e0] ;  /* 0x0020e00001767983 */ /* 0x000ee20000300a00 */
[----:B0-----:R-:W-:-:S05]  /*41ca0*/  IMAD.MOV.U32 R24, RZ, RZ, R112 ;  /* 0x000000ffff187224 */ /* 0x001fca00078e0070 */
[----:B------:R-:W-:Y:S01]  /*41cb0*/  ISETP.LT.AND P6, PT, R123, R24, !P1 ;  /* 0x000000187b00720c */ /* 0x000fe20004fc1270 */
[----:B------:R-:W-:Y:S02]  /*41cc0*/  IMAD.MOV.U32 R126, RZ, RZ, R113 ;  /* 0x000000ffff7e7224 */ /* 0x000fe400078e0071 */
[----:B------:R-:W-:-:S10]  /*41cd0*/  IMAD.WIDE R112, R0, 0x2, R14 ;  /* 0x0000000200707825 */ /* 0x000fd400078e020e */
[----:B------:R0:W-:Y:S02]  /*41ce0*/  @P6 STG.E.U16 desc[UR60][R112.64], R12 ;  /* 0x0000000c70006986 */ /* 0x0001e4000c10153c */
[----:B0-----:R-:W0:Y:S01]  /*41cf0*/  LDC.64 R112, c[0x0][0x228] ;  /* 0x00008a00ff707b82 */ /* 0x001e220000000a00 */
[----:B--2---:R-:W-:Y:S01]  /*41d00*/  PRMT R12, R120, 0x7632, R12 ;  /* 0x00007632780c7816 */ /* 0x004fe2000000000c */
[----:B0-----:R-:W-:-:S05]  /*41d10*/  IMAD.MOV.U32 R24, RZ, RZ, R112 ;  /* 0x000000ffff187224 */ /* 0x001fca00078e0070 */
[----:B------:R-:W-:Y:S01]  /*41d20*/  ISETP.LT.AND P1, PT, R127, R24, !P1 ;  /* 0x000000187f00720c */ /* 0x000fe20004f21270 */
[----:B------:R-:W-:Y:S01]  /*41d30*/  IMAD.MOV.U32 R131, RZ, RZ, R113 ;  /* 0x000000ffff837224 */ /* 0x000fe200078e0071 */
[----:B------:R-:W0:Y:S01]  /*41d40*/  LDC R24, c[0x0][0x22c] ;  /* 0x00008b00ff187b82 */ /* 0x000e220000000800 */
[----:B------:R-:W-:-:S10]  /*41d50*/  IMAD.WIDE R112, R0, 0x2, R248 ;  /* 0x0000000200707825 */ /* 0x000fd400078e02f8 */
[----:B------:R1:W-:Y:S02]  /*41d60*/  @P1 STG.E.U16 desc[UR60][R112.64], R120 ;  /* 0x0000007870001986 */ /* 0x0003e4000c10153c */
[----:B-1----:R-:W-:-:S05]  /*41d70*/  IMAD.WIDE R112, R0, 0x2, R250 ;  /* 0x0000000200707825 */ /* 0x002fca00078e02fa */
[----:B------:R1:W-:Y:S04]  /*41d80*/  @P2 STG.E.U16 desc[UR60][R112.64], R12 ;  /* 0x0000000c70002986 */ /* 0x0003e8000c10153c */
[----:B-1----:R-:W2:Y:S04]  /*41d90*/  LDL.LU.64 R112, [R1+0x20d8] ;  /* 0x0020d80001707983 */ /* 0x002ea80000300a00 */
[----:B------:R-:W3:Y:S01]  /*41da0*/  LDL.LU R252, [R1+0x28] ;  /* 0x0000280001fc7983 */ /* 0x000ee20000300800 */
[----:B------:R-:W-:-:S05]  /*41db0*/  VIADD R12, R13, 0x3 ;  /* 0x000000030d0c7836 */ /* 0x000fca0000000000 */
[----:B0-----:R-:W-:Y:S02]  /*41dc0*/  ISETP.GE.AND P1, PT, R12, R24, PT ;  /* 0x000000180c00720c */ /* 0x001fe40003f26270 */
[----:B------:R-:W0:Y:S02]  /*41dd0*/  LDC R12, c[0x0][0x228] ;  /* 0x00008a00ff0c7b82 */ /* 0x000e240000000800 */
[----:B------:R-:W-:Y:S01]  /*41de0*/  ISETP.LT.AND P2, PT, R11, R115, !P1 ;  /* 0x000000730b00720c */ /* 0x000fe20004f41270 */
[----:B------:R-:W-:-:S04]  /*41df0*/  IMAD.IADD R0, R0, 0x1, R114 ;  /* 0x0000000100007824 */ /* 0x000fc800078e0272 */
[----:B------:R-:W-:-:S08]  /*41e00*/  IMAD.WIDE R114, R0, 0x2, R2 ;  /* 0x0000000200727825 */ /* 0x000fd000078e0202 */
[----:B----4-:R1:W-:Y:S01]  /*41e10*/  @P2 STG.E.U16 desc[UR60][R114.64], R121 ;  /* 0x0000007972002986 */ /* 0x0103e2000c10153c */
[----:B0-----:R-:W-:Y:S02]  /*41e20*/  ISETP.LT.AND P2, PT, R123, R12, !P1 ;  /* 0x0000000c7b00720c */ /* 0x001fe40004f41270 */
[----:B------:R-:W-:Y:S01]  /*41e30*/  PRMT R12, R121, 0x7632, R12 ;  /* 0x00007632790c7816 */ /* 0x000fe2000000000c */
[----:B-1----:R-:W-:Y:S01]  /*41e40*/  IMAD.WIDE R120, R0, 0x2, R14 ;  /* 0x0000000200787825 */ /* 0x002fe200078e020e */
[----:B------:R-:W4:Y:S09]  /*41e50*/  LDL.LU.64 R114, [R1+0x20d0] ;  /* 0x0020d00001727983 */ /* 0x000f320000300a00 */
[----:B------:R0:W-:Y:S02]  /*41e60*/  @P2 STG.E.U16 desc[UR60][R120.64], R12 ;  /* 0x0000000c78002986 */ /* 0x0001e4000c10153c */
[----:B0-----:R-:W0:Y:S02]  /*41e70*/  LDC R12, c[0x0][0x228] ;  /* 0x00008a00ff0c7b82 */ /* 0x001e240000000800 */
[----:B0-----:R-:W-:-:S06]  /*41e80*/  ISETP.LT.AND P2, PT, R127, R12, !P1 ;  /* 0x0000000c7f00720c */ /* 0x001fcc0004f41270 */
[----:B------:R-:W0:Y:S01]  /*41e90*/  LDC R12, c[0x0][0x228] ;  /* 0x00008a00ff0c7b82 */ /* 0x000e220000000800 */
[----:B------:R-:W-:-:S06]  /*41ea0*/  IMAD.WIDE R120, R0, 0x2, R248 ;  /* 0x0000000200787825 */ /* 0x000fcc00078e02f8 */
[----:B------:R1:W-:Y:S04]  /*41eb0*/  @P2 STG.E.U16 desc[UR60][R120.64], R25 ;  /* 0x0000001978002986 */ /* 0x0003e8000c10153c */
[----:B-1----:R-:W2:Y:S01]  /*41ec0*/  LDL.LU.64 R120, [R1+0x20c8] ;  /* 0x0020c80001787983 */ /* 0x002ea20000300a00 */
[----:B0-----:R-:W-:Y:S02]  /*41ed0*/  ISETP.LT.AND P1, PT, R122, R12, !P1 ;  /* 0x0000000c7a00720c */ /* 0x001fe40004f21270 */
[----:B------:R-:W-:Y:S01]  /*41ee0*/  PRMT R12, R25, 0x7632, R12 ;  /* 0x00007632190c7816 */ /* 0x000fe2000000000c */
[----:B------:R-:W-:-:S10]  /*41ef0*/  IMAD.WIDE R24, R0, 0x2, R250 ;  /* 0x0000000200187825 */ /* 0x000fd400078e02fa */
[----:B------:R0:W-:Y:S02]  /*41f00*/  @P1 STG.E.U16 desc[UR60][R24.64], R12 ;  /* 0x0000000c18001986 */ /* 0x0001e4000c10153c */
[----:B0-----:R-:W0:Y:S01]  /*41f10*/  LDC R24, c[0x0][0x22c] ;  /* 0x00008b00ff187b82 */ /* 0x001e220000000800 */
[----:B------:R-:W-:-:S07]  /*41f20*/  VIADD R12, R13, 0x4 ;  /* 0x000000040d0c7836 */ /* 0x000fce0000000000 */
[----:B------:R-:W1:Y:S01]  /*41f30*/  LDC R25, c[0x0][0x228] ;  /* 0x00008a00ff197b82 */ /* 0x000e620000000800 */
[----:B0-----:R-:W-:-:S07]  /*41f40*/  ISETP.GE.AND P1, PT, R12, R24, PT ;  /* 0x000000180c00720c */ /* 0x001fce0003f26270 */
[----:B------:R-:W0:Y:S01]  /*41f50*/  LDC R24, c[0x0][0x248] ;  /* 0x00009200ff187b82 */ /* 0x000e220000000800 */
[----:B-1----:R-:W-:-:S07]  /*41f60*/  ISETP.LT.AND P6, PT, R11, R25, !P1 ;  /* 0x000000190b00720c */ /* 0x002fce0004fc1270 */
[----:B------:R-:W1:Y:S01]  /*41f70*/  LDC R12, c[0x0][0x228] ;  /* 0x00008a00ff0c7b82 */ /* 0x000e620000000800 */
[----:B0-----:R-:W-:-:S04]  /*41f80*/  IMAD.IADD R0, R0, 0x1, R24 ;  /* 0x0000000100007824 */ /* 0x001fc800078e0218 */
[----:B------:R-:W-:Y:S01]  /*41f90*/  IMAD.WIDE R24, R0, 0x2, R2 ;  /* 0x0000000200187825 */ /* 0x000fe200078e0202 */
[----:B-1----:R-:W-:-:S04]  /*41fa0*/  ISETP.LT.AND P2, PT, R123, R12, !P1 ;  /* 0x0000000c7b00720c */ /* 0x002fc80004f41270 */
[----:B---3--:R0:W-:Y:S02]  /*41fb0*/  @P6 STG.E.U16 desc[UR60][R24.64], R252 ;  /* 0x000000fc18006986 */ /* 0x0081e4000c10153c */
[----:B0-----:R-:W-:Y:S02]  /*41fc0*/  IMAD.MOV.U32 R25, RZ, RZ, R252 ;  /* 0x000000ffff197224 */ /* 0x001fe400078e00fc */
[----:B------:R-:W0:Y:S03]  /*41fd0*/  LDC R252, c[0x0][0x228] ;  /* 0x00008a00fffc7b82 */ /* 0x000e260000000800 */
[----:B------:R-:W-:Y:S01]  /*41fe0*/  PRMT R12, R25, 0x7632, R12 ;  /* 0x00007632190c7816 */ /* 0x000fe2000000000c */
[----:B------:R-:W-:-:S05]  /*41ff0*/  IMAD.WIDE R24, R0, 0x2, R14 ;  /* 0x0000000200187825 */ /* 0x000fca00078e020e */
[----:B------:R1:W-:Y:S01]  /*42000*/  @P2 STG.E.U16 desc[UR60][R24.64], R12 ;  /* 0x0000000c18002986 */ /* 0x0003e2000c10153c */
[----:B0-----:R-:W-:Y:S01]  /*42010*/  ISETP.LT.AND P6, PT, R127, R252, !P1 ;  /* 0x000000fc7f00720c */ /* 0x001fe20004fc1270 */
[----:B------:R-:W-:Y:S02]  /*42020*/  IMAD.MOV.U32 R252, RZ, RZ, R27 ;  /* 0x000000fffffc7224 */ /* 0x000fe400078e001b */
[----:B------:R-:W0:Y:S02]  /*42030*/  LDC R27, c[0x0][0x228] ;  /* 0x00008a00ff1b7b82 */ /* 0x000e240000000800 */
[----:B-1----:R-:W-:-:S06]  /*42040*/  IMAD.MOV.U32 R12, RZ, RZ, R252 ;  /* 0x000000ffff0c7224 */ /* 0x002fcc00078e00fc */
[----:B------:R-:W1:Y:S01]  /*42050*/  LDC R252, c[0x0][0x22c] ;  /* 0x00008b00fffc7b82 */ /* 0x000e620000000800 */
[----:B------:R-:W-:-:S05]  /*42060*/  IMAD.WIDE R24, R0, 0x2, R248 ;  /* 0x0000000200187825 */ /* 0x000fca00078e02f8 */
[----:B------:R3:W-:Y:S02]  /*42070*/  @P6 STG.E.U16 desc[UR60][R24.64], R12 ;  /* 0x0000000c18006986 */ /* 0x0007e4000c10153c */
[----:B---3--:R-:W-:Y:S02]  /*42080*/  IMAD.MOV.U32 R25, RZ, RZ, R12 ;  /* 0x000000ffff197224 */ /* 0x008fe400078e000c */
[----:B------:R-:W-:Y:S01]  /*42090*/  VIADD R12, R13, 0x5 ;  /* 0x000000050d0c7836 */ /* 0x000fe20000000000 */
[----:B0-----:R-:W-:Y:S02]  /*420a0*/  ISETP.LT.AND P2, PT, R122, R27, !P1 ;  /* 0x0000001b7a00720c */ /* 0x001fe40004f41270 */
[----:B------:R-:W0:Y:S02]  /*420b0*/  LDC R27, c[0x0][0x228] ;  /* 0x00008a00ff1b7b82 */ /* 0x000e240000000800 */
[----:B-1----:R-:W-:Y:S02]  /*420c0*/  ISETP.GE.AND P1, PT, R12, R252, PT ;  /* 0x000000fc0c00720c */ /* 0x002fe40003f26270 */
[----:B------:R-:W3:Y:S01]  /*420d0*/  LDL.LU R252, [R1+0x8] ;  /* 0x0000080001fc7983 */ /* 0x000ee20000300800 */
[----:B------:R-:W-:Y:S01]  /*420e0*/  PRMT R12, R25, 0x7632, R12 ;  /* 0x00007632190c7816 */ /* 0x000fe2000000000c */
[----:B------:R-:W-:-:S05]  /*420f0*/  IMAD.WIDE R24, R0, 0x2, R250 ;  /* 0x0000000200187825 */ /* 0x000fca00078e02fa */
[----:B------:R1:W-:Y:S02]  /*42100*/  @P2 STG.E.U16 desc[UR60][R24.64], R12 ;  /* 0x0000000c18002986 */ /* 0x0003e4000c10153c */
[----:B-1----:R-:W1:Y:S08]  /*42110*/  LDC R24, c[0x0][0x228] ;  /* 0x00008a00ff187b82 */ /* 0x002e700000000800 */
[----:B------:R-:W4:Y:S01]  /*42120*/  LDC R25, c[0x0][0x248] ;  /* 0x00009200ff197b82 */ /* 0x000f220000000800 */
[----:B-1----:R-:W-:Y:S01]  /*42130*/  ISETP.LT.AND P2, PT, R11, R24, !P1 ;  /* 0x000000180b00720c */ /* 0x002fe20004f41270 */
[----:B----4-:R-:W-:-:S04]  /*42140*/  IMAD.IADD R0, R0, 0x1, R25 ;  /* 0x0000000100007824 */ /* 0x010fc800078e0219 */
[----:B------:R-:W-:Y:S01]  /*42150*/  IMAD.WIDE R24, R0, 0x2, R2 ;  /* 0x0000000200187825 */ /* 0x000fe200078e0202 */
[----:B0-----:R-:W-:Y:S02]  /*42160*/  ISETP.LT.AND P6, PT, R123, R27, !P1 ;  /* 0x0000001b7b00720c */ /* 0x001fe40004fc1270 */
[----:B------:R-:W4:Y:S05]  /*42170*/  LDL.LU R27, [R1+0x1c] ;  /* 0x00001c00011b7983 */ /* 0x000f2a0000300800 */
[----:B---3--:R0:W-:Y:S01]  /*42180*/  @P2 STG.E.U16 desc[UR60][R24.64], R252 ;  /* 0x000000fc18002986 */ /* 0x0081e2000c10153c */
[----:B------:R-:W-:Y:S02]  /*42190*/  PRMT R12, R252, 0x7632, R12 ;  /* 0x00007632fc0c7816 */ /* 0x000fe4000000000c */
[----:B0-----:R-:W0:Y:S01]  /*421a0*/  LDC R252, c[0x0][0x228] ;  /* 0x00008a00fffc7b82 */ /* 0x001e220000000800 */
[----:B------:R-:W-:-:S05]  /*421b0*/  IMAD.WIDE R24, R0, 0x2, R14 ;  /* 0x0000000200187825 */ /* 0x000fca00078e020e */
[----:B------:R1:W-:Y:S02]  /*421c0*/  @P6 STG.E.U16 desc[UR60][R24.64], R12 ;  /* 0x0000000c18006986 */ /* 0x0003e4000c10153c */
[----:B-1----:R-:W1:Y:S01]  /*421d0*/  LDC R12, c[0x0][0x228] ;  /* 0x00008a00ff0c7b82 */ /* 0x002e620000000800 */
[----:B0-----:R-:W-:-:S07]  /*421e0*/  ISETP.LT.AND P2, PT, R127, R252, !P1 ;  /* 0x000000fc7f00720c */ /* 0x001fce0004f41270 */
[----:B------:R-:W0:Y:S01]  /*421f0*/  LDC R252, c[0x0][0x22c] ;  /* 0x00008b00fffc7b82 */ /* 0x000e220000000800 */
[----:B------:R-:W-:-:S05]  /*42200*/  IMAD.WIDE R24, R0, 0x2, R248 ;  /* 0x0000000200187825 */ /* 0x000fca00078e02f8 */
[----:B------:R3:W-:Y:S01]  /*42210*/  @P2 STG.E.U16 desc[UR60][R24.64], R26 ;  /* 0x0000001a18002986 */ /* 0x0007e2000c10153c */
[----:B-1----:R-:W-:Y:S01]  /*42220*/  ISETP.LT.AND P2, PT, R122, R12, !P1 ;  /* 0x0000000c7a00720c */ /* 0x002fe20004f41270 */
[----:B------:R-:W-:-:S05]  /*42230*/  VIADD R12, R13, 0x6 ;  /* 0x000000060d0c7836 */ /* 0x000fca0000000000 */
[----:B0-----:R-:W-:Y:S02]  /*42240*/  ISETP.GE.AND P1, PT, R12, R252, PT ;  /* 0x000000fc0c00720c */ /* 0x001fe40003f26270 */
[----:B------:R-:W2:Y:S01]  /*42250*/  LDL.LU R252, [R1+0x2c] ;  /* 0x00002c0001fc7983 */ /* 0x000ea20000300800 */
[----:B---3--:R-:W-:Y:S01]  /*42260*/  PRMT R26, R26, 0x7632, R26 ;  /* 0x000076321a1a7816 */ /* 0x008fe2000000001a */
[----:B------:R-:W-:Y:S01]  /*42270*/  IMAD.WIDE R24, R0, 0x2, R250 ;  /* 0x0000000200187825 */ /* 0x000fe200078e02fa */
[----:B------:R-:W0:Y:S04]  /*42280*/  LDC R12, c[0x0][0x228] ;  /* 0x00008a00ff0c7b82 */ /* 0x000e280000000800 */
[----:B------:R1:W-:Y:S04]  /*42290*/  @P2 STG.E.U16 desc[UR60][R24.64], R26 ;  /* 0x0000001a18002986 */ /* 0x0003e8000c10153c */
[----:B-1----:R-:W1:Y:S08]  /*422a0*/  LDC R26, c[0x0][0x228] ;  /* 0x00008a00ff1a7b82 */ /* 0x002e700000000800 */
[----:B------:R-:W3:Y:S08]  /*422b0*/  LDC R24, c[0x0][0x248] ;  /* 0x00009200ff187b82 */ /* 0x000ef00000000800 */
[----:B------:R-:W4:Y:S01]  /*422c0*/  LDC R25, c[0x0][0x228] ;  /* 0x00008a00ff197b82 */ /* 0x000f220000000800 */
[----:B-1----:R-:W-:-:S07]  /*422d0*/  ISETP.LT.AND P6, PT, R11, R26, !P1 ;  /* 0x0000001a0b00720c */ /* 0x002fce0004fc1270 */
[----:B------:R-:W1:Y:S01]  /*422e0*/  LDC R26, c[0x0][0x22c] ;  /* 0x00008b00ff1a7b82 */ /* 0x000e620000000800 */
[----:B---3--:R-:W-:Y:S01]  /*422f0*/  IMAD.IADD R0, R0, 0x1, R24 ;  /* 0x0000000100007824 */ /* 0x008fe200078e0218 */
[----:B----4-:R-:W-:-:S03]  /*42300*/  ISETP.LT.AND P2, PT, R123, R25, !P1 ;  /* 0x000000197b00720c */ /* 0x010fc60004f41270 */
[----:B------:R-:W-:-:S05]  /*42310*/  IMAD.WIDE R24, R0, 0x2, R2 ;  /* 0x0000000200187825 */ /* 0x000fca00078e0202 */
[----:B--2---:R2:W-:Y:S01]  /*42320*/  @P6 STG.E.U16 desc[UR60][R24.64], R252 ;  /* 0x000000fc18006986 */ /* 0x0045e2000c10153c */
[----:B0-----:R-:W-:Y:S02]  /*42330*/  ISETP.LT.AND P6, PT, R127, R12, !P1 ;  /* 0x0000000c7f00720c */ /* 0x001fe40004fc1270 */
[----:B------:R-:W-:Y:S01]  /*42340*/  PRMT R12, R252, 0x7632, R12 ;  /* 0x00007632fc0c7816 */ /* 0x000fe2000000000c */
[C---:B--2---:R-:W-:Y:S01]  /*42350*/  IMAD.WIDE R24, R0.reuse, 0x2, R14 ;  /* 0x0000000200187825 */ /* 0x044fe200078e020e */
[----:B------:R-:W0:Y:S04]  /*42360*/  LDC R252, c[0x0][0x228] ;  /* 0x00008a00fffc7b82 */ /* 0x000e280000000800 */
[----:B------:R2:W-:Y:S04]  /*42370*/  @P2 STG.E.U16 desc[UR60][R24.64], R12 ;  /* 0x0000000c18002986 */ /* 0x0005e8000c10153c */
[----:B--2---:R-:W2:Y:S01]  /*42380*/  LDC R12, c[0x0][0x228] ;  /* 0x00008a00ff0c7b82 */ /* 0x004ea20000000800 */
[----:B------:R-:W-:-:S05]  /*42390*/  IMAD.WIDE R24, R0, 0x2, R248 ;  /* 0x0000000200187825 */ /* 0x000fca00078e02f8 */
[----:B------:R3:W-:Y:S01]  /*423a0*/  @P6 STG.E.U16 desc[UR60][R24.64], R27 ;  /* 0x0000001b18006986 */ /* 0x0007e2000c10153c */
[----:B--2---:R-:W-:Y:S01]  /*423b0*/  ISETP.LT.AND P2, PT, R122, R12, !P1 ;  /* 0x0000000c7a00720c */ /* 0x004fe20004f41270 */
[----:B------:R-:W-:Y:S02]  /*423c0*/  VIADD R12, R13, 0x7 ;  /* 0x000000070d0c7836 */ /* 0x000fe40000000000 */
[----:B---3--:R-:W-:-:S03]  /*423d0*/  IMAD.WIDE R24, R0, 0x2, R250 ;  /* 0x0000000200187825 */ /* 0x008fc600078e02fa */
[----:B-1----:R-:W-:Y:S02]  /*423e0*/  ISETP.GE.AND P1, PT, R12, R26, PT ;  /* 0x0000001a0c00720c */ /* 0x002fe40003f26270 */
[----:B------:R-:W-:Y:S01]  /*423f0*/  PRMT R12, R27, 0x7632, R12 ;  /* 0x000076321b0c7816 */ /* 0x000fe2000000000c */
[----:B------:R-:W1:Y:S01]  /*42400*/  LDC R26, c[0x0][0x228] ;  /* 0x00008a00ff1a7b82 */ /* 0x000e620000000800 */
[----:B------:R-:W2:Y:S04]  /*42410*/  LDL.LU R27, [R1+0x20c0] ;  /* 0x0020c000011b7983 */ /* 0x000ea80000300800 */
[----:B------:R3:W-:Y:S01]  /*42420*/  @P2 STG.E.U16 desc[UR60][R24.64], R12 ;  /* 0x0000000c18002986 */ /* 0x0007e2000c10153c */
[----:B0-----:R-:W-:-:S03]  /*42430*/  ISETP.LT.AND P2, PT, R11, R252, !P1 ;  /* 0x000000fc0b00720c */ /* 0x001fc60004f41270 */
[----:B------:R-:W4:Y:S01]  /*42440*/  LDL.LU R252, [R1+0xc] ;  /* 0x00000c0001fc7983 */ /* 0x000f220000300800 */
[----:B---3--:R-:W0:Y:S08]  /*42450*/  LDC R24, c[0x0][0x248] ;  /* 0x00009200ff187b82 */ /* 0x008e300000000800 */
[----:B------:R-:W3:Y:S01]  /*42460*/  LDC R25, c[0x0][0x228] ;  /* 0x00008a00ff197b82 */ /* 0x000ee20000000800 */
[----:B0-----:R-:W-:Y:S01]  /*42470*/  IMAD.IADD R0, R0, 0x1, R24 ;  /* 0x0000000100007824 */ /* 0x001fe200078e0218 */
[----:B---3--:R-:W-:-:S03]  /*42480*/  ISETP.LT.AND P6, PT, R123, R25, !P1 ;  /* 0x000000197b00720c */ /* 0x008fc60004fc1270 */
[----:B------:R-:W-:-:S05]  /*42490*/  IMAD.WIDE R24, R0, 0x2, R2 ;  /* 0x0000000200187825 */ /* 0x000fca00078e0202 */
[----:B----4-:R0:W-:Y:S01]  /*424a0*/  @P2 STG.E.U16 desc[UR60][R24.64], R252 ;  /* 0x000000fc18002986 */ /* 0x0101e2000c10153c */
[----:B------:R-:W-:Y:S01]  /*424b0*/  PRMT R12, R252, 0x7632, R12 ;  /* 0x00007632fc0c7816 */ /* 0x000fe2000000000c */
[C---:B0-----:R-:W-:Y:S01]  /*424c0*/  IMAD.WIDE R24, R0.reuse, 0x2, R14 ;  /* 0x0000000200187825 */ /* 0x041fe200078e020e */
[----:B-1----:R-:W-:Y:S01]  /*424d0*/  ISETP.LT.AND P2, PT, R127, R26, !P1 ;  /* 0x0000001a7f00720c */ /* 0x002fe20004f41270 */
[----:B------:R-:W0:Y:S03]  /*424e0*/  LDC R252, c[0x0][0x228] ;  /* 0x00008a00fffc7b82 */ /* 0x000e260000000800 */
[----:B------:R1:W-:Y:S05]  /*424f0*/  @P6 STG.E.U16 desc[UR60][R24.64], R12 ;  /* 0x0000000c18006986 */ /* 0x0003ea000c10153c */
[----:B------:R-:W3:Y:S08]  /*42500*/  LDC R26, c[0x0][0x22c] ;  /* 0x00008b00ff1a7b82 */ /* 0x000ef00000000800 */
[----:B-1----:R-:W1:Y:S01]  /*42510*/  LDC R12, c[0x0][0x228] ;  /* 0x00008a00ff0c7b82 */ /* 0x002e620000000800 */
[----:B------:R-:W-:-:S05]  /*42520*/  IMAD.WIDE R24, R0, 0x2, R248 ;  /* 0x0000000200187825 */ /* 0x000fca00078e02f8 */
[----:B--2---:R2:W-:Y:S01]  /*42530*/  @P2 STG.E.U16 desc[UR60][R24.64], R27 ;  /* 0x0000001b18002986 */ /* 0x0045e2000c10153c */
[----:B-1----:R-:W-:Y:S01]  /*42540*/  ISETP.LT.AND P2, PT, R122, R12, !P1 ;  /* 0x0000000c7a00720c */ /* 0x002fe20004f41270 */
[----:B------:R-:W-:Y:S01]  /*42550*/  VIADD R12, R13, 0x8 ;  /* 0x000000080d0c7836 */ /* 0x000fe20000000000 */
[----:B--2---:R-:W-:Y:S01]  /*42560*/  PRMT R27, R27, 0x7632, R27 ;  /* 0x000076321b1b7816 */ /* 0x004fe2000000001b */
[----:B------:R-:W-:Y:S01]  /*42570*/  IMAD.WIDE R24, R0, 0x2, R250 ;  /* 0x0000000200187825 */ /* 0x000fe200078e02fa */
[----:B------:R-:W2:Y:S02]  /*42580*/  LDL.LU R122, [R1+0x20bc] ;  /* 0x0020bc00017a7983 */ /* 0x000ea40000300800 */
[----:B---3--:R-:W-:Y:S02]  /*42590*/  ISETP.GE.AND P1, PT, R12, R26, PT ;  /* 0x0000001a0c00720c */ /* 0x008fe40003f26270 */
[----:B------:R-:W1:Y:S05]  /*425a0*/  LDC R26, c[0x0][0x248] ;  /* 0x00009200ff1a7b82 */ /* 0x000e6a0000000800 */
[----:B------:R3:W-:Y:S01]  /*425b0*/  @P2 STG.E.U16 desc[UR60][R24.64], R27 ;  /* 0x0000001b18002986 */ /* 0x0007e2000c10153c */
[----:B0-----:R-:W-:-:S02]  /*425c0*/  ISETP.LT.AND P2, PT, R123, R252, !P1 ;  /* 0x000000fc7b00720c */ /* 0x001fc40004f41270 */
[----:B------:R-:W0:Y:S01]  /*425d0*/  LDC R12, c[0x0][0x228] ;  /* 0x00008a00ff0c7b82 */ /* 0x000e220000000800 */
[----:B------:R-:W4:Y:S07]  /*425e0*/  LDL.LU R252, [R1+0x5f0] ;  /* 0x0005f00001fc7983 */ /* 0x000f2e0000300800 */
[----:B---3--:R-:W3:Y:S01]  /*425f0*/  LDC R25, c[0x0][0x228] ;  /* 0x00008a00ff197b82 */ /* 0x008ee20000000800 */
[----:B-1----:R-:W-:-:S07]  /*42600*/  IMAD.IADD R0, R0, 0x1, R26 ;  /* 0x0000000100007824 */ /* 0x002fce00078e021a */
[----:B------:R-:W1:Y:S08]  /*42610*/  LDC R27, c[0x0][0x228] ;  /* 0x00008a00ff1b7b82 */ /* 0x000e700000000800 */
[----:B------:R-:W1:Y:S01]  /*42620*/  LDC R26, c[0x0][0x22c] ;  /* 0x00008b00ff1a7b82 */ /* 0x000e620000000800 */
[----:B---3--:R-:W-:Y:S01]  /*42630*/  ISETP.LT.AND P6, PT, R11, R25, !P1 ;  /* 0x000000190b00720c */ /* 0x008fe20004fc1270 */
[----:B------:R-:W-:-:S12]  /*42640*/  IMAD.WIDE R24, R0, 0x2, R2 ;  /* 0x0000000200187825 */ /* 0x000fd800078e0202 */
[----:B------:R3:W-:Y:S01]  /*42650*/  @P6 STG.E.U16 desc[UR60][R24.64], R120 ;  /* 0x0000007818006986 */ /* 0x0007e2000c10153c */
[----:B0-----:R-:W-:Y:S02]  /*42660*/  ISETP.LT.AND P6, PT, R127, R12, !P1 ;  /* 0x0000000c7f00720c */ /* 0x001fe40004fc1270 */
[----:B------:R-:W4:Y:S01]  /*42670*/  LDC R12, c[0x0][0x228] ;  /* 0x00008a00ff0c7b82 */ /* 0x000f220000000800 */
[----:B---3--:R-:W-:Y:S01]  /*42680*/  PRMT R120, R120, 0x7632, R120 ;  /* 0x0000763278787816 */ /* 0x008fe20000000078 */
[----:B------:R-:W-:-:S05]  /*42690*/  IMAD.WIDE R24, R0, 0x2, R14 ;  /* 0x0000000200187825 */ /* 0x000fca00078e020e */
[----:B------:R0:W-:Y:S02]  /*426a0*/  @P2 STG.E.U16 desc[UR60][R24.64], R120 ;  /* 0x0000007818002986 */ /* 0x0001e4000c10153c */
[----:B0-----:R-:W0:Y:S01]  /*426b0*/  LDC R120, c[0x0][0x228] ;  /* 0x00008a00ff787b82 */ /* 0x001e220000000800 */
[----:B------:R-:W-:-:S05]  /*426c0*/  IMAD.WIDE R24, R0, 0x2, R248 ;  /* 0x0000000200187825 */ /* 0x000fca00078e02f8 */
[----:B------:R3:W-:Y:S01]  /*426d0*/  @P6 STG.E.U16 desc[UR60][R24.64], R112 ;  /* 0x0000007018006986 */ /* 0x0007e2000c10153c */
[----:B----4-:R-:W-:Y:S01]  /*426e0*/  ISETP.LT.AND P2, PT, R252, R12, !P1 ;  /* 0x0000000cfc00720c */ /* 0x010fe20004f41270 */
[----:B------:R-:W-:-:S05]  /*426f0*/  VIADD R12, R13, 0x9 ;  /* 0x000000090d0c7836 */ /* 0x000fca0000000000 */
[----:B-1----:R-:W-:Y:S02]  /*42700*/  ISETP.GE.AND P1, PT, R12, R26, PT ;  /* 0x0000001a0c00720c */ /* 0x002fe40003f26270 */
[----:B------:R-:W1:Y:S02]  /*42710*/  LDC R12, c[0x0][0x248] ;  /* 0x00009200ff0c7b82 */ /* 0x000e640000000800 */
[----:B0-----:R-:W-:Y:S02]  /*42720*/  ISETP.LT.AND P6, PT, R123, R120, !P1 ;  /* 0x000000787b00720c */ /* 0x001fe40004fc1270 */
[----:B------:R-:W4:Y:S04]  /*42730*/  LDL.LU R123, [R1+0x20b8] ;  /* 0x0020b800017b7983 */ /* 0x000f280000300800 */
[----:B------:R-:W2:Y:S01]  /*42740*/  LDL.LU R120, [R1+0x5f8] ;  /* 0x0005f80001787983 */ /* 0x000ea20000300800 */
[----:B------:R-:W0:Y:S01]  /*42750*/  LDC R26, c[0x0][0x228] ;  /* 0x00008a00ff1a7b82 */ /* 0x000e220000000800 */
[----:B---3--:R-:W-:Y:S01]  /*42760*/  PRMT R112, R112, 0x7632, R112 ;  /* 0x0000763270707816 */ /* 0x008fe20000000070 */
[----:B------:R-:W-:-:S05]  /*42770*/  IMAD.WIDE R24, R0, 0x2, R250 ;  /* 0x0000000200187825 */ /* 0x000fca00078e02fa */
[----:B------:R3:W-:Y:S01]  /*42780*/  @P2 STG.E.U16 desc[UR60][R24.64], R112 ;  /* 0x0000007018002986 */ /* 0x0007e2000c10153c */
[----:B------:R-:W-:Y:S02]  /*42790*/  ISETP.LT.AND P2, PT, R11, R27, !P1 ;  /* 0x0000001b0b00720c */ /* 0x000fe40004f41270 */
[----:B------:R-:W2:Y:S01]  /*427a0*/  LDC R27, c[0x0][0x228] ;  /* 0x00008a00ff1b7b82 */ /* 0x000ea20000000800 */
[----:B-1----:R-:W-:-:S07]  /*427b0*/  IMAD.IADD R0, R0, 0x1, R12 ;  /* 0x0000000100007824 */ /* 0x002fce00078e020c */
[----:B------:R-:W1:Y:S01]  /*427c0*/  LDC R12, c[0x0][0x228] ;  /* 0x00008a00ff0c7b82 */ /* 0x000e620000000800 */
[----:B---3--:R-:W-:-:S05]  /*427d0*/  IMAD.WIDE R24, R0, 0x2, R2 ;  /* 0x0000000200187825 */ /* 0x008fca00078e0202 */
[----:B------:R3:W-:Y:S01]  /*427e0*/  @P2 STG.E.U16 desc[UR60][R24.64], R116 ;  /* 0x0000007418002986 */ /* 0x0007e2000c10153c */
[----:B0-----:R-:W-:Y:S01]  /*427f0*/  ISETP.LT.AND P2, PT, R127, R26, !P1 ;  /* 0x0000001a7f00720c */ /* 0x001fe20004f41270 */
[----:B------:R-:W0:Y:S08]  /*42800*/  LDC R112, c[0x0][0x228] ;  /* 0x00008a00ff707b82 */ /* 0x000e300000000800 */
[----:B------:R-:W0:Y:S01]  /*42810*/  LDC R26, c[0x0][0x22c] ;  /* 0x00008b00ff1a7b82 */ /* 0x000e220000000800 */
[----:B---3--:R-:W-:Y:S01]  /*42820*/  PRMT R116, R116, 0x7632, R116 ;  /* 0x0000763274747816 */ /* 0x008fe20000000074 */
[----:B------:R-:W-:-:S05]  /*42830*/  IMAD.WIDE R24, R0, 0x2, R14 ;  /* 0x0000000200187825 */ /* 0x000fca00078e020e */
[----:B------:R3:W-:Y:S02]  /*42840*/  @P6 STG.E.U16 desc[UR60][R24.64], R116 ;  /* 0x0000007418006986 */ /* 0x0007e4000c10153c */
[----:B---3--:R-:W-:Y:S01]  /*42850*/  IMAD.WIDE R24, R0, 0x2, R248 ;  /* 0x0000000200187825 */ /* 0x008fe200078e02f8 */
[----:B------:R-:W3:Y:S04]  /*42860*/  LDC R116, c[0x0][0x248] ;  /* 0x00009200ff747b82 */ /* 0x000ee80000000800 */
[----:B------:R0:W-:Y:S01]  /*42870*/  @P2 STG.E.U16 desc[UR60][R24.64], R100 ;  /* 0x0000006418002986 */ /* 0x0001e2000c10153c */
[----:B-1----:R-:W-:Y:S01]  /*42880*/  ISETP.LT.AND P2, PT, R252, R12, !P1 ;  /* 0x0000000cfc00720c */ /* 0x002fe20004f41270 */
[----:B------:R-:W-:-:S05]  /*42890*/  VIADD R12, R13, 0xa ;  /* 0x0000000a0d0c7836 */ /* 0x000fca0000000000 */
[----:B0-----:R-:W-:Y:S02]  /*428a0*/  ISETP.GE.AND P1, PT, R12, R26, PT ;  /* 0x0000001a0c00720c */ /* 0x001fe40003f26270 */
[----:B------:R-:W0:Y:S02]  /*428b0*/  LDC R12, c[0x0][0x228] ;  /* 0x00008a00ff0c7b82 */ /* 0x000e240000000800 */
[----:B------:R-:W-:Y:S01]  /*428c0*/  ISETP.LT.AND P6, PT, R11, R112, !P1 ;  /* 0x000000700b00720c */ /* 0x000fe20004fc1270 */
[----:B------:R-:W-:Y:S01]  /*428d0*/  IMAD.WIDE R24, R0, 0x2, R250 ;  /* 0x0000000200187825 */ /* 0x000fe200078e02fa */
[----:B------:R-:W-:-:S04]  /*428e0*/  PRMT R100, R100, 0x7632, R100 ;  /* 0x0000763264647816 */ /* 0x000fc80000000064 */
[----:B------:R-:W1:Y:S01]  /*428f0*/  LDC R26, c[0x0][0x22c] ;  /* 0x00008b00ff1a7b82 */ /* 0x000e620000000800 */
[----:B---3--:R-:W-:Y:S01]  /*42900*/  IMAD.IADD R0, R0, 0x1, R116 ;  /* 0x0000000100007824 */ /* 0x008fe200078e0274 */
[----:B------:R3:W-:Y:S06]  /*42910*/  @P2 STG.E.U16 desc[UR60][R24.64], R100 ;  /* 0x0000006418002986 */ /* 0x0007ec000c10153c */
[----:B------:R-:W4:Y:S01]  /*42920*/  LDC R112, c[0x0][0x228] ;  /* 0x00008a00ff707b82 */ /* 0x000f220000000800 */
[----:B---3--:R-:W-:-:S07]  /*42930*/  IMAD.WIDE R24, R0, 0x2, R2 ;  /* 0x0000000200187825 */ /* 0x008fce00078e0202 */
[----:B------:R-:W3:Y:S01]  /*42940*/  LDC R100, c[0x0][0x228] ;  /* 0x00008a00ff647b82 */ /* 0x000ee20000000800 */
[----:B------:R1:W-:Y:S01]  /*42950*/  @P6 STG.E.U16 desc[UR60][R24.64], R121 ;  /* 0x0000007918006986 */ /* 0x0003e2000c10153c */
[----:B0-----:R-:W-:-:S06]  /*42960*/  ISETP.LT.AND P6, PT, R127, R12, !P1 ;  /* 0x0000000c7f00720c */ /* 0x001fcc0004fc1270 */
[----:B------:R-:W0:Y:S01]  /*42970*/  LDC R12, c[0x0][0x228] ;  /* 0x00008a00ff0c7b82 */ /* 0x000e220000000800 */
[----:B-1----:R-:W-:Y:S01]  /*42980*/  PRMT R121, R121, 0x7632, R121 ;  /* 0x0000763279797816 */ /* 0x002fe20000000079 */
[----:B------:R-:W-:Y:S01]  /*42990*/  IMAD.WIDE R24, R0, 0x2, R14 ;  /* 0x0000000200187825 */ /* 0x000fe200078e020e */
[----:B--2---:R-:W-:-:S05]  /*429a0*/  ISETP.LT.AND P2, PT, R120, R27, !P1 ;  /* 0x0000001b7800720c */ /* 0x004fca0004f41270 */
[----:B------:R-:W1:Y:S08]  /*429b0*/  LDC R27, c[0x0][0x228] ;  /* 0x00008a00ff1b7b82 */ /* 0x000e700000000800 */
[----:B------:R2:W-:Y:S01]  /*429c0*/  @P2 STG.E.U16 desc[UR60][R24.64], R121 ;  /* 0x0000007918002986 */ /* 0x0005e2000c10153c */
[----:B0-----:R-:W-:Y:S01]  /*429d0*/  ISETP.LT.AND P2, PT, R252, R12, !P1 ;  /* 0x0000000cfc00720c */ /* 0x001fe20004f41270 */
[----:B------:R-:W-:-:S05]  /*429e0*/  VIADD R12, R13, 0xb ;  /* 0x0000000b0d0c7836 */ /* 0x000fca0000000000 */
[----:B------:R-:W-:Y:S02]  /*429f0*/  ISETP.GE.AND P1, PT, R12, R26, PT ;  /* 0x0000001a0c00720c */ /* 0x000fe40003f26270 */
[----:B------:R-:W0:Y:S01]  /*42a00*/  LDC R26, c[0x0][0x228] ;  /* 0x00008a00ff1a7b82 */ /* 0x000e220000000800 */
[----:B--2---:R-:W-:-:S05]  /*42a10*/  IMAD.WIDE R24, R0, 0x2, R248 ;  /* 0x0000000200187825 */ /* 0x004fca00078e02f8 */
[----:B------:R2:W-:Y:S02]  /*42a20*/  @P6 STG.E.U16 desc[UR60][R24.64], R113 ;  /* 0x0000007118006986 */ /* 0x0005e4000c10153c */
[----:B------:R-:W4:Y:S01]  /*42a30*/  LDC R12, c[0x0][0x228] ;  /* 0x00008a00ff0c7b82 */ /* 0x000f220000000800 */
[----:B--2---:R-:W-:Y:S01]  /*42a40*/  PRMT R113, R113, 0x7632, R113 ;  /* 0x0000763271717816 */ /* 0x004fe20000000071 */
[----:B------:R-:W-:-:S05]  /*42a50*/  IMAD.WIDE R24, R0, 0x2, R250 ;  /* 0x0000000200187825 */ /* 0x000fca00078e02fa */
[----:B------:R2:W-:Y:S01]  /*42a60*/  @P2 STG.E.U16 desc[UR60][R24.64], R113 ;  /* 0x0000007118002986 */ /* 0x0005e2000c10153c */
[----:B-1----:R-:W-:Y:S01]  /*42a70*/  ISETP.LT.AND P2, PT, R11, R27, !P1 ;  /* 0x0000001b0b00720c */ /* 0x002fe20004f41270 */
[----:B------:R-:W-:Y:S01]  /*42a80*/  IMAD.IADD R0, R0, 0x1, R116 ;  /* 0x0000000100007824 */ /* 0x000fe200078e0274 */
[----:B---3--:R-:W-:Y:S01]  /*42a90*/  ISETP.LT.AND P6, PT, R120, R100, !P1 ;  /* 0x000000647800720c */ /* 0x008fe20004fc1270 */
[----:B------:R-:W1:Y:S02]  /*42aa0*/  LDC R27, c[0x0][0x228] ;  /* 0x00008a00ff1b7b82 */ /* 0x000e640000000800 */
[----:B--2---:R-:W-:-:S06]  /*42ab0*/  IMAD.WIDE R24, R0, 0x2, R2 ;  /* 0x0000000200187825 */ /* 0x004fcc00078e0202 */
[----:B------:R-:W2:Y:S02]  /*42ac0*/  LDC R100, c[0x0][0x228] ;  /* 0x00008a00ff647b82 */ /* 0x000ea40000000800 */
[----:B------:R3:W-:Y:S01]  /*42ad0*/  @P2 STG.E.U16 desc[UR60][R24.64], R117 ;  /* 0x0000007518002986 */ /* 0x0007e2000c10153c */
[----:B0-----:R-:W-:-:S05]  /*42ae0*/  ISETP.LT.AND P2, PT, R127, R26, !P1 ;  /* 0x0000001a7f00720c */ /* 0x001fca0004f41270 */
[----:B------:R-:W0:Y:S01]  /*42af0*/  LDC R26, c[0x0][0x22c] ;  /* 0x00008b00ff1a7b82 */ /* 0x000e220000000800 */
[----:B---3--:R-:W-:Y:S01]  /*42b00*/  PRMT R117, R117, 0x7632, R117 ;  /* 0x0000763275757816 */ /* 0x008fe20000000075 */
[----:B------:R-:W-:-:S06]  /*42b10*/  IMAD.WIDE R24, R0, 0x2, R14 ;  /* 0x0000000200187825 */ /* 0x000fcc00078e020e */
[----:B------:R-:W3:Y:S01]  /*42b20*/  LDC R113, c[0x0][0x228] ;  /* 0x00008a00ff717b82 */ /* 0x000ee20000000800 */
[----:B------:R4:W-:Y:S02]  /*42b30*/  @P6 STG.E.U16 desc[UR60][R24.64], R117 ;  /* 0x0000007518006986 */ /* 0x0009e4000c10153c */
[----:B----4-:R-:W-:-:S05]  /*42b40*/  IMAD.WIDE R24, R0, 0x2, R248 ;  /* 0x0000000200187825 */ /* 0x010fca00078e02f8 */
[----:B------:R4:W-:Y:S01]  /*42b50*/  @P2 STG.E.U16 desc[UR60][R24.64], R101 ;  /* 0x0000006518002986 */ /* 0x0009e2000c10153c */
[----:B------:R-:W-:Y:S01]  /*42b60*/  ISETP.LT.AND P2, PT, R252, R12, !P1 ;  /* 0x0000000cfc00720c */ /* 0x000fe20004f41270 */
[----:B------:R-:W-:-:S05]  /*42b70*/  VIADD R12, R13, 0xc ;  /* 0x0000000c0d0c7836 */ /* 0x000fca0000000000 */
[----:B0-----:R-:W-:Y:S02]  /*42b80*/  ISETP.GE.AND P1, PT, R12, R26, PT ;  /* 0x0000001a0c00720c */ /* 0x001fe40003f26270 */
[----:B------:R-:W0:Y:S02]  /*42b90*/  LDC R26, c[0x0][0x228] ;  /* 0x00008a00ff1a7b82 */ /* 0x000e240000000800 */
[----:B--2---:R-:W-:Y:S01]  /*42ba0*/  ISETP.LT.AND P6, PT, R11, R100, !P1 ;  /* 0x000000640b00720c */ /* 0x004fe20004fc1270 */
[----:B----4-:R-:W-:Y:S01]  /*42bb0*/  IMAD.WIDE R24, R0, 0x2, R250 ;  /* 0x0000000200187825 */ /* 0x010fe200078e02fa */
[----:B------:R-:W-:-:S04]  /*42bc0*/  PRMT R101, R101, 0x7632, R101 ;  /* 0x0000763265657816 */ /* 0x000fc80000000065 */
[----:B------:R-:W2:Y:S01]  /*42bd0*/  LDC R12, c[0x0][0x228] ;  /* 0x00008a00ff0c7b82 */ /* 0x000ea20000000800 */
[----:B------:R-:W-:Y:S01]  /*42be0*/  IMAD.IADD R0, R0, 0x1, R116 ;  /* 0x0000000100007824 */ /* 0x000fe200078e0274 */
[----:B------:R4:W-:Y:S01]  /*42bf0*/  @P2 STG.E.U16 desc[UR60][R24.64], R101 ;  /* 0x0000006518002986 */ /* 0x0009e2000c10153c */
[----:B-1----:R-:W-:-:S05]  /*42c00*/  ISETP.LT.AND P2, PT, R120, R27, !P1 ;  /* 0x0000001b7800720c */ /* 0x002fca0004f41270 */
[----:B------:R-:W1:Y:S01]  /*42c10*/  LDC R27, c[0x0][0x22c] ;  /* 0x00008b00ff1b7b82 */ /* 0x000e620000000800 */
[----:B----4-:R-:W-:-:S07]  /*42c20*/  IMAD.WIDE R24, R0, 0x2, R2 ;  /* 0x0000000200187825 */ /* 0x010fce00078e0202 */
[----:B------:R-:W4:Y:S01]  /*42c30*/  LDC R100, c[0x0][0x228] ;  /* 0x00008a00ff647b82 */ /* 0x000f220000000800 */
[----:B------:R3:W-:Y:S01]  /*42c40*/  @P6 STG.E.U16 desc[UR60][R24.64], R122 ;  /* 0x0000007a18006986 */ /* 0x0007e2000c10153c */
[----:B0-----:R-:W-:-:S06]  /*42c50*/  ISETP.LT.AND P6, PT, R127, R26, !P1 ;  /* 0x0000001a7f00720c */ /* 0x001fcc0004fc1270 */
[----:B------:R-:W0:Y:S01]  /*42c60*/  LDC R26, c[0x0][0x228] ;  /* 0x00008a00ff1a7b82 */ /* 0x000e220000000800 */
[----:B---3--:R-:W-:Y:S01]  /*42c70*/  PRMT R122, R122, 0x7632, R122 ;  /* 0x000076327a7a7816 */ /* 0x008fe2000000007a */
[----:B------:R-:W-:-:S06]  /*42c80*/  IMAD.WIDE R24, R0, 0x2, R14 ;  /* 0x0000000200187825 */ /* 0x000fcc00078e020e */
[----:B------:R-:W3:Y:S01]  /*42c90*/  LDC R101, c[0x0][0x22c] ;  /* 0x00008b00ff657b82 */ /* 0x000ee20000000800 */
[----:B------:R1:W-:Y:S01]  /*42ca0*/  @P2 STG.E.U16 desc[UR60][R24.64], R122 ;  /* 0x0000007a18002986 */ /* 0x0003e2000c10153c */
[----:B--2---:R-:W-:Y:S01]  /*42cb0*/  ISETP.LT.AND P2, PT, R252, R12, !P1 ;  /* 0x0000000cfc00720c */ /* 0x004fe20004f41270 */
[----:B------:R-:W-:Y:S02]  /*42cc0*/  VIADD R12, R13, 0xd ;  /* 0x0000000d0d0c7836 */ /* 0x000fe40000000000 */
[----:B-1----:R-:W-:-:S03]  /*42cd0*/  IMAD.WIDE R24, R0, 0x2, R248 ;  /* 0x0000000200187825 */ /* 0x002fc600078e02f8 */
[----:B------:R-:W-:Y:S02]  /*42ce0*/  ISETP.GE.AND P1, PT, R12, R27, PT ;  /* 0x0000001b0c00720c */ /* 0x000fe40003f26270 */
[----:B------:R-:W1:Y:S01]  /*42cf0*/  LDC R27, c[0x0][0x228] ;  /* 0x00008a00ff1b7b82 */ /* 0x000e620000000800 */
[----:B------:R2:W-:Y:S01]  /*42d00*/  @P6 STG.E.U16 desc[UR60][R24.64], R114 ;  /* 0x0000007218006986 */ /* 0x0005e2000c10153c */
[----:B------:R-:W-:Y:S01]  /*42d10*/  IMAD.IADD R12, R0, 0x1, R116 ;  /* 0x00000001000c7824 */ /* 0x000fe200078e0274 */
[----:B--2---:R-:W-:Y:S01]  /*42d20*/  PRMT R114, R114, 0x7632, R114 ;  /* 0x0000763272727816 */ /* 0x004fe20000000072 */
[----:B------:R-:W-:-:S05]  /*42d30*/  IMAD.WIDE R24, R0, 0x2, R250 ;  /* 0x0000000200187825 */ /* 0x000fca00078e02fa */
[----:B------:R2:W-:Y:S01]  /*42d40*/  @P2 STG.E.U16 desc[UR60][R24.64], R114 ;  /* 0x0000007218002986 */ /* 0x0005e2000c10153c */
[----:B0-----:R-:W-:Y:S02]  /*42d50*/  ISETP.LT.AND P2, PT, R11, R26, !P1 ;  /* 0x0000001a0b00720c */ /* 0x001fe40004f41270 */
[----:B------:R-:W-:Y:S01]  /*42d60*/  ISETP.LT.AND P6, PT, R120, R112, !P1 ;  /* 0x000000707800720c */ /* 0x000fe20004fc1270 */
[----:B------:R-:W0:Y:S01]  /*42d70*/  LDC R26, c[0x0][0x228] ;  /* 0x00008a00ff1a7b82 */ /* 0x000e220000000800 */
[----:B--2---:R-:W-:-:S07]  /*42d80*/  IMAD.WIDE R24, R12, 0x2, R2 ;  /* 0x000000020c187825 */ /* 0x004fce00078e0202 */
[----:B------:R-:W2:Y:S02]  /*42d90*/  LDC R112, c[0x0][0x228] ;  /* 0x00008a00ff707b82 */ /* 0x000ea40000000800 */
[----:B------:R4:W-:Y:S01]  /*42da0*/  @P2 STG.E.U16 desc[UR60][R24.64], R118 ;  /* 0x0000007618002986 */ /* 0x0009e2000c10153c */
[----:B------:R-:W-:Y:S01]  /*42db0*/  VIADD R0, R13, 0xe ;  /* 0x0000000e0d007836 */ /* 0x000fe20000000000 */
[----:B----4-:R-:W-:Y:S01]  /*42dc0*/  PRMT R118, R118, 0x7632, R118 ;  /* 0x0000763276767816 */ /* 0x010fe20000000076 */
[----:B------:R-:W-:-:S05]  /*42dd0*/  IMAD.WIDE R24, R12, 0x2, R14 ;  /* 0x000000020c187825 */ /* 0x000fca00078e020e */
[----:B------:R4:W-:Y:S01]  /*42de0*/  @P6 STG.E.U16 desc[UR60][R24.64], R118 ;  /* 0x0000007618006986 */ /* 0x0009e2000c10153c */
[----:B------:R-:W-:Y:S02]  /*42df0*/  ISETP.LT.AND P6, PT, R127, R100, !P1 ;  /* 0x000000647f00720c */ /* 0x000fe40004fc1270 */
[----:B------:R-:W2:Y:S01]  /*42e00*/  LDC R100, c[0x0][0x228] ;  /* 0x00008a00ff647b82 */ /* 0x000ea20000000800 */
[----:B-1----:R-:W-:Y:S02]  /*42e10*/  ISETP.LT.AND P1, PT, R252, R27, !P1 ;  /* 0x0000001bfc00720c */ /* 0x002fe40004f21270 */
[----:B---3--:R-:W-:Y:S01]  /*42e20*/  ISETP.GE.AND P2, PT, R0, R101, PT ;  /* 0x000000650000720c */ /* 0x008fe20003f46270 */
[----:B----4-:R-:W-:-:S04]  /*42e30*/  IMAD.WIDE R24, R12, 0x2, R248 ;  /* 0x000000020c187825 */ /* 0x010fc800078e02f8 */
[----:B------:R-:W1:Y:S03]  /*42e40*/  LDC R27, c[0x0][0x228] ;  /* 0x00008a00ff1b7b82 */ /* 0x000e660000000800 */
[----:B------:R3:W-:Y:S01]  /*42e50*/  @P6 STG.E.U16 desc[UR60][R24.64], R102 ;  /* 0x0000006618006986 */ /* 0x0007e2000c10153c */
[----:B0-----:R-:W-:Y:S01]  /*42e60*/  ISETP.LT.AND P6, PT, R11, R26, !P2 ;  /* 0x0000001a0b00720c */ /* 0x001fe200057c1270 */
[----:B------:R-:W-:-:S03]  /*42e70*/  IMAD.IADD R0, R12, 0x1, R116 ;  /* 0x000000010c007824 */ /* 0x000fc600078e0274 */
[----:B------:R-:W0:Y:S01]  /*42e80*/  LDC R101, c[0x0][0x22c] ;  /* 0x00008b00ff657b82 */ /* 0x000e220000000800 */
[----:B---3--:R-:W-:Y:S01]  /*42e90*/  PRMT R102, R102, 0x7632, R102 ;  /* 0x0000763266667816 */ /* 0x008fe20000000066 */
[----:B------:R-:W-:-:S06]  /*42ea0*/  IMAD.WIDE R24, R12, 0x2, R250 ;  /* 0x000000020c187825 */ /* 0x000fcc00078e02fa */
[----:B------:R-:W3:Y:S01]  /*42eb0*/  LDC R26, c[0x0][0x228] ;  /* 0x00008a00ff1a7b82 */ /* 0x000ee20000000800 */
[----:B------:R4:W-:Y:S01]  /*42ec0*/  @P1 STG.E.U16 desc[UR60][R24.64], R102 ;  /* 0x0000006618001986 */ /* 0x0009e2000c10153c */
[----:B--2---:R-:W-:Y:S01]  /*42ed0*/  ISETP.LT.AND P1, PT, R120, R112, !P2 ;  /* 0x000000707800720c */ /* 0x004fe20005721270 */
[----:B------:R-:W-:-:S05]  /*42ee0*/  VIADD R12, R13, 0xf ;  /* 0x0000000f0d0c7836 */ /* 0x000fca0000000000 */
[----:B------:R-:W2:Y:S01]  /*42ef0*/  LDC R112, c[0x0][0x228] ;  /* 0x00008a00ff707b82 */ /* 0x000ea20000000800 */
[----:B----4-:R-:W-:-:S07]  /*42f00*/  IMAD.WIDE R24, R0, 0x2, R2 ;  /* 0x0000000200187825 */ /* 0x010fce00078e0202 */
[----:B------:R-:W4:Y:S01]  /*42f10*/  LDC R102, c[0x0][0x248] ;  /* 0x00009200ff667b82 */ /* 0x000f220000000800 */
[----:B------:R0:W-:Y:S01]  /*42f20*/  @P6 STG.E.U16 desc[UR60][R24.64], R123 ;  /* 0x0000007b18006986 */ /* 0x0001e2000c10153c */
[----:B------:R-:W-:-:S06]  /*42f30*/  ISETP.LT.AND P6, PT, R127, R100, !P2 ;  /* 0x000000647f00720c */ /* 0x000fcc00057c1270 */
[----:B------:R-:W2:Y:S01]  /*42f40*/  LDC R100, c[0x0][0x228] ;  /* 0x00008a00ff647b82 */ /* 0x000ea20000000800 */
[----:B-1----:R-:W-:Y:S02]  /*42f50*/  ISETP.LT.AND P2, PT, R252, R27, !P2 ;  /* 0x0000001bfc00720c */ /* 0x002fe40005741270 */
[----:B0-----:R-:W-:Y:S01]  /*42f60*/  PRMT R123, R123, 0x7632, R123 ;  /* 0x000076327b7b7816 */ /* 0x001fe2000000007b */
[----:B------:R-:W-:-:S04]  /*42f70*/  IMAD.WIDE R24, R0, 0x2, R14 ;  /* 0x0000000200187825 */ /* 0x000fc800078e020e */
[----:B------:R-:W0:Y:S01]  /*42f80*/  LDC R27, c[0x0][0x228] ;  /* 0x00008a00ff1b7b82 */ /* 0x000e220000000800 */
[----:B------:R1:W-:Y:S01]  /*42f90*/  @P1 STG.E.U16 desc[UR60][R24.64], R123 ;  /* 0x0000007b18001986 */ /* 0x0003e2000c10153c */
[----:B------:R-:W-:Y:S02]  /*42fa0*/  ISETP.GE.AND P1, PT, R12, R101, PT ;  /* 0x000000650c00720c */ /* 0x000fe40003f26270 */
[----:B------:R-:W-:-:S04]  /*42fb0*/  PRMT R12, R115, 0x7632, R12 ;  /* 0x00007632730c7816 */ /* 0x000fc8000000000c */
[----:B------:R-:W0:Y:S01]  /*42fc0*/  LDC R101, c[0x0][0x22c] ;  /* 0x00008b00ff657b82 */ /* 0x000e220000000800 */
[----:B-1----:R-:W-:-:S05]  /*42fd0*/  IMAD.WIDE R24, R0, 0x2, R248 ;  /* 0x0000000200187825 */ /* 0x002fca00078e02f8 */
[----:B------:R1:W-:Y:S01]  /*42fe0*/  @P6 STG.E.U16 desc[UR60][R24.64], R115 ;  /* 0x0000007318006986 */ /* 0x0003e2000c10153c */
[----:B---3--:R-:W-:Y:S02]  /*42ff0*/  ISETP.LT.AND P6, PT, R11, R26, !P1 ;  /* 0x0000001a0b00720c */ /* 0x008fe40004fc1270 */
[----:B------:R-:W3:Y:S01]  /*43000*/  LDC R26, c[0x0][0x228] ;  /* 0x00008a00ff1a7b82 */ /* 0x000ee20000000800 */
[----:B-1----:R-:W-:-:S04]  /*43010*/  IMAD.WIDE R24, R0, 0x2, R250 ;  /* 0x0000000200187825 */ /* 0x002fc800078e02fa */
[----:B----4-:R-:W-:Y:S01]  /*43020*/  IMAD.IADD R0, R0, 0x1, R102 ;  /* 0x0000000100007824 */ /* 0x010fe200078e0266 */
[----:B------:R1:W-:Y:S01]  /*43030*/  @P2 STG.E.U16 desc[UR60][R24.64], R12 ;  /* 0x0000000c18002986 */ /* 0x0003e2000c10153c */
[----:B--2---:R-:W-:Y:S01]  /*43040*/  ISETP.LT.AND P2, PT, R120, R100, !P1 ;  /* 0x000000647800720c */ /* 0x004fe20004f41270 */
[----:B------:R-:W2:Y:S08]  /*43050*/  LDC R102, c[0x0][0x248] ;  /* 0x00009200ff667b82 */ /* 0x000eb00000000800 */
[----:B------:R-:W4:Y:S01]  /*43060*/  LDC R100, c[0x0][0x228] ;  /* 0x00008a00ff647b82 */ /* 0x000f220000000800 */
[----:B-1----:R-:W-:Y:S01]  /*43070*/  IMAD.WIDE R24, R0, 0x2, R2 ;  /* 0x0000000200187825 */ /* 0x002fe200078e0202 */
[----:B------:R-:W-:-:S04]  /*43080*/  PRMT R12, R119, 0x7632, R12 ;  /* 0x00007632770c7816 */ /* 0x000fc8000000000c */
[----:B------:R1:W-:Y:S01]  /*43090*/  @P6 STG.E.U16 desc[UR60][R24.64], R119 ;  /* 0x0000007718006986 */ /* 0x0003e2000c10153c */
[----:B------:R-:W-:Y:S02]  /*430a0*/  ISETP.LT.AND P6, PT, R127, R112, !P1 ;  /* 0x000000707f00720c */ /* 0x000fe40004fc1270 */
[----:B------:R-:W4:Y:S01]  /*430b0*/  LDC R112, c[0x0][0x228] ;  /* 0x00008a00ff707b82 */ /* 0x000f220000000800 */
[----:B0-----:R-:W-:-:S07]  /*430c0*/  ISETP.LT.AND P1, PT, R252, R27, !P1 ;  /* 0x0000001bfc00720c */ /* 0x001fce0004f21270 */
[----:B------:R-:W0:Y:S01]  /*430d0*/  LDC R27, c[0x0][0x228] ;  /* 0x00008a00ff1b7b82 */ /* 0x000e220000000800 */
[----:B-1----:R-:W-:-:S05]  /*430e0*/  IMAD.WIDE R24, R0, 0x2, R14 ;  /* 0x0000000200187825 */ /* 0x002fca00078e020e */
[----:B------:R1:W-:Y:S02]  /*430f0*/  @P2 STG.E.U16 desc[UR60][R24.64], R12 ;  /* 0x0000000c18002986 */ /* 0x0003e4000c10153c */
[----:B-1----:R-:W-:Y:S02]  /*43100*/  VIADD R12, R13, 0x10 ;  /* 0x000000100d0c7836 */ /* 0x002fe40000000000 */
[----:B------:R-:W-:-:S03]  /*43110*/  IMAD.WIDE R24, R0, 0x2, R248 ;  /* 0x0000000200187825 */ /* 0x000fc600078e02f8 */
[----:B------:R-:W-:Y:S02]  /*43120*/  ISETP.GE.AND P2, PT, R12, R101, PT ;  /* 0x000000650c00720c */ /* 0x000fe40003f46270 */
[----:B------:R1:W-:Y:S01]  /*43130*/  @P6 STG.E.U16 desc[UR60][R24.64], R103 ;  /* 0x0000006718006986 */ /* 0x0003e2000c10153c */
[----:B------:R-:W0:Y:S01]  /*43140*/  LDC R101, c[0x0][0x22c] ;  /* 0x00008b00ff657b82 */ /* 0x000e220000000800 */
[----:B---3--:R-:W-:Y:S02]  /*43150*/  ISETP.LT.AND P6, PT, R11, R26, !P2 ;  /* 0x0000001a0b00720c */ /* 0x008fe400057c1270 */
[----:B------:R-:W-:-:S05]  /*43160*/  PRMT R12, R103, 0x7632, R12 ;  /* 0x00007632670c7816 */ /* 0x000fca000000000c */
[----:B------:R-:W3:Y:S01]  /*43170*/  LDC R26, c[0x0][0x228] ;  /* 0x00008a00ff1a7b82 */ /* 0x000ee20000000800 */
[----:B-1----:R-:W-:-:S04]  /*43180*/  IMAD.WIDE R24, R0, 0x2, R250 ;  /* 0x0000000200187825 */ /* 0x002fc800078e02fa */
[----:B--2---:R-:W-:Y:S01]  /*43190*/  IMAD.IADD R0, R0, 0x1, R102 ;  /* 0x0000000100007824 */ /* 0x004fe200078e0266 */
[----:B------:R1:W-:Y:S01]  /*431a0*/  @P1 STG.E.U16 desc[UR60][R24.64], R12 ;  /* 0x0000000c18001986 */ /* 0x0003e2000c10153c */
[----:B----4-:R-:W-:Y:S01]  /*431b0*/  ISETP.LT.AND P1, PT, R120, R112, !P2 ;  /* 0x000000707800720c */ /* 0x010fe20005721270 */
[----:B------:R-:W2:Y:S08]  /*431c0*/  LDC R102, c[0x0][0x22c] ;  /* 0x00008b00ff667b82 */ /* 0x000eb00000000800 */
[----:B------:R-:W4:Y:S01]  /*431d0*/  LDC R112, c[0x0][0x228] ;  /* 0x00008a00ff707b82 */ /* 0x000f220000000800 */
[----:B-1----:R-:W-:-:S07]  /*431e0*/  IMAD.WIDE R24, R0, 0x2, R2 ;  /* 0x0000000200187825 */ /* 0x002fce00078e0202 */
[----:B------:R-:W1:Y:S01]  /*431f0*/  LDC R12, c[0x0][0x248] ;  /* 0x00009200ff0c7b82 */ /* 0x000e620000000800 */
[----:B------:R0:W-:Y:S01]  /*43200*/  @P6 STG.E.U16 desc[UR60][R24.64], R96 ;  /* 0x0000006018006986 */ /* 0x0001e2000c10153c */
[----:B------:R-:W-:Y:S02]  /*43210*/  ISETP.LT.AND P6, PT, R127, R100, !P2 ;  /* 0x000000647f00720c */ /* 0x000fe400057c1270 */
[----:B------:R-:W-:-:S04]  /*43220*/  PRMT R100, R96, 0x7632, R100 ;  /* 0x0000763260647816 */ /* 0x000fc80000000064 */
[----:B------:R-:W2:Y:S01]  /*43230*/  LDC R103, c[0x0][0x228] ;  /* 0x00008a00ff677b82 */ /* 0x000ea20000000800 */
[----:B0-----:R-:W-:-:S04]  /*43240*/  IMAD.WIDE R24, R0, 0x2, R14 ;  /* 0x0000000200187825 */ /* 0x001fc800078e020e */
[----:B------:R-:W-:Y:S01]  /*43250*/  VIADD R96, R13, 0x11 ;  /* 0x000000110d607836 */ /* 0x000fe20000000000 */
[----:B------:R0:W-:Y:S01]  /*43260*/  @P1 STG.E.U16 desc[UR60][R24.64], R100 ;  /* 0x0000006418001986 */ /* 0x0001e2000c10153c */
[----:B------:R-:W-:-:S03]  /*43270*/  ISETP.LT.AND P2, PT, R252, R27, !P2 ;  /* 0x0000001bfc00720c */ /* 0x000fc60005741270 */
[----:B------:R-:W-:Y:S01]  /*43280*/  ISETP.GE.AND P1, PT, R96, R101, PT ;  /* 0x000000656000720c */ /* 0x000fe20003f26270 */
[C---:B-1----:R-:W-:Y:S01]  /*43290*/  IMAD.IADD R12, R0.reuse, 0x1, R12 ;  /* 0x00000001000c7824 */ /* 0x042fe200078e020c */
[----:B------:R-:W1:Y:S01]  /*432a0*/  LDC R96, c[0x0][0x248] ;  /* 0x00009200ff607b82 */ /* 0x000e620000000800 */
[----:B0-----:R-:W-:-:S07]  /*432b0*/  IMAD.WIDE R24, R0, 0x2, R248 ;  /* 0x0000000200187825 */ /* 0x001fce00078e02f8 */
[----:B------:R-:W0:Y:S01]  /*432c0*/  LDC R100, c[0x0][0x228] ;  /* 0x00008a00ff647b82 */ /* 0x000e220000000800 */
[----:B------:R4:W-:Y:S01]  /*432d0*/  @P6 STG.E.U16 desc[UR60][R24.64], R88 ;  /* 0x0000005818006986 */ /* 0x0009e2000c10153c */
[----:B---3--:R-:W-:Y:S01]  /*432e0*/  ISETP.LT.AND P6, PT, R11, R26, !P1 ;  /* 0x0000001a0b00720c */ /* 0x008fe20004fc1270 */
[----:B------:R-:W-:-:S04]  /*432f0*/  IMAD.WIDE R26, R12, 0x2, R2 ;  /* 0x000000020c1a7825 */ /* 0x000fc800078e0202 */
[----:B----4-:R-:W-:Y:S01]  /*43300*/  IMAD.WIDE R24, R0, 0x2, R250 ;  /* 0x0000000200187825 */ /* 0x010fe200078e02fa */
[----:B------:R-:W-:Y:S01]  /*43310*/  PRMT R88, R88, 0x7632, R88 ;  /* 0x0000763258587816 */ /* 0x000fe20000000058 */
[----:B------:R-:W3:Y:S04]  /*43320*/  LDC R0, c[0x0][0x228] ;  /* 0x00008a00ff007b82 */ /* 0x000ee80000000800 */
[----:B------:R4:W-:Y:S01]  /*43330*/  @P2 STG.E.U16 desc[UR60][R24.64], R88 ;  /* 0x0000005818002986 */ /* 0x0009e2000c10153c */
[----:B------:R-:W-:-:S03]  /*43340*/  ISETP.LT.AND P2, PT, R120, R112, !P1 ;  /* 0x000000707800720c */ /* 0x000fc60004f41270 */
[----:B------:R2:W-:Y:S01]  /*43350*/  @P6 STG.E.U16 desc[UR60][R26.64], R92 ;  /* 0x0000005c1a006986 */ /* 0x0005e2000c10153c */
[----:B------:R-:W-:Y:S01]  /*43360*/  ISETP.LT.AND P6, PT, R127, R113, !P1 ;  /* 0x000000717f00720c */ /* 0x000fe20004fc1270 */
[----:B------:R-:W-:Y:S01]  /*43370*/  VIADD R101, R13, 0x12 ;  /* 0x000000120d657836 */ /* 0x000fe20000000000 */
[----:B----4-:R-:W4:Y:S01]  /*43380*/  LDC R88, c[0x0][0x228] ;  /* 0x00008a00ff587b82 */ /* 0x010f220000000800 */
[----:B------:R-:W-:Y:S01]  /*43390*/  IMAD.WIDE R24, R12, 0x2, R14 ;  /* 0x000000020c187825 */ /* 0x000fe200078e020e */
[----:B--2---:R-:W-:-:S03]  /*433a0*/  PRMT R92, R92, 0x7632, R92 ;  /* 0x000076325c5c7816 */ /* 0x004fc6000000005c */
[----:B------:R-:W-:Y:S01]  /*433b0*/  IMAD.WIDE R26, R12, 0x2, R248 ;  /* 0x000000020c1a7825 */ /* 0x000fe200078e02f8 */
[----:B------:R-:W-:Y:S01]  /*433c0*/  ISETP.LT.AND P1, PT, R252, R103, !P1 ;  /* 0x00000067fc00720c */ /* 0x000fe20004f21270 */
[----:B------:R2:W-:Y:S01]  /*433d0*/  @P2 STG.E.U16 desc[UR60][R24.64], R92 ;  /* 0x0000005c18002986 */ /* 0x0005e2000c10153c */
[----:B------:R-:W-:-:S03]  /*433e0*/  ISETP.GE.AND P2, PT, R101, R102, PT ;  /* 0x000000666500720c */ /* 0x000fc60003f46270 */
[----:B------:R0:W-:Y:S01]  /*433f0*/  @P6 STG.E.U16 desc[UR60][R26.64], R36 ;  /* 0x000000241a006986 */ /* 0x0001e2000c10153c */
[----:B---3--:R-:W-:Y:S02]  /*43400*/  ISETP.LT.AND P6, PT, R11, R0, !P2 ;  /* 0x000000000b00720c */ /* 0x008fe400057c1270 */
[----:B------:R-:W3:Y:S01]  /*43410*/  LDC R0, c[0x0][0x228] ;  /* 0x00008a00ff007b82 */ /* 0x000ee20000000800 */
[----:B------:R-:W-:Y:S01]  /*43420*/  PRMT R101, R36, 0x7632, R101 ;  /* 0x0000763224657816 */ /* 0x000fe20000000065 */
[----:B--2---:R-:W-:-:S06]  /*43430*/  IMAD.WIDE R24, R12, 0x2, R250 ;  /* 0x000000020c187825 */ /* 0x004fcc00078e02fa */
[----:B------:R-:W2:Y:S01]  /*43440*/  LDC R92, c[0x0][0x22c] ;  /* 0x00008b00ff5c7b82 */ /* 0x000ea20000000800 */
[----:B-1----:R-:W-:Y:S01]  /*43450*/  IMAD.IADD R12, R12, 0x1, R96 ;  /* 0x000000010c0c7824 */ /* 0x002fe200078e0260 */
[----:B------:R1:W-:Y:S01]  /*43460*/  @P1 STG.E.U16 desc[UR60][R24.64], R101 ;  /* 0x0000006518001986 */ /* 0x0003e2000c10153c */
[----:B----4-:R-:W-:-:S05]  /*43470*/  ISETP.LT.AND P1, PT, R120, R88, !P2 ;  /* 0x000000587800720c */ /* 0x010fca0005721270 */
[----:B0-----:R-:W0:Y:S01]  /*43480*/  LDC R27, c[0x0][0x228] ;  /* 0x00008a00ff1b7b82 */ /* 0x001e220000000800 */
[----:B-1----:R-:W-:-:S07]  /*43490*/  IMAD.WIDE R24, R12, 0x2, R2 ;  /* 0x000000020c187825 */ /* 0x002fce00078e0202 */
[----:B------:R-:W1:Y:S01]  /*434a0*/  LDC R26, c[0x0][0x248] ;  /* 0x00009200ff1a7b82 */ /* 0x000e620000000800 */
[----:B------:R4:W-:Y:S01]  /*434b0*/  @P6 STG.E.U16 desc[UR60][R24.64], R97 ;  /* 0x0000006118006986 */ /* 0x0009e2000c10153c */
[----:B------:R-:W-:-:S06]  /*434c0*/  ISETP.LT.AND P6, PT, R127, R100, !P2 ;  /* 0x000000647f00720c */ /* 0x000fcc00057c1270 */
[----:B------:R-:W1:Y:S01]  /*434d0*/  LDC R36, c[0x0][0x228] ;  /* 0x00008a00ff247b82 */ /* 0x000e620000000800 */
[----:B------:R-:W-:Y:S01]  /*434e0*/  PRMT R96, R97, 0x7632, R96 ;  /* 0x0000763261607816 */ /* 0x000fe20000000060 */
[----:B------:R-:W-:Y:S02]  /*434f0*/  VIADD R101, R13, 0x13 ;  /* 0x000000130d657836 */ /* 0x000fe40000000000 */
[----:B----4-:R-:W-:-:S04]  /*43500*/  IMAD.WIDE R24, R12, 0x2, R14 ;  /* 0x000000020c187825 */ /* 0x010fc800078e020e */
[----:B------:R-:W4:Y:S01]  /*43510*/  LDC R88, c[0x0][0x228] ;  /* 0x00008a00ff587b82 */ /* 0x000f220000000800 */
[----:B---3--:R-:W-:Y:S01]  /*43520*/  ISETP.LT.AND P2, PT, R252, R0, !P2 ;  /* 0x00000000fc00720c */ /* 0x008fe20005741270 */
[----:B------:R3:W-:Y:S01]  /*43530*/  @P1 STG.E.U16 desc[UR60][R24.64], R96 ;  /* 0x0000006018001986 */ /* 0x0007e2000c10153c */
[----:B--2---:R-:W-:-:S05]  /*43540*/  ISETP.GE.AND P1, PT, R101, R92, PT ;  /* 0x0000005c6500720c */ /* 0x004fca0003f26270 */
[----:B------:R-:W2:Y:S01]  /*43550*/  LDC R0, c[0x0][0x22c] ;  /* 0x00008b00ff007b82 */ /* 0x000ea20000000800 */
[----:B---3--:R-:W-:Y:S01]  /*43560*/  IMAD.WIDE R24, R12, 0x2, R248 ;  /* 0x000000020c187825 */ /* 0x008fe200078e02f8 */
[----:B------:R-:W-:-:S04]  /*43570*/  PRMT R92, R89, 0x7632, R92 ;  /* 0x00007632595c7816 */ /* 0x000fc8000000005c */
[----:B------:R3:W-:Y:S01]  /*43580*/  @P6 STG.E.U16 desc[UR60][R24.64], R89 ;  /* 0x0000005918006986 */ /* 0x0007e2000c10153c */
[----:B0-----:R-:W-:Y:S02]  /*43590*/  ISETP.LT.AND P6, PT, R11, R27, !P1 ;  /* 0x0000001b0b00720c */ /* 0x001fe40004fc1270 */
[----:B------:R-:W0:Y:S01]  /*435a0*/  LDC R27, c[0x0][0x228] ;  /* 0x00008a00ff1b7b82 */ /* 0x000e220000000800 */
[----:B-1----:R-:W-:-:S07]  /*435b0*/  IMAD.IADD R97, R12, 0x1, R26 ;  /* 0x000000010c617824 */ /* 0x002fce00078e021a */
[----:B------:R-:W1:Y:S01]  /*435c0*/  LDC R26, c[0x0][0x248] ;  /* 0x00009200ff1a7b82 */ /* 0x000e620000000800 */
[----:B---3--:R-:W-:-:S07]  /*435d0*/  IMAD.WIDE R24, R12, 0x2, R250 ;  /* 0x000000020c187825 */ /* 0x008fce00078e02fa */
[----:B------:R-:W3:Y:S01]  /*435e0*/  LDC R12, c[0x0][0x228] ;  /* 0x00008a00ff0c7b82 */ /* 0x000ee20000000800 */
[----:B------:R4:W-:Y:S01]  /*435f0*/  @P2 STG.E.U16 desc[UR60][R24.64], R92 ;  /* 0x0000005c18002986 */ /* 0x0009e2000c10153c */
[----:B------:R-:W-:Y:S02]  /*43600*/  ISETP.LT.AND P2, PT, R120, R36, !P1 ;  /* 0x000000247800720c */ /* 0x000fe40004f41270 */
[----:B------:R-:W-:-:S04]  /*43610*/  PRMT R96, R93, 0x7632, R96 ;  /* 0x000076325d607816 */ /* 0x000fc80000000060 */
[----:B------:R-:W1:Y:S01]  /*43620*/  LDC R36, c[0x0][0x228] ;  /* 0x00008a00ff247b82 */ /* 0x000e620000000800 */
[----:B----4-:R-:W-:Y:S01]  /*43630*/  IMAD.WIDE R24, R97, 0x2, R2 ;  /* 0x0000000261187825 */ /* 0x010fe200078e0202 */
[----:B------:R-:W-:-:S06]  /*43640*/  PRMT R100, R37, 0x7632, R100 ;  /* 0x0000763225647816 */ /* 0x000fcc0000000064 */
[----:B------:R-:W4:Y:S01]  /*43650*/  LDC R92, c[0x0][0x248] ;  /* 0x00009200ff5c7b82 */ /* 0x000f220000000800 */
[----:B------:R2:W-:Y:S01]  /*43660*/  @P6 STG.E.U16 desc[UR60][R24.64], R93 ;  /* 0x0000005d18006986 */ /* 0x0005e2000c10153c */
[----:B------:R-:W-:Y:S01]  /*43670*/  ISETP.LT.AND P6, PT, R127, R88, !P1 ;  /* 0x000000587f00720c */ /* 0x000fe20004fc1270 */
[----:B------:R-:W-:-:S05]  /*43680*/  VIADD R89, R13, 0x14 ;  /* 0x000000140d597836 */ /* 0x000fca0000000000 */
[----:B------:R-:W4:Y:S01]  /*43690*/  LDC R88, c[0x0][0x228] ;  /* 0x00008a00ff587b82 */ /* 0x000f220000000800 */
[----:B--2---:R-:W-:Y:S01]  /*436a0*/  IMAD.WIDE R24, R97, 0x2, R14 ;  /* 0x0000000261187825 */ /* 0x004fe200078e020e */
[----:B0-----:R-:W-:-:S06]  /*436b0*/  ISETP.LT.AND P1, PT, R252, R27, !P1 ;  /* 0x0000001bfc00720c */ /* 0x001fcc0004f21270 */
[----:B------:R-:W0:Y:S01]  /*436c0*/  LDC R93, c[0x0][0x228] ;  /* 0x00008a00ff5d7b82 */ /* 0x000e220000000800 */
[----:B------:R2:W-:Y:S01]  /*436d0*/  @P2 STG.E.U16 desc[UR60][R24.64], R96 ;  /* 0x0000006018002986 */ /* 0x0005e2000c10153c */
[----:B------:R-:W-:-:S06]  /*436e0*/  ISETP.GE.AND P2, PT, R89, R0, PT ;  /* 0x000000005900720c */ /* 0x000fcc0003f46270 */
[----:B------:R-:W0:Y:S01]  /*436f0*/  LDC R0, c[0x0][0x228] ;  /* 0x00008a00ff007b82 */ /* 0x000e220000000800 */
[----:B--2---:R-:W-:-:S05]  /*43700*/  IMAD.WIDE R24, R97, 0x2, R248 ;  /* 0x0000000261187825 */ /* 0x004fca00078e02f8 */
[----:B------:R2:W-:Y:S01]  /*43710*/  @P6 STG.E.U16 desc[UR60][R24.64], R37 ;  /* 0x0000002518006986 */ /* 0x0005e2000c10153c */
[----:B---3--:R-:W-:Y:S02]  /*43720*/  ISETP.LT.AND P6, PT, R11, R12, !P2 ;  /* 0x0000000c0b00720c */ /* 0x008fe400057c1270 */
[----:B------:R-:W3:Y:S01]  /*43730*/  LDC R12, c[0x0][0x22c] ;  /* 0x00008b00ff0c7b82 */ /* 0x000ee20000000800 */
[----:B-1----:R-:W-:-:S04]  /*43740*/  IMAD.IADD R89, R97, 0x1, R26 ;  /* 0x0000000161597824 */ /* 0x002fc800078e021a */
[----:B------:R-:W-:-:S04]  /*43750*/  IMAD.WIDE R26, R89, 0x2, R2 ;  /* 0x00000002591a7825 */ /* 0x000fc800078e0202 */
[----:B--2---:R-:W-:Y:S01]  /*43760*/  IMAD.WIDE R24, R97, 0x2, R250 ;  /* 0x0000000261187825 */ /* 0x004fe200078e02fa */
[----:B------:R-:W1:Y:S04]  /*43770*/  LDC R37, c[0x0][0x228] ;  /* 0x00008a00ff257b82 */ /* 0x000e680000000800 */
[----:B------:R2:W-:Y:S01]  /*43780*/  @P1 STG.E.U16 desc[UR60][R24.64], R100 ;  /* 0x0000006418001986 */ /* 0x0005e2000c10153c */
[----:B------:R-:W-:-:S03]  /*43790*/  ISETP.LT.AND P1, PT, R120, R36, !P2 ;  /* 0x000000247800720c */ /* 0x000fc60005721270 */
[----:B------:R0:W-:Y:S01]  /*437a0*/  @P6 STG.E.U16 desc[UR60][R26.64], R98 ;  /* 0x000000621a006986 */ /* 0x0001e2000c10153c */
[----:B----4-:R-:W-:Y:S01]  /*437b0*/  ISETP.LT.AND P6, PT, R127, R88, !P2 ;  /* 0x000000587f00720c */ /* 0x010fe200057c1270 */
[----:B------:R-:W4:Y:S01]  /*437c0*/  LDC R36, c[0x0][0x228] ;  /* 0x00008a00ff247b82 */ /* 0x000f220000000800 */
[----:B------:R-:W-:Y:S01]  /*437d0*/  PRMT R88, R98, 0x7632, R88 ;  /* 0x0000763262587816 */ /* 0x000fe20000000058 */
[----:B------:R-:W-:Y:S02]  /*437e0*/  VIADD R97, R13, 0x15 ;  /* 0x000000150d617836 */ /* 0x000fe40000000000 */
[----:B--2---:R-:W-:Y:S01]  /*437f0*/  IMAD.WIDE R24, R89, 0x2, R14 ;  /* 0x0000000259187825 */ /* 0x004fe200078e020e */
[----:B0-----:R-:W-:-:S03]  /*43800*/  ISETP.LT.AND P2, PT, R252, R0, !P2 ;  /* 0x00000000fc00720c */ /* 0x001fc60005741270 */
[----:B------:R-:W0:Y:S01]  /*43810*/  LDC R0, c[0x0][0x22c] ;  /* 0x00008b00ff007b82 */ /* 0x000e220000000800 */
[----:B------:R-:W-:Y:S01]  /*43820*/  IMAD.WIDE R26, R89, 0x2, R248 ;  /* 0x00000002591a7825 */ /* 0x000fe200078e02f8 */
[----:B------:R2:W-:Y:S01]  /*43830*/  @P1 STG.E.U16 desc[UR60][R24.64], R88 ;  /* 0x0000005818001986 */ /* 0x0005e2000c10153c */
[----:B---3--:R-:W-:-:S03]  /*43840*/  ISETP.GE.AND P1, PT, R97, R12, PT ;  /* 0x0000000c6100720c */ /* 0x008fc60003f26270 */
[----:B------:R3:W-:Y:S02]  /*43850*/  @P6 STG.E.U16 desc[UR60][R26.64], R90 ;  /* 0x0000005a1a006986 */ /* 0x0007e4000c10153c */
[----:B------:R-:W0:Y:S01]  /*43860*/  LDC R12, c[0x0][0x228] ;  /* 0x00008a00ff0c7b82 */ /* 0x000e220000000800 */
[----:B------:R-:W-:Y:S01]  /*43870*/  ISETP.LT.AND P6, PT, R11, R93, !P1 ;  /* 0x0000005d0b00720c */ /* 0x000fe20004fc1270 */
[----:B--2---:R-:W-:-:S06]  /*43880*/  IMAD.WIDE R24, R89, 0x2, R250 ;  /* 0x0000000259187825 */ /* 0x004fcc00078e02fa */
[----:B------:R-:W2:Y:S01]  /*43890*/  LDC R88, c[0x0][0x248] ;  /* 0x00009200ff587b82 */ /* 0x000ea20000000800 */
[----:B---3--:R-:W-:Y:S01]  /*438a0*/  PRMT R27, R90, 0x7632, R27 ;  /* 0x000076325a1b7816 */ /* 0x008fe2000000001b */
[----:B------:R-:W-:-:S06]  /*438b0*/  IMAD.IADD R89, R89, 0x1, R92 ;  /* 0x0000000159597824 */ /* 0x000fcc00078e025c */
[----:B------:R-:W3:Y:S01]  /*438c0*/  LDC R92, c[0x0][0x228] ;  /* 0x00008a00ff5c7b82 */ /* 0x000ee20000000800 */
[----:B------:R4:W-:Y:S01]  /*438d0*/  @P2 STG.E.U16 desc[UR60][R24.64], R27 ;  /* 0x0000001b18002986 */ /* 0x0009e2000c10153c */
[----:B-1----:R-:W-:-:S06]  /*438e0*/  ISETP.LT.AND P2, PT, R120, R37, !P1 ;  /* 0x000000257800720c */ /* 0x002fcc0004f41270 */
[----:B------:R-:W1:Y:S01]  /*438f0*/  LDC R26, c[0x0][0x228] ;  /* 0x00008a00ff1a7b82 */ /* 0x000e620000000800 */
[----:B----4-:R-:W-:-:S07]  /*43900*/  IMAD.WIDE R24, R89, 0x2, R2 ;  /* 0x0000000259187825 */ /* 0x010fce00078e0202 */
[----:B------:R-:W4:Y:S01]  /*43910*/  LDC R27, c[0x0][0x228] ;  /* 0x00008a00ff1b7b82 */ /* 0x000f220000000800 */
[----:B------:R0:W-:Y:S01]  /*43920*/  @P6 STG.E.U16 desc[UR60][R24.64], R94 ;  /* 0x0000005e18006986 */ /* 0x0001e2000c10153c */
[----:B------:R-:W-:Y:S02]  /*43930*/  ISETP.LT.AND P6, PT, R127, R36, !P1 ;  /* 0x000000247f00720c */ /* 0x000fe40004fc1270 */
[----:B------:R-:W-:Y:S01]  /*43940*/  PRMT R36, R94, 0x7632, R36 ;  /* 0x000076325e247816 */ /* 0x000fe20000000024 */
[----:B------:R-:W-:Y:S01]  /*43950*/  VIADD R37, R13, 0x16 ;  /* 0x000000160d257836 */ /* 0x000fe20000000000 */
[----:B0-----:R-:W-:Y:S02]  /*43960*/  ISETP.LT.AND P1, PT, R252, R12, !P1 ;  /* 0x0000000cfc00720c */ /* 0x001fe40004f21270 */
[----:B------:R-:W0:Y:S01]  /*43970*/  LDC R12, c[0x0][0x22c] ;  /* 0x00008b00ff0c7b82 */ /* 0x000e220000000800 */
[----:B------:R-:W-:-:S05]  /*43980*/  IMAD.WIDE R24, R89, 0x2, R14 ;  /* 0x0000000259187825 */ /* 0x000fca00078e020e */
[----:B------:R2:W-:Y:S01]  /*43990*/  @P2 STG.E.U16 desc[UR60][R24.64], R36 ;  /* 0x0000002418002986 */ /* 0x0005e2000c10153c */
[----:B------:R-:W-:Y:S02]  /*439a0*/  ISETP.GE.AND P2, PT, R37, R0, PT ;  /* 0x000000002500720c */ /* 0x000fe40003f46270 */
[----:B------:R-:W0:Y:S01]  /*439b0*/  LDC R0, c[0x0][0x228] ;  /* 0x00008a00ff007b82 */ /* 0x000e220000000800 */
[----:B------:R-:W-:-:S07]  /*439c0*/  PRMT R90, R38, 0x7632, R90 ;  /* 0x00007632265a7816 */ /* 0x000fce000000005a */
[----:B------:R-:W0:Y:S01]  /*439d0*/  LDC R37, c[0x0][0x228] ;  /* 0x00008a00ff257b82 */ /* 0x000e220000000800 */
[----:B--2---:R-:W-:-:S05]  /*439e0*/  IMAD.WIDE R24, R89, 0x2, R248 ;  /* 0x0000000259187825 */ /* 0x004fca00078e02f8 */
[----:B------:R2:W-:Y:S01]  /*439f0*/  @P6 STG.E.U16 desc[UR60][R24.64], R38 ;  /* 0x0000002618006986 */ /* 0x0005e2000c10153c */
[----:B---3--:R-:W-:Y:S01]  /*43a00*/  ISETP.LT.AND P6, PT, R11, R92, !P2 ;  /* 0x0000005c0b00720c */ /* 0x008fe200057c1270 */
[----:B------:R-:W3:Y:S01]  /*43a10*/  LDC R36, c[0x0][0x228] ;  /* 0x00008a00ff247b82 */ /* 0x000ee20000000800 */
[----:B--2---:R-:W-:-:S07]  /*43a20*/  IMAD.WIDE R24, R89, 0x2, R250 ;  /* 0x0000000259187825 */ /* 0x004fce00078e02fa */
[----:B------:R-:W2:Y:S01]  /*43a30*/  LDC R38, c[0x0][0x228] ;  /* 0x00008a00ff267b82 */ /* 0x000ea20000000800 */
[----:B------:R-:W-:Y:S01]  /*43a40*/  IMAD.IADD R89, R89, 0x1, R88 ;  /* 0x0000000159597824 */ /* 0x000fe200078e0258 */
[----:B------:R4:W-:Y:S01]  /*43a50*/  @P1 STG.E.U16 desc[UR60][R24.64], R90 ;  /* 0x0000005a18001986 */ /* 0x0009e2000c10153c */
[----:B-1----:R-:W-:-:S05]  /*43a60*/  ISETP.LT.AND P1, PT, R120, R26, !P2 ;  /* 0x0000001a7800720c */ /* 0x002fca0005721270 */
[----:B------:R-:W1:Y:S01]  /*43a70*/  LDC R88, c[0x0][0x248] ;  /* 0x00009200ff587b82 */ /* 0x000e620000000800 */
[----:B----4-:R-:W-:Y:S01]  /*43a80*/  IMAD.WIDE R24, R89, 0x2, R2 ;  /* 0x0000000259187825 */ /* 0x010fe200078e0202 */
[----:B------:R-:W-:-:S06]  /*43a90*/  PRMT R92, R99, 0x7632, R92 ;  /* 0x00007632635c7816 */ /* 0x000fcc000000005c */
[----:B------:R-:W4:Y:S01]  /*43aa0*/  LDC R90, c[0x0][0x228] ;  /* 0x00008a00ff5a7b82 */ /* 0x000f220000000800 */
[----:B------:R3:W-:Y:S01]  /*43ab0*/  @P6 STG.E.U16 desc[UR60][R24.64], R99 ;  /* 0x0000006318006986 */ /* 0x0007e2000c10153c */
[----:B------:R-:W-:Y:S01]  /*43ac0*/  ISETP.LT.AND P6, PT, R127, R27, !P2 ;  /* 0x0000001b7f00720c */ /* 0x000fe200057c1270 */
[----:B------:R-:W-:Y:S01]  /*43ad0*/  VIADD R27, R13, 0x17 ;  /* 0x000000170d1b7836 */ /* 0x000fe20000000000 */
[----:B0-----:R-:W-:Y:S02]  /*43ae0*/  ISETP.LT.AND P2, PT, R252, R0, !P2 ;  /* 0x00000000fc00720c */ /* 0x001fe40005741270 */
[----:B------:R-:W-:Y:S02]  /*43af0*/  PRMT R94, R91, 0x7632, R94 ;  /* 0x000076325b5e7816 */ /* 0x000fe4000000005e */
[----:B------:R-:W0:Y:S01]  /*43b00*/  LDC R0, c[0x0][0x248] ;  /* 0x00009200ff007b82 */ /* 0x000e220000000800 */
[----:B---3--:R-:W-:-:S05]  /*43b10*/  IMAD.WIDE R24, R89, 0x2, R14 ;  /* 0x0000000259187825 */ /* 0x008fca00078e020e */
[----:B------:R3:W-:Y:S01]  /*43b20*/  @P1 STG.E.U16 desc[UR60][R24.64], R92 ;  /* 0x0000005c18001986 */ /* 0x0007e2000c10153c */
[----:B------:R-:W-:Y:S01]  /*43b30*/  ISETP.GE.AND P1, PT, R27, R12, PT ;  /* 0x0000000c1b00720c */ /* 0x000fe20003f26270 */
[C---:B------:R-:W-:Y:S01]  /*43b40*/  IMAD.WIDE R26, R89.reuse, 0x2, R250 ;  /* 0x00000002591a7825 */ /* 0x040fe200078e02fa */
[----:B------:R-:W0:Y:S03]  /*43b50*/  LDC R12, c[0x0][0x22c] ;  /* 0x00008b00ff0c7b82 */ /* 0x000e260000000800 */
[----:B---3--:R-:W-:-:S05]  /*43b60*/  IMAD.WIDE R24, R89, 0x2, R248 ;  /* 0x0000000259187825 */ /* 0x008fca00078e02f8 */
[----:B------:R-:W3:Y:S01]  /*43b70*/  LDC R92, c[0x0][0x228] ;  /* 0x00008a00ff5c7b82 */ /* 0x000ee20000000800 */
[----:B------:R2:W-:Y:S01]  /*43b80*/  @P6 STG.E.U16 desc[UR60][R24.64], R91 ;  /* 0x0000005b18006986 */ /* 0x0005e2000c10153c */
[----:B------:R-:W-:Y:S01]  /*43b90*/  ISETP.LT.AND P6, PT, R11, R37, !P1 ;  /* 0x000000250b00720c */ /* 0x000fe20004fc1270 */
[----:B-1----:R-:W-:-:S05]  /*43ba0*/  IMAD.IADD R89, R89, 0x1, R88 ;  /* 0x0000000159597824 */ /* 0x002fca00078e0258 */
[----:B------:R-:W1:Y:S01]  /*43bb0*/  LDC R88, c[0x0][0x228] ;  /* 0x00008a00ff587b82 */ /* 0x000e620000000800 */
[----:B------:R4:W-:Y:S01]  /*43bc0*/  @P2 STG.E.U16 desc[UR60][R26.64], R94 ;  /* 0x0000005e1a002986 */ /* 0x0009e2000c10153c */
[----:B------:R-:W-:Y:S01]  /*43bd0*/  ISETP.LT.AND P2, PT, R120, R36, !P1 ;  /* 0x000000247800720c */ /* 0x000fe20004f41270 */
[----:B------:R-:W-:-:S04]  /*43be0*/  IMAD.WIDE R36, R89, 0x2, R2 ;  /* 0x0000000259247825 */ /* 0x000fc800078e0202 */
[----:B------:R-:W-:Y:S01]  /*43bf0*/  VIADD R93, R13, 0x18 ;  /* 0x000000180d5d7836 */ /* 0x000fe20000000000 */
[----:B--2---:R-:W2:Y:S01]  /*43c00*/  LDC R91, c[0x0][0x228] ;  /* 0x00008a00ff5b7b82 */ /* 0x004ea20000000800 */
[----:B------:R0:W-:Y:S01]  /*43c10*/  @P6 STG.E.U16 desc[UR60][R36.64], R95 ;  /* 0x0000005f24006986 */ /* 0x0001e2000c10153c */
[----:B------:R-:W-:Y:S01]  /*43c20*/  ISETP.LT.AND P6, PT, R127, R38, !P1 ;  /* 0x000000267f00720c */ /* 0x000fe20004fc1270 */
[----:B------:R-:W-:Y:S01]  /*43c30*/  IMAD.WIDE R24, R89, 0x2, R14 ;  /* 0x0000000259187825 */ /* 0x000fe200078e020e */
[----:B----4-:R-:W-:-:S04]  /*43c40*/  PRMT R27, R95, 0x7632, R27 ;  /* 0x000076325f1b7816 */ /* 0x010fc8000000001b */
[----:B------:R-:W4:Y:S01]  /*43c50*/  LDC R38, c[0x0][0x228] ;  /* 0x00008a00ff267b82 */ /* 0x000f220000000800 */
[----:B------:R0:W-:Y:S01]  /*43c60*/  @P2 STG.E.U16 desc[UR60][R24.64], R27 ;  /* 0x0000001b18002986 */ /* 0x0001e2000c10153c */
[----:B------:R-:W-:Y:S02]  /*43c70*/  ISETP.LT.AND P1, PT, R252, R90, !P1 ;  /* 0x0000005afc00720c */ /* 0x000fe40004f21270 */
[----:B0-----:R-:W-:Y:S01]  /*43c80*/  ISETP.GE.AND P2, PT, R93, R12, PT ;  /* 0x0000000c5d00720c */ /* 0x001fe20003f46270 */
[----:B------:R-:W-:-:S03]  /*43c90*/  IMAD.WIDE R36, R89, 0x2, R250 ;  /* 0x0000000259247825 */ /* 0x000fc600078e02fa */
[----:B------:R-:W0:Y:S01]  /*43ca0*/  LDC R12, c[0x0][0x22c] ;  /* 0x00008b00ff0c7b82 */ /* 0x000e220000000800 */
[----:B------:R-:W-:Y:S01]  /*43cb0*/  IMAD.WIDE R26, R89, 0x2, R248 ;  /* 0x00000002591a7825 */ /* 0x000fe200078e02f8 */
[----:B------:R-:W-:-:S06]  /*43cc0*/  PRMT R25, R39, 0x7632, R25 ;  /* 0x0000763227197816 */ /* 0x000fcc0000000019 */
[----:B------:R-:W3:Y:S01]  /*43cd0*/  LDC R90, c[0x0][0x228] ;  /* 0x00008a00ff5a7b82 */ /* 0x000ee20000000800 */
[----:B------:R-:W-:Y:S01]  /*43ce0*/  @P6 STG.E.U16 desc[UR60][R26.64], R39 ;  /* 0x000000271a006986 */ /* 0x000fe2000c10153c */
[----:B-1----:R-:W-:-:S06]  /*43cf0*/  ISETP.LT.AND P6, PT, R11, R88, !P2 ;  /* 0x000000580b00720c */ /* 0x002fcc00057c1270 */
[----:B------:R-:W1:Y:S01]  /*43d00*/  LDC R88, c[0x0][0x228] ;  /* 0x00008a00ff587b82 */ /* 0x000e620000000800 */
[----:B------:R-:W-:Y:S01]  /*43d10*/  IMAD.IADD R89, R89, 0x1, R0 ;  /* 0x0000000159597824 */ /* 0x000fe200078e0200 */
[----:B------:R2:W-:Y:S01]  /*43d20*/  @P1 STG.E.U16 desc[UR60][R36.64], R25 ;  /* 0x0000001924001986 */ /* 0x0005e2000c10153c */
[----:B----4-:R-:W-:-:S05]  /*43d30*/  ISETP.LT.AND P1, PT, R120, R38, !P2 ;  /* 0x000000267800720c */ /* 0x010fca0005721270 */
[----:B------:R-:W4:Y:S01]  /*43d40*/  LDC R0, c[0x0][0x248] ;  /* 0x00009200ff007b82 */ /* 0x000f220000000800 */
[----:B--2---:R-:W-:Y:S01]  /*43d50*/  IMAD.WIDE R24, R89, 0x2, R2 ;  /* 0x0000000259187825 */ /* 0x004fe200078e0202 */
[----:B------:R-:W-:-:S06]  /*43d60*/  PRMT R37, R32, 0x7632, R37 ;  /* 0x0000763220257816 */ /* 0x000fcc0000000025 */
[----:B------:R-:W2:Y:S01]  /*43d70*/  LDC R93, c[0x0][0x228] ;  /* 0x00008a00ff5d7b82 */ /* 0x000ea20000000800 */
[----:B------:R3:W-:Y:S01]  /*43d80*/  @P6 STG.E.U16 desc[UR60][R24.64], R32 ;  /* 0x0000002018006986 */ /* 0x0007e2000c10153c */
[----:B------:R-:W-:Y:S01]  /*43d90*/  ISETP.LT.AND P6, PT, R127, R91, !P2 ;  /* 0x0000005b7f00720c */ /* 0x000fe200057c1270 */
[----:B------:R-:W-:-:S04]  /*43da0*/  IMAD.WIDE R26, R89, 0x2, R14 ;  /* 0x00000002591a7825 */ /* 0x000fc800078e020e */
[----:B------:R-:W-:Y:S01]  /*43db0*/  VIADD R39, R13, 0x19 ;  /* 0x000000190d277836 */ /* 0x000fe20000000000 */
[----:B------:R3:W-:Y:S01]  /*43dc0*/  @P1 STG.E.U16 desc[UR60][R26.64], R37 ;  /* 0x000000251a001986 */ /* 0x0007e2000c10153c */
[----:B-1----:R-:W-:Y:S02]  /*43dd0*/  ISETP.LT.AND P2, PT, R252, R88, !P2 ;  /* 0x00000058fc00720c */ /* 0x002fe40005741270 */
[----:B------:R-:W1:Y:S01]  /*43de0*/  LDC R88, c[0x0][0x228] ;  /* 0x00008a00ff587b82 */ /* 0x000e620000000800 */
[----:B0-----:R-:W-:-:S07]  /*43df0*/  ISETP.GE.AND P1, PT, R39, R12, PT ;  /* 0x0000000c2700720c */ /* 0x001fce0003f26270 */
[----:B---3--:R-:W0:Y:S01]  /*43e00*/  LDC R32, c[0x0][0x228] ;  /* 0x00008a00ff207b82 */ /* 0x008e220000000800 */
[----:B------:R-:W-:-:S05]  /*43e10*/  IMAD.WIDE R36, R89, 0x2, R248 ;  /* 0x0000000259247825 */ /* 0x000fca00078e02f8 */
[----:B------:R3:W-:Y:S01]  /*43e20*/  @P6 STG.E.U16 desc[UR60][R36.64], R28 ;  /* 0x0000001c24006986 */ /* 0x0007e2000c10153c */
[----:B------:R-:W-:Y:S01]  /*43e30*/  ISETP.LT.AND P6, PT, R11, R90, !P1 ;  /* 0x0000005a0b00720c */ /* 0x000fe20004fc1270 */
[----:B------:R-:W1:Y:S01]  /*43e40*/  LDC R12, c[0x0][0x22c] ;  /* 0x00008b00ff0c7b82 */ /* 0x000e620000000800 */
[----:B------:R-:W-:Y:S01]  /*43e50*/  PRMT R27, R28, 0x7632, R27 ;  /* 0x000076321c1b7816 */ /* 0x000fe2000000001b */
[C---:B----4-:R-:W-:Y:S02]  /*43e60*/  IMAD.IADD R91, R89.reuse, 0x1, R0 ;  /* 0x00000001595b7824 */ /* 0x050fe400078e0200 */
[----:B------:R-:W-:-:S04]  /*43e70*/  IMAD.WIDE R38, R89, 0x2, R250 ;  /* 0x0000000259267825 */ /* 0x000fc800078e02fa */
[----:B------:R-:W-:Y:S01]  /*43e80*/  IMAD.WIDE R24, R91, 0x2, R2 ;  /* 0x000000025b187825 */ /* 0x000fe200078e0202 */
[----:B------:R-:W4:Y:S01]  /*43e90*/  LDC R0, c[0x0][0x248] ;  /* 0x00009200ff007b82 */ /* 0x000f220000000800 */
[----:B------:R3:W-:Y:S01]  /*43ea0*/  @P2 STG.E.U16 desc[UR60][R38.64], R27 ;  /* 0x0000001b26002986 */ /* 0x0007e2000c10153c */
[----:B------:R-:W-:-:S03]  /*43eb0*/  ISETP.LT.AND P2, PT, R120, R92, !P1 ;  /* 0x0000005c7800720c */ /* 0x000fc60004f41270 */
[----:B------:R3:W-:Y:S01]  /*43ec0*/  @P6 STG.E.U16 desc[UR60][R24.64], R104 ;  /* 0x0000006818006986 */ /* 0x0007e2000c10153c */
[----:B--2---:R-:W-:Y:S02]  /*43ed0*/  ISETP.LT.AND P6, PT, R127, R93, !P1 ;  /* 0x0000005d7f00720c */ /* 0x004fe40004fc1270 */
[----:B---3--:R-:W2:Y:S01]  /*43ee0*/  LDC R28, c[0x0][0x228] ;  /* 0x00008a00ff1c7b82 */ /* 0x008ea20000000800 */
[----:B------:R-:W-:Y:S02]  /*43ef0*/  VIADD R93, R13, 0x1a ;  /* 0x0000001a0d5d7836 */ /* 0x000fe40000000000 */
[----:B------:R-:W-:-:S05]  /*43f00*/  IMAD.WIDE R26, R91, 0x2, R14 ;  /* 0x000000025b1a7825 */ /* 0x000fca00078e020e */
[----:B------:R-:W3:Y:S01]  /*43f10*/  LDC R89, c[0x0][0x228] ;  /* 0x00008a00ff597b82 */ /* 0x000ee20000000800 */
[----:B------:R-:W-:Y:S01]  /*43f20*/  PRMT R25, R104, 0x7632, R25 ;  /* 0x0000763268197816 */ /* 0x000fe20000000019 */
[----:B------:R-:W-:Y:S01]  /*43f30*/  IMAD.WIDE R36, R91, 0x2, R248 ;  /* 0x000000025b247825 */ /* 0x000fe200078e02f8 */
[----:B0-----:R-:W-:-:S03]  /*43f40*/  ISETP.LT.AND P1, PT, R252, R32, !P1 ;  /* 0x00000020fc00720c */ /* 0x001fc60004f21270 */
[----:B------:R0:W-:Y:S01]  /*43f50*/  @P2 STG.E.U16 desc[UR60][R26.64], R25 ;  /* 0x000000191a002986 */ /* 0x0001e2000c10153c */
[----:B-1----:R-:W-:Y:S01]  /*43f60*/  ISETP.GE.AND P2, PT, R93, R12, PT ;  /* 0x0000000c5d00720c */ /* 0x002fe20003f46270 */
[----:B------:R-:W1:Y:S02]  /*43f70*/  LDC R32, c[0x0][0x228] ;  /* 0x00008a00ff207b82 */ /* 0x000e640000000800 */
[----:B------:R-:W-:Y:S01]  /*43f80*/  @P6 STG.E.U16 desc[UR60][R36.64], R108 ;  /* 0x0000006c24006986 */ /* 0x000fe2000c10153c */
[----:B------:R-:W-:-:S05]  /*43f90*/  ISETP.LT.AND P6, PT, R11, R88, !P2 ;  /* 0x000000580b00720c */ /* 0x000fca00057c1270 */
[----:B------:R-:W1:Y:S01]  /*43fa0*/  LDC R12, c[0x0][0x22c] ;  /* 0x00008b00ff0c7b82 */ /* 0x000e620000000800 */
[----:B0-----:R-:W-:Y:S01]  /*43fb0*/  PRMT R27, R108, 0x7632, R27 ;  /* 0x000076326c1b7816 */ /* 0x001fe2000000001b */
[----:B------:R-:W-:-:S04]  /*43fc0*/  IMAD.WIDE R24, R91, 0x2, R250 ;  /* 0x000000025b187825 */ /* 0x000fc800078e02fa */
[----:B----4-:R-:W-:Y:S02]  /*43fd0*/  IMAD.IADD R91, R91, 0x1, R0 ;  /* 0x000000015b5b7824 */ /* 0x010fe400078e0200 */
[----:B------:R-:W0:Y:S01]  /*43fe0*/  LDC R38, c[0x0][0x228] ;  /* 0x00008a00ff267b82 */ /* 0x000e220000000800 */
[----:B------:R4:W-:Y:S01]  /*43ff0*/  @P1 STG.E.U16 desc[UR60][R24.64], R27 ;  /* 0x0000001b18001986 */ /* 0x0009e2000c10153c */
[----:B--2---:R-:W-:-:S06]  /*44000*/  ISETP.LT.AND P1, PT, R120, R28, !P2 ;  /* 0x0000001c7800720c */ /* 0x004fcc0005721270 */
[----:B------:R-:W2:Y:S01]  /*44010*/  LDC R0, c[0x0][0x248] ;  /* 0x00009200ff007b82 */ /* 0x000ea20000000800 */
[----:B----4-:R-:W-:-:S07]  /*44020*/  IMAD.WIDE R26, R91, 0x2, R2 ;  /* 0x000000025b1a7825 */ /* 0x010fce00078e0202 */
[----:B------:R-:W4:Y:S01]  /*44030*/  LDC R28, c[0x0][0x228] ;  /* 0x00008a00ff1c7b82 */ /* 0x000f220000000800 */
[----:B------:R1:W-:Y:S01]  /*44040*/  @P6 STG.E.U16 desc[UR60][R26.64], R33 ;  /* 0x000000211a006986 */ /* 0x0003e2000c10153c */
[----:B---3--:R-:W-:Y:S01]  /*44050*/  ISETP.LT.AND P6, PT, R127, R89, !P2 ;  /* 0x000000597f00720c */ /* 0x008fe200057c1270 */
[----:B------:R-:W-:Y:S01]  /*44060*/  IMAD.WIDE R36, R91, 0x2, R14 ;  /* 0x000000025b247825 */ /* 0x000fe200078e020e */
[----:B------:R-:W-:-:S03]  /*44070*/  PRMT R25, R33, 0x7632, R25 ;  /* 0x0000763221197816 */ /* 0x000fc60000000019 */
[----:B------:R-:W-:Y:S01]  /*44080*/  VIADD R89, R13, 0x1b ;  /* 0x0000001b0d597836 */ /* 0x000fe20000000000 */
[----:B------:R-:W3:Y:S01]  /*44090*/  LDC R39, c[0x0][0x228] ;  /* 0x00008a00ff277b82 */ /* 0x000ee20000000800 */
[----:B------:R0:W-:Y:S01]  /*440a0*/  @P1 STG.E.U16 desc[UR60][R36.64], R25 ;  /* 0x0000001924001986 */ /* 0x0001e2000c10153c */
[----:B-1----:R-:W-:Y:S02]  /*440b0*/  ISETP.LT.AND P2, PT, R252, R32, !P2 ;  /* 0x00000020fc00720c */ /* 0x002fe40005741270 */
[----:B------:R-:W-:Y:S01]  /*440c0*/  ISETP.GE.AND P1, PT, R89, R12, PT ;  /* 0x0000000c5900720c */ /* 0x000fe20003f26270 */
[----:B------:R-:W-:Y:S01]  /*440d0*/  IMAD.WIDE R26, R91, 0x2, R250 ;  /* 0x000000025b1a7825 */ /* 0x000fe200078e02fa */
[----:B------:R-:W-:Y:S02]  /*440e0*/  PRMT R33, R29, 0x7632, R33 ;  /* 0x000076321d217816 */ /* 0x000fe40000000021 */
[----:B------:R-:W1:Y:S01]  /*440f0*/  LDC R12, c[0x0][0x22c] ;  /* 0x00008b00ff0c7b82 */ /* 0x000e620000000800 */
[----:B0-----:R-:W-:-:S07]  /*44100*/  IMAD.WIDE R24, R91, 0x2, R248 ;  /* 0x000000025b187825 */ /* 0x001fce00078e02f8 */
[----:B------:R-:W0:Y:S01]  /*44110*/  LDC R36, c[0x0][0x228] ;  /* 0x00008a00ff247b82 */ /* 0x000e220000000800 */
[----:B------:R-:W-:Y:S01]  /*44120*/  @P6 STG.E.U16 desc[UR60][R24.64], R29 ;  /* 0x0000001d18006986 */ /* 0x000fe2000c10153c */
[----:B------:R-:W-:Y:S01]  /*44130*/  ISETP.LT.AND P6, PT, R11, R38, !P1 ;  /* 0x000000260b00720c */ /* 0x000fe20004fc1270 */
[----:B--2---:R-:W-:-:S05]  /*44140*/  IMAD.IADD R91, R91, 0x1, R0 ;  /* 0x000000015b5b7824 */ /* 0x004fca00078e0200 */
[----:B------:R-:W2:Y:S01]  /*44150*/  LDC R38, c[0x0][0x228] ;  /* 0x00008a00ff267b82 */ /* 0x000ea20000000800 */
[----:B------:R3:W-:Y:S01]  /*44160*/  @P2 STG.E.U16 desc[UR60][R26.64], R33 ;  /* 0x000000211a002986 */ /* 0x0007e2000c10153c */
[----:B----4-:R-:W-:-:S06]  /*44170*/  ISETP.LT.AND P2, PT, R120, R28, !P1 ;  /* 0x0000001c7800720c */ /* 0x010fcc0004f41270 */
[----:B------:R-:W4:Y:S01]  /*44180*/  LDC R0, c[0x0][0x248] ;  /* 0x00009200ff007b82 */ /* 0x000f220000000800 */
[----:B---3--:R-:W-:Y:S01]  /*44190*/  IMAD.WIDE R32, R91, 0x2, R2 ;  /* 0x000000025b207825 */ /* 0x008fe200078e0202 */
[----:B------:R-:W-:-:S06]  /*441a0*/  PRMT R27, R105, 0x7632, R27 ;  /* 0x00007632691b7816 */ /* 0x000fcc000000001b */
[----:B------:R-:W3:Y:S01]  /*441b0*/  LDC R37, c[0x0][0x228] ;  /* 0x00008a00ff257b82 */ /* 0x000ee20000000800 */
[----:B------:R1:W-:Y:S01]  /*441c0*/  @P6 STG.E.U16 desc[UR60][R32.64], R105 ;  /* 0x0000006920006986 */ /* 0x0003e2000c10153c */
[----:B------:R-:W-:Y:S01]  /*441d0*/  ISETP.LT.AND P6, PT, R127, R39, !P1 ;  /* 0x000000277f00720c */ /* 0x000fe20004fc1270 */
[----:B------:R-:W-:-:S05]  /*441e0*/  IMAD.WIDE R24, R91, 0x2, R14 ;  /* 0x000000025b187825 */ /* 0x000fca00078e020e */
[----:B------:R-:W3:Y:S01]  /*441f0*/  LDC R39, c[0x0][0x228] ;  /* 0x00008a00ff277b82 */ /* 0x000ee20000000800 */
[----:B------:R-:W-:Y:S01]  /*44200*/  VIADD R29, R13, 0x1c ;  /* 0x0000001c0d1d7836 */ /* 0x000fe20000000000 */
[----:B------:R0:W-:Y:S01]  /*44210*/  @P2 STG.E.U16 desc[UR60][R24.64], R27 ;  /* 0x0000001b18002986 */ /* 0x0001e2000c10153c */
[----:B--2---:R-:W-:-:S03]  /*44220*/  ISETP.LT.AND P1, PT, R252, R38, !P1 ;  /* 0x00000026fc00720c */ /* 0x004fc60004f21270 */
[----:B-1----:R-:W-:Y:S02]  /*44230*/  ISETP.GE.AND P2, PT, R29, R12, PT ;  /* 0x0000000c1d00720c */ /* 0x002fe40003f46270 */
[----:B------:R-:W1:Y:S01]  /*44240*/  LDC R32, c[0x0][0x228] ;  /* 0x00008a00ff207b82 */ /* 0x000e620000000800 */
[----:B0-----:R-:W-:-:S07]  /*44250*/  IMAD.WIDE R26, R91, 0x2, R248 ;  /* 0x000000025b1a7825 */ /* 0x001fce00078e02f8 */
[----:B------:R-:W0:Y:S01]  /*44260*/  LDC R12, c[0x0][0x22c] ;  /* 0x00008b00ff0c7b82 */ /* 0x000e220000000800 */
[----:B------:R2:W-:Y:S01]  /*44270*/  @P6 STG.E.U16 desc[UR60][R26.64], R109 ;  /* 0x0000006d1a006986 */ /* 0x0005e2000c10153c */
[----:B------:R-:W-:Y:S01]  /*44280*/  ISETP.LT.AND P6, PT, R11, R36, !P2 ;  /* 0x000000240b00720c */ /* 0x000fe200057c1270 */
[----:B----4-:R-:W-:Y:S01]  /*44290*/  IMAD.IADD R33, R91, 0x1, R0 ;  /* 0x000000015b217824 */ /* 0x010fe200078e0200 */
[----:B------:R-:W-:Y:S01]  /*442a0*/  PRMT R88, R109, 0x7632, R88 ;  /* 0x000076326d587816 */ /* 0x000fe20000000058 */
[----:B------:R-:W-:-:S03]  /*442b0*/  IMAD.WIDE R28, R91, 0x2, R250 ;  /* 0x000000025b1c7825 */ /* 0x000fc600078e02fa */
[----:B------:R-:W4:Y:S01]  /*442c0*/  LDC R36, c[0x0][0x228] ;  /* 0x00008a00ff247b82 */ /* 0x000f220000000800 */
[----:B------:R-:W-:Y:S01]  /*442d0*/  IMAD.WIDE R24, R33, 0x2, R2 ;  /* 0x0000000221187825 */ /* 0x000fe200078e0202 */
[----:B------:R-:W-:Y:S01]  /*442e0*/  @P1 STG.E.U16 desc[UR60][R28.64], R88 ;  /* 0x000000581c001986 */ /* 0x000fe2000c10153c */
[----:B---3--:R-:W-:-:S05]  /*442f0*/  ISETP.LT.AND P1, PT, R120, R37, !P2 ;  /* 0x000000257800720c */ /* 0x008fca0005721270 */
[----:B------:R-:W3:Y:S01]  /*44300*/  LDC R0, c[0x0][0x248] ;  /* 0x00009200ff007b82 */ /* 0x000ee20000000800 */
[----:B------:R2:W-:Y:S01]  /*44310*/  @P6 STG.E.U16 desc[UR60][R24.64], R34 ;  /* 0x0000002218006986 */ /* 0x0005e2000c10153c */
[----:B------:R-:W-:-:S06]  /*44320*/  ISETP.LT.AND P6, PT, R127, R39, !P2 ;  /* 0x000000277f00720c */ /* 0x000fcc00057c1270 */
[----:B------:R-:W3:Y:S01]  /*44330*/  LDC R38, c[0x0][0x228] ;  /* 0x00008a00ff267b82 */ /* 0x000ee20000000800 */
[----:B--2---:R-:W-:Y:S01]  /*44340*/  IMAD.WIDE R26, R33, 0x2, R14 ;  /* 0x00000002211a7825 */ /* 0x004fe200078e020e */
[----:B------:R-:W-:-:S03]  /*44350*/  PRMT R25, R34, 0x7632, R25 ;  /* 0x0000763222197816 */ /* 0x000fc60000000019 */
[----:B------:R-:W-:-:S03]  /*44360*/  VIADD R37, R13, 0x1d ;  /* 0x0000001d0d257836 */ /* 0x000fc60000000000 */
[----:B------:R-:W2:Y:S01]  /*44370*/  LDC R39, c[0x0][0x228] ;  /* 0x00008a00ff277b82 */ /* 0x000ea20000000800 */
[----:B-1----:R-:W-:Y:S01]  /*44380*/  ISETP.LT.AND P2, PT, R252, R32, !P2 ;  /* 0x00000020fc00720c */ /* 0x002fe20005741270 */
[----:B------:R-:W-:Y:S01]  /*44390*/  IMAD.WIDE R28, R33, 0x2, R248 ;  /* 0x00000002211c7825 */ /* 0x000fe200078e02f8 */
[----:B------:R1:W-:Y:S01]  /*443a0*/  @P1 STG.E.U16 desc[UR60][R26.64], R25 ;  /* 0x000000191a001986 */ /* 0x0003e2000c10153c */
[----:B0-----:R-:W-:-:S03]  /*443b0*/  ISETP.GE.AND P1, PT, R37, R12, PT ;  /* 0x0000000c2500720c */ /* 0x001fc60003f26270 */
[----:B------:R0:W-:Y:S01]  /*443c0*/  @P6 STG.E.U16 desc[UR60][R28.64], R30 ;  /* 0x0000001e1c006986 */ /* 0x0001e2000c10153c */
[----:B------:R-:W0:Y:S01]  /*443d0*/  LDC R34, c[0x0][0x228] ;  /* 0x00008a00ff227b82 */ /* 0x000e220000000800 */
[----:B----4-:R-:W-:Y:S01]  /*443e0*/  ISETP.LT.AND P6, PT, R11, R36, !P1 ;  /* 0x000000240b00720c */ /* 0x010fe20004fc1270 */
[----:B---3--:R-:W-:-:S06]  /*443f0*/  IMAD.IADD R37, R33, 0x1, R0 ;  /* 0x0000000121257824 */ /* 0x008fcc00078e0200 */
[----:B------:R-:W3:Y:S01]  /*44400*/  LDC R12, c[0x0][0x22c] ;  /* 0x00008b00ff0c7b82 */ /* 0x000ee20000000800 */
[----:B-1----:R-:W-:Y:S01]  /*44410*/  PRMT R27, R30, 0x7632, R27 ;  /* 0x000076321e1b7816 */ /* 0x002fe2000000001b */
[----:B------:R-:W-:-:S06]  /*44420*/  IMAD.WIDE R24, R33, 0x2, R250 ;  /* 0x0000000221187825 */ /* 0x000fcc00078e02fa */
[----:B------:R-:W1:Y:S01]  /*44430*/  LDC R36, c[0x0][0x228] ;  /* 0x00008a00ff247b82 */ /* 0x000e620000000800 */
[----:B------:R4:W-:Y:S01]  /*44440*/  @P2 STG.E.U16 desc[UR60][R24.64], R27 ;  /* 0x0000001b18002986 */ /* 0x0009e2000c10153c */
[----:B------:R-:W-:Y:S01]  /*44450*/  ISETP.LT.AND P2, PT, R120, R38, !P1 ;  /* 0x000000267800720c */ /* 0x000fe20004f41270 */
[----:B------:R-:W-:-:S05]  /*44460*/  IMAD.WIDE R32, R37, 0x2, R2 ;  /* 0x0000000225207825 */ /* 0x000fca00078e0202 */
[----:B------:R-:W1:Y:S01]  /*44470*/  LDC R0, c[0x0][0x248] ;  /* 0x00009200ff007b82 */ /* 0x000e620000000800 */
[----:B------:R3:W-:Y:S01]  /*44480*/  @P6 STG.E.U16 desc[UR60][R32.64], R106 ;  /* 0x0000006a20006986 */ /* 0x0007e2000c10153c */
[----:B--2---:R-:W-:-:S06]  /*44490*/  ISETP.LT.AND P6, PT, R127, R39, !P1 ;  /* 0x000000277f00720c */ /* 0x004fcc0004fc1270 */
[----:B0-----:R-:W0:Y:S01]  /*444a0*/  LDC R30, c[0x0][0x228] ;  /* 0x00008a00ff1e7b82 */ /* 0x001e220000000800 */
[----:B----4-:R-:W-:Y:S01]  /*444b0*/  PRMT R25, R106, 0x7632, R25 ;  /* 0x000076326a197816 */ /* 0x010fe20000000019 */
[----:B------:R-:W-:Y:S01]  /*444c0*/  IMAD.WIDE R26, R37, 0x2, R14 ;  /* 0x00000002251a7825 */ /* 0x000fe200078e020e */
[----:B------:R-:W-:-:S03]  /*444d0*/  ISETP.LT.AND P1, PT, R252, R34, !P1 ;  /* 0x00000022fc00720c */ /* 0x000fc60004f21270 */
[----:B------:R-:W-:Y:S02]  /*444e0*/  VIADD R29, R13, 0x1e ;  /* 0x0000001e0d1d7836 */ /* 0x000fe40000000000 */
[----:B------:R-:W2:Y:S01]  /*444f0*/  LDC R38, c[0x0][0x228] ;  /* 0x00008a00ff267b82 */ /* 0x000ea20000000800 */
[----:B------:R4:W-:Y:S02]  /*44500*/  @P2 STG.E.U16 desc[UR60][R26.64], R25 ;  /* 0x000000191a002986 */ /* 0x0009e4000c10153c */
[----:B---3--:R-:W-:-:S05]  /*44510*/  ISETP.GE.AND P2, PT, R29, R12, PT ;  /* 0x0000000c1d00720c */ /* 0x008fca0003f46270 */
[----:B------:R-:W3:Y:S01]  /*44520*/  LDC R32, c[0x0][0x228] ;  /* 0x00008a00ff207b82 */ /* 0x000ee20000000800 */
[----:B----4-:R-:W-:Y:S01]  /*44530*/  IMAD.WIDE R24, R37, 0x2, R248 ;  /* 0x0000000225187825 */ /* 0x010fe200078e02f8 */
[----:B------:R-:W-:-:S06]  /*44540*/  PRMT R29, R110, 0x7632, R29 ;  /* 0x000076326e1d7816 */ /* 0x000fcc000000001d */
[----:B------:R-:W4:Y:S01]  /*44550*/  LDC R12, c[0x0][0x22c] ;  /* 0x00008b00ff0c7b82 */ /* 0x000f220000000800 */
[----:B------:R-:W-:Y:S01]  /*44560*/  @P6 STG.E.U16 desc[UR60][R24.64], R110 ;  /* 0x0000006e18006986 */ /* 0x000fe2000c10153c */
[----:B-1----:R-:W-:Y:S01]  /*44570*/  ISETP.LT.AND P6, PT, R11, R36, !P2 ;  /* 0x000000240b00720c */ /* 0x002fe200057c1270 */
[----:B------:R-:W-:-:S04]  /*44580*/  IMAD.WIDE R26, R37, 0x2, R250 ;  /* 0x00000002251a7825 */ /* 0x000fc800078e02fa */
[----:B------:R-:W-:Y:S01]  /*44590*/  IMAD.IADD R37, R37, 0x1, R0 ;  /* 0x0000000125257824 */ /* 0x000fe200078e0200 */
[----:B------:R-:W1:Y:S01]  /*445a0*/  LDC R33, c[0x0][0x228] ;  /* 0x00008a00ff217b82 */ /* 0x000e620000000800 */
[----:B------:R2:W-:Y:S01]  /*445b0*/  @P1 STG.E.U16 desc[UR60][R26.64], R29 ;  /* 0x0000001d1a001986 */ /* 0x0005e2000c10153c */
[----:B0-----:R-:W-:-:S06]  /*445c0*/  ISETP.LT.AND P1, PT, R120, R30, !P2 ;  /* 0x0000001e7800720c */ /* 0x001fcc0005721270 */
[----:B------:R-:W0:Y:S01]  /*445d0*/  LDC R0, c[0x0][0x248] ;  /* 0x00009200ff007b82 */ /* 0x000e220000000800 */
[----:B--2---:R-:W-:-:S07]  /*445e0*/  IMAD.WIDE R28, R37, 0x2, R2 ;  /* 0x00000002251c7825 */ /* 0x004fce00078e0202 */
[----:B------:R-:W2:Y:S01]  /*445f0*/  LDC R30, c[0x0][0x228] ;  /* 0x00008a00ff1e7b82 */ /* 0x000ea20000000800 */
[----:B------:R-:W-:Y:S01]  /*44600*/  @P6 STG.E.U16 desc[UR60][R28.64], R35 ;  /* 0x000000231c006986 */ /* 0x000fe2000c10153c */
[----:B------:R-:W-:Y:S01]  /*44610*/  ISETP.LT.AND P6, PT, R127, R38, !P2 ;  /* 0x000000267f00720c */ /* 0x000fe200057c1270 */
[----:B------:R-:W-:Y:S01]  /*44620*/  IMAD.WIDE R24, R37, 0x2, R14 ;  /* 0x0000000225187825 */ /* 0x000fe200078e020e */
[----:B------:R-:W-:-:S04]  /*44630*/  PRMT R27, R35, 0x7632, R27 ;  /* 0x00007632231b7816 */ /* 0x000fc8000000001b */
[----:B------:R-:W2:Y:S01]  /*44640*/  LDC R34, c[0x0][0x228] ;  /* 0x00008a00ff227b82 */ /* 0x000ea20000000800 */
[----:B------:R-:W-:Y:S01]  /*44650*/  VIADD R39, R13, 0x1f ;  /* 0x0000001f0d277836 */ /* 0x000fe20000000000 */
[----:B------:R4:W-:Y:S01]  /*44660*/  @P1 STG.E.U16 desc[UR60][R24.64], R27 ;  /* 0x0000001b18001986 */ /* 0x0009e2000c10153c */
[----:B---3--:R-:W-:-:S03]  /*44670*/  ISETP.LT.AND P2, PT, R252, R32, !P2 ;  /* 0x00000020fc00720c */ /* 0x008fc60005741270 */
[----:B----4-:R-:W-:Y:S02]  /*44680*/  ISETP.GE.AND P1, PT, R39, R12, PT ;  /* 0x0000000c2700720c */ /* 0x010fe40003f26270 */
[----:B------:R-:W3:Y:S01]  /*44690*/  LDC R32, c[0x0][0x228] ;  /* 0x00008a00ff207b82 */ /* 0x000ee20000000800 */
[----:B------:R-:W-:-:S07]  /*446a0*/  IMAD.WIDE R26, R37, 0x2, R248 ;  /* 0x00000002251a7825 */ /* 0x000fce00078e02f8 */
[----:B------:R-:W4:Y:S01]  /*446b0*/  LDC R12, c[0x0][0x22c] ;  /* 0x00008b00ff0c7b82 */ /* 0x000f220000000800 */
[----:B------:R-:W-:Y:S01]  /*446c0*/  @P6 STG.E.U16 desc[UR60][R26.64], R31 ;  /* 0x0000001f1a006986 */ /* 0x000fe2000c10153c */
[----:B-1----:R-:W-:Y:S01]  /*446d0*/  ISETP.LT.AND P6, PT, R11, R33, !P1 ;  /* 0x000000210b00720c */ /* 0x002fe20004fc1270 */
[----:B------:R-:W-:Y:S01]  /*446e0*/  IMAD.WIDE R28, R37, 0x2, R250 ;  /* 0x00000002251c7825 */ /* 0x000fe200078e02fa */
[----:B------:R-:W-:-:S04]  /*446f0*/  PRMT R25, R31, 0x7632, R25 ;  /* 0x000076321f197816 */ /* 0x000fc80000000019 */
[----:B------:R-:W1:Y:S01]  /*44700*/  LDC R33, c[0x0][0x228] ;  /* 0x00008a00ff217b82 */ /* 0x000e620000000800 */
[----:B0-----:R-:W-:Y:S01]  /*44710*/  IMAD.IADD R37, R37, 0x1, R0 ;  /* 0x0000000125257824 */ /* 0x001fe200078e0200 */
[----:B------:R0:W-:Y:S01]  /*44720*/  @P2 STG.E.U16 desc[UR60][R28.64], R25 ;  /* 0x000000191c002986 */ /* 0x0001e2000c10153c */
[----:B--2---:R-:W-:-:S05]  /*44730*/  ISETP.LT.AND P2, PT, R120, R30, !P1 ;  /* 0x0000001e7800720c */ /* 0x004fca0004f41270 */
[----:B------:R-:W2:Y:S01]  /*44740*/  LDC R0, c[0x0][0x248] ;  /* 0x00009200ff007b82 */ /* 0x000ea20000000800 */
[----:B0-----:R-:W-:-:S07]  /*44750*/  IMAD.WIDE R24, R37, 0x2, R2 ;  /* 0x0000000225187825 */ /* 0x001fce00078e0202 */
[----:B------:R-:W0:Y:S01]  /*44760*/  LDC R30, c[0x0][0x228] ;  /* 0x00008a00ff1e7b82 */ /* 0x000e220000000800 */
[----:B------:R-:W-:Y:S01]  /*44770*/  PRMT R29, R107, 0x7632, R29 ;  /* 0x000076326b1d7816 */ /* 0x000fe2000000001d */
[----:B------:R-:W-:Y:S01]  /*44780*/  @P6 STG.E.U16 desc[UR60][R24.64], R107 ;  /* 0x0000006b18006986 */ /* 0x000fe2000c10153c */
[----:B------:R-:W-:Y:S01]  /*44790*/  ISETP.LT.AND P6, PT, R127, R34, !P1 ;  /* 0x000000227f00720c */ /* 0x000fe20004fc1270 */
[----:B------:R-:W-:-:S04]  /*447a0*/  IMAD.WIDE R26, R37, 0x2, R14 ;  /* 0x00000002251a7825 */ /* 0x000fc800078e020e */
[----:B------:R-:W0:Y:S01]  /*447b0*/  LDC R31, c[0x0][0x228] ;  /* 0x00008a00ff1f7b82 */ /* 0x000e220000000800 */
[----:B------:R-:W-:Y:S01]  /*447c0*/  VIADD R35, R13, 0x20 ;  /* 0x000000200d237836 */ /* 0x000fe20000000000 */
[----:B------:R1:W-:Y:S01]  /*447d0*/  @P2 STG.E.U16 desc[UR60][R26.64], R29 ;  /* 0x0000001d1a002986 */ /* 0x0003e2000c10153c */
[----:B---3--:R-:W-:-:S03]  /*447e0*/  ISETP.LT.AND P1, PT, R252, R32, !P1 ;  /* 0x00000020fc00720c */ /* 0x008fc60004f21270 */
[----:B----4-:R-:W-:Y:S02]  /*447f0*/  ISETP.GE.AND P2, PT, R35, R12, PT ;  /* 0x0000000c2300720c */ /* 0x010fe40003f46270 */
[----:B------:R-:W3:Y:S01]  /*44800*/  LDC R32, c[0x0][0x228] ;  /* 0x00008a00ff207b82 */ /* 0x000ee20000000800 */
[----:B-1----:R-:W-:-:S07]  /*44810*/  IMAD.WIDE R28, R37, 0x2, R248 ;  /* 0x00000002251c7825 */ /* 0x002fce00078e02f8 */
[----:B------:R-:W1:Y:S01]  /*44820*/  LDC R12, c[0x0][0x22c] ;  /* 0x00008b00ff0c7b82 */ /* 0x000e620000000800 */
[----:B------:R-:W-:Y:S01]  /*44830*/  PRMT R27, R111, 0x7632, R27 ;  /* 0x000076326f1b7816 */ /* 0x000fe2000000001b */
[----:B------:R-:W-:Y:S01]  /*44840*/  @P6 STG.E.U16 desc[UR60][R28.64], R111 ;  /* 0x0000006f1c006986 */ /* 0x000fe2000c10153c */
[----:B------:R-:W-:Y:S01]  /*44850*/  ISETP.LT.AND P6, PT, R11, R33, !P2 ;  /* 0x000000210b00720c */ /* 0x000fe200057c1270 */
[----:B------:R-:W-:-:S04]  /*44860*/  IMAD.WIDE R24, R37, 0x2, R250 ;  /* 0x0000000225187825 */ /* 0x000fc800078e02fa */
[----:B------:R-:W4:Y:S01]  /*44870*/  LDC R33, c[0x0][0x228] ;  /* 0x00008a00ff217b82 */ /* 0x000f220000000800 */
[----:B--2---:R-:W-:Y:S01]  /*44880*/  IMAD.IADD R37, R37, 0x1, R0 ;  /* 0x0000000125257824 */ /* 0x004fe200078e0200 */
[----:B------:R2:W-:Y:S01]  /*44890*/  @P1 STG.E.U16 desc[UR60][R24.64], R27 ;  /* 0x0000001b18001986 */ /* 0x0005e2000c10153c */
[----:B0-----:R-:W-:-:S05]  /*448a0*/  ISETP.LT.AND P1, PT, R120, R30, !P2 ;  /* 0x0000001e7800720c */ /* 0x001fca0005721270 */
[----:B------:R-:W0:Y:S01]  /*448b0*/  LDC R0, c[0x0][0x248] ;  /* 0x00009200ff007b82 */ /* 0x000e220000000800 */
[----:B--2---:R-:W-:-:S07]  /*448c0*/  IMAD.WIDE R26, R37, 0x2, R2 ;  /* 0x00000002251a7825 */ /* 0x004fce00078e0202 */
[----:B------:R-:W2:Y:S01]  /*448d0*/  LDC R30, c[0x0][0x228] ;  /* 0x00008a00ff1e7b82 */ /* 0x000ea20000000800 */
[----:B------:R-:W-:Y:S01]  /*448e0*/  PRMT R25, R84, 0x7632, R25 ;  /* 0x0000763254197816 */ /* 0x000fe20000000019 */
[----:B------:R-:W-:Y:S01]  /*448f0*/  @P6 STG.E.U16 desc[UR60][R26.64], R84 ;  /* 0x000000541a006986 */ /* 0x000fe2000c10153c */
[----:B------:R-:W-:Y:S01]  /*44900*/  ISETP.LT.AND P6, PT, R127, R31, !P2 ;  /* 0x0000001f7f00720c */ /* 0x000fe200057c1270 */
[----:B------:R-:W-:-:S04]  /*44910*/  IMAD.WIDE R28, R37, 0x2, R14 ;  /* 0x00000002251c7825 */ /* 0x000fc800078e020e */
[----:B------:R-:W2:Y:S01]  /*44920*/  LDC R34, c[0x0][0x228] ;  /* 0x00008a00ff227b82 */ /* 0x000ea20000000800 */
[----:B------:R-:W-:Y:S01]  /*44930*/  VIADD R31, R13, 0x21 ;  /* 0x000000210d1f7836 */ /* 0x000fe20000000000 */
[----:B------:R4:W-:Y:S01]  /*44940*/  @P1 STG.E.U16 desc[UR60][R28.64], R25 ;  /* 0x000000191c001986 */ /* 0x0009e2000c10153c */
[----:B---3--:R-:W-:-:S03]  /*44950*/  ISETP.LT.AND P2, PT, R252, R32, !P2 ;  /* 0x00000020fc00720c */ /* 0x008fc60005741270 */
[----:B-1----:R-:W-:Y:S02]  /*44960*/  ISETP.GE.AND P1, PT, R31, R12, PT ;  /* 0x0000000c1f00720c */ /* 0x002fe40003f26270 */
[----:B------:R-:W1:Y:S01]  /*44970*/  LDC R32, c[0x0][0x228] ;  /* 0x00008a00ff207b82 */ /* 0x000e620000000800 */
[----:B----4-:R-:W-:-:S07]  /*44980*/  IMAD.WIDE R24, R37, 0x2, R248 ;  /* 0x0000000225187825 */ /* 0x010fce00078e02f8 */
[----:B------:R-:W3:Y:S01]  /*44990*/  LDC R12, c[0x0][0x22c] ;  /* 0x00008b00ff0c7b82 */ /* 0x000ee20000000800 */
[----:B------:R4:W-:Y:S01]  /*449a0*/  @P6 STG.E.U16 desc[UR60][R24.64], R40 ;  /* 0x0000002818006986 */ /* 0x0009e2000c10153c */
[----:B------:R-:W-:Y:S01]  /*449b0*/  ISETP.LT.AND P6, PT, R11, R33, !P1 ;  /* 0x000000210b00720c */ /* 0x000fe20004fc1270 */
[C---:B0-----:R-:W-:Y:S01]  /*449c0*/  IMAD.IADD R31, R37.reuse, 0x1, R0 ;  /* 0x00000001251f7824 */ /* 0x041fe200078e0200 */
[----:B------:R-:W-:Y:S01]  /*449d0*/  PRMT R36, R40, 0x7632, R36 ;  /* 0x0000763228247816 */ /* 0x000fe20000000024 */
[----:B------:R-:W-:-:S03]  /*449e0*/  IMAD.WIDE R26, R37, 0x2, R250 ;  /* 0x00000002251a7825 */ /* 0x000fc600078e02fa */
[----:B------:R-:W0:Y:S01]  /*449f0*/  LDC R33, c[0x0][0x228] ;  /* 0x00008a00ff217b82 */ /* 0x000e220000000800 */
[----:B------:R-:W-:Y:S01]  /*44a00*/  IMAD.WIDE R28, R31, 0x2, R2 ;  /* 0x000000021f1c7825 */ /* 0x000fe200078e0202 */
[----:B------:R-:W-:Y:S01]  /*44a10*/  @P2 STG.E.U16 desc[UR60][R26.64], R36 ;  /* 0x000000241a002986 */ /* 0x000fe2000c10153c */
[----:B--2---:R-:W-:-:S05]  /*44a20*/  ISETP.LT.AND P2, PT, R120, R30, !P1 ;  /* 0x0000001e7800720c */ /* 0x004fca0004f41270 */
[----:B------:R-:W2:Y:S01]  /*44a30*/  LDC R0, c[0x0][0x248] ;  /* 0x00009200ff007b82 */ /* 0x000ea20000000800 */
[----:B------:R1:W-:Y:S01]  /*44a40*/  @P6 STG.E.U16 desc[UR60][R28.64], R76 ;  /* 0x0000004c1c006986 */ /* 0x0003e2000c10153c */
[----:B------:R-:W-:-:S06]  /*44a50*/  ISETP.LT.AND P6, PT, R127, R34, !P1 ;  /* 0x000000227f00720c */ /* 0x000fcc0004fc1270 */
[----:B------:R-:W2:Y:S01]  /*44a60*/  LDC R30, c[0x0][0x228] ;  /* 0x00008a00ff1e7b82 */ /* 0x000ea20000000800 */
[----:B----4-:R-:W-:Y:S01]  /*44a70*/  IMAD.WIDE R24, R31, 0x2, R14 ;  /* 0x000000021f187825 */ /* 0x010fe200078e020e */
[----:B-1----:R-:W-:-:S03]  /*44a80*/  PRMT R29, R76, 0x7632, R29 ;  /* 0x000076324c1d7816 */ /* 0x002fc6000000001d */
[----:B------:R-:W-:-:S03]  /*44a90*/  VIADD R35, R13, 0x22 ;  /* 0x000000220d237836 */ /* 0x000fc60000000000 */
[----:B------:R-:W1:Y:S01]  /*44aa0*/  LDC R34, c[0x0][0x228] ;  /* 0x00008a00ff227b82 */ /* 0x000e620000000800 */
[----:B------:R-:W-:Y:S01]  /*44ab0*/  ISETP.LT.AND P1, PT, R252, R32, !P1 ;  /* 0x00000020fc00720c */ /* 0x000fe20004f21270 */
[----:B------:R-:W-:Y:S01]  /*44ac0*/  IMAD.WIDE R26, R31, 0x2, R248 ;  /* 0x000000021f1a7825 */ /* 0x000fe200078e02f8 */
[----:B------:R4:W-:Y:S01]  /*44ad0*/  @P2 STG.E.U16 desc[UR60][R24.64], R29 ;  /* 0x0000001d18002986 */ /* 0x0009e2000c10153c */
[----:B---3--:R-:W-:-:S03]  /*44ae0*/  ISETP.GE.AND P2, PT, R35, R12, PT ;  /* 0x0000000c2300720c */ /* 0x008fc60003f46270 */
[----:B------:R-:W-:Y:S01]  /*44af0*/  @P6 STG.E.U16 desc[UR60][R26.64], R80 ;  /* 0x000000501a006986 */ /* 0x000fe2000c10153c */
[----:B------:R-:W3:Y:S01]  /*44b00*/  LDC R32, c[0x0][0x228] ;  /* 0x00008a00ff207b82 */ /* 0x000ee20000000800 */
[----:B0-----:R-:W-:-:S07]  /*44b10*/  ISETP.LT.AND P6, PT, R11, R33, !P2 ;  /* 0x000000210b00720c */ /* 0x001fce00057c1270 */
[----:B------:R-:W0:Y:S01]  /*44b20*/  LDC R12, c[0x0][0x22c] ;  /* 0x00008b00ff0c7b82 */ /* 0x000e220000000800 */
[----:B----4-:R-:W-:Y:S01]  /*44b30*/  PRMT R25, R80, 0x7632, R25 ;  /* 0x0000763250197816 */ /* 0x010fe20000000019 */
[----:B------:R-:W-:-:S04]  /*44b40*/  IMAD.WIDE R28, R31, 0x2, R250 ;  /* 0x000000021f1c7825 */ /* 0x000fc800078e02fa */
[----:B--2---:R-:W-:Y:S02]  /*44b50*/  IMAD.IADD R31, R31, 0x1, R0 ;  /* 0x000000011f1f7824 */ /* 0x004fe400078e0200 */
[----:B------:R-:W2:Y:S01]  /*44b60*/  LDC R33, c[0x0][0x228] ;  /* 0x00008a00ff217b82 */ /* 0x000ea20000000800 */
[----:B------:R4:W-:Y:S01]  /*44b70*/  @P1 STG.E.U16 desc[UR60][R28.64], R25 ;  /* 0x000000191c001986 */ /* 0x0009e2000c10153c */
[----:B------:R-:W-:-:S06]  /*44b80*/  ISETP.LT.AND P1, PT, R120, R30, !P2 ;  /* 0x0000001e7800720c */ /* 0x000fcc0005721270 */
[----:B------:R-:W2:Y:S01]  /*44b90*/  LDC R0, c[0x0][0x248] ;  /* 0x00009200ff007b82 */ /* 0x000ea20000000800 */
[----:B----4-:R-:W-:-:S07]  /*44ba0*/  IMAD.WIDE R24, R31, 0x2, R2 ;  /* 0x000000021f187825 */ /* 0x010fce00078e0202 */
[----:B------:R-:W4:Y:S01]  /*44bb0*/  LDC R30, c[0x0][0x228] ;  /* 0x00008a00ff1e7b82 */ /* 0x000f220000000800 */
[----:B------:R-:W-:Y:S01]  /*44bc0*/  @P6 STG.E.U16 desc[UR60][R24.64], R85 ;  /* 0x0000005518006986 */ /* 0x000fe2000c10153c */
[----:B-1----:R-:W-:Y:S01]  /*44bd0*/  ISETP.LT.AND P6, PT, R127, R34, !P2 ;  /* 0x000000227f00720c */ /* 0x002fe200057c1270 */
[----:B------:R-:W-:Y:S01]  /*44be0*/  IMAD.WIDE R26, R31, 0x2, R14 ;  /* 0x000000021f1a7825 */ /* 0x000fe200078e020e */
[----:B------:R-:W-:-:S04]  /*44bf0*/  PRMT R29, R85, 0x7632, R29 ;  /* 0x00007632551d7816 */ /* 0x000fc8000000001d */
[----:B------:R-:W1:Y:S01]  /*44c00*/  LDC R34, c[0x0][0x228] ;  /* 0x00008a00ff227b82 */ /* 0x000e620000000800 */
[----:B------:R-:W-:Y:S01]  /*44c10*/  VIADD R35, R13, 0x23 ;  /* 0x000000230d237836 */ /* 0x000fe20000000000 */
[----:B------:R0:W-:Y:S01]  /*44c20*/  @P1 STG.E.U16 desc[UR60][R26.64], R29 ;  /* 0x0000001d1a001986 */ /* 0x0001e2000c10153c */
[----:B---3--:R-:W-:-:S03]  /*44c30*/  ISETP.LT.AND P2, PT, R252, R32, !P2 ;  /* 0x00000020fc00720c */ /* 0x008fc60005741270 */
[----:B0-----:R-:W-:Y:S02]  /*44c40*/  ISETP.GE.AND P1, PT, R35, R12, PT ;  /* 0x0000000c2300720c */ /* 0x001fe40003f26270 */
[----:B------:R-:W0:Y:S01]  /*44c50*/  LDC R32, c[0x0][0x228] ;  /* 0x00008a00ff207b82 */ /* 0x000e220000000800 */
[----:B------:R-:W-:-:S07]  /*44c60*/  IMAD.WIDE R28, R31, 0x2, R248 ;  /* 0x000000021f1c7825 */ /* 0x000fce00078e02f8 */
[----:B------:R-:W3:Y:S01]  /*44c70*/  LDC R12, c[0x0][0x22c] ;  /* 0x00008b00ff0c7b82 */ /* 0x000ee20000000800 */
[----:B------:R-:W-:Y:S01]  /*44c80*/  @P6 STG.E.U16 desc[UR60][R28.64], R41 ;  /* 0x000000291c006986 */ /* 0x000fe2000c10153c */
[----:B--2---:R-:W-:Y:S01]  /*44c90*/  ISETP.LT.AND P6, PT, R11, R33, !P1 ;  /* 0x000000210b00720c */ /* 0x004fe20004fc1270 */
[----:B------:R-:W-:Y:S01]  /*44ca0*/  IMAD.WIDE R24, R31, 0x2, R250 ;  /* 0x000000021f187825 */ /* 0x000fe200078e02fa */
[----:B------:R-:W-:-:S04]  /*44cb0*/  PRMT R27, R41, 0x7632, R27 ;  /* 0x00007632291b7816 */ /* 0x000fc8000000001b */
[----:B------:R-:W2:Y:S01]  /*44cc0*/  LDC R33, c[0x0][0x228] ;  /* 0x00008a00ff217b82 */ /* 0x000ea20000000800 */
[----:B------:R-:W-:Y:S01]  /*44cd0*/  IMAD.IADD R31, R31, 0x1, R0 ;  /* 0x000000011f1f7824 */ /* 0x000fe200078e0200 */
[----:B------:R1:W-:Y:S01]  /*44ce0*/  @P2 STG.E.U16 desc[UR60][R24.64], R27 ;  /* 0x0000001b18002986 */ /* 0x0003e2000c10153c */
[----:B----4-:R-:W-:-:S05]  /*44cf0*/  ISETP.LT.AND P2, PT, R120, R30, !P1 ;  /* 0x0000001e7800720c */ /* 0x010fca0004f41270 */
[----:B------:R-:W4:Y:S01]  /*44d00*/  LDC R0, c[0x0][0x248] ;  /* 0x00009200ff007b82 */ /* 0x000f220000000800 */
[----:B-1----:R-:W-:-:S07]  /*44d10*/  IMAD.WIDE R26, R31, 0x2, R2 ;  /* 0x000000021f1a7825 */ /* 0x002fce00078e0202 */
[----:B------:R-:W1:Y:S01]  /*44d20*/  LDC R30, c[0x0][0x228] ;  /* 0x00008a00ff1e7b82 */ /* 0x000e620000000800 */
[----:B------:R-:W-:Y:S01]  /*44d30*/  PRMT R25, R77, 0x7632, R25 ;  /* 0x000076324d197816 */ /* 0x000fe20000000019 */
[----:B------:R-:W-:Y:S01]  /*44d40*/  @P6 STG.E.U16 desc[UR60][R26.64], R77 ;  /* 0x0000004d1a006986 */ /* 0x000fe2000c10153c */
[----:B------:R-:W-:Y:S01]  /*44d50*/  ISETP.LT.AND P6, PT, R127, R34, !P1 ;  /* 0x000000227f00720c */ /* 0x000fe20004fc1270 */
[----:B------:R-:W-:-:S04]  /*44d60*/  IMAD.WIDE R28, R31, 0x2, R14 ;  /* 0x000000021f1c7825 */ /* 0x000fc800078e020e */
[----:B------:R-:W1:Y:S01]  /*44d70*/  LDC R34, c[0x0][0x228] ;  /* 0x00008a00ff227b82 */ /* 0x000e620000000800 */
[----:B------:R-:W-:Y:S01]  /*44d80*/  VIADD R35, R13, 0x24 ;  /* 0x000000240d237836 */ /* 0x000fe20000000000 */
[----:B------:R2:W-:Y:S01]  /*44d90*/  @P2 STG.E.U16 desc[UR60][R28.64], R25 ;  /* 0x000000191c002986 */ /* 0x0005e2000c10153c */
[----:B0-----:R-:W-:-:S03]  /*44da0*/  ISETP.LT.AND P1, PT, R252, R32, !P1 ;  /* 0x00000020fc00720c */ /* 0x001fc60004f21270 */
[----:B---3--:R-:W-:Y:S02]  /*44db0*/  ISETP.GE.AND P2, PT, R35, R12, PT ;  /* 0x0000000c2300720c */ /* 0x008fe40003f46270 */
[----:B------:R-:W0:Y:S01]  /*44dc0*/  LDC R32, c[0x0][0x228] ;  /* 0x00008a00ff207b82 */ /* 0x000e220000000800 */
[----:B--2---:R-:W-:-:S07]  /*44dd0*/  IMAD.WIDE R24, R31, 0x2, R248 ;  /* 0x000000021f187825 */ /* 0x004fce00078e02f8 */
[----:B------:R-:W2:Y:S01]  /*44de0*/  LDC R12, c[0x0][0x22c] ;  /* 0x00008b00ff0c7b82 */ /* 0x000ea20000000800 */
[----:B------:R3:W-:Y:S01]  /*44df0*/  @P6 STG.E.U16 desc[UR60][R24.64], R81 ;  /* 0x0000005118006986 */ /* 0x0007e2000c10153c */
[----:B------:R-:W-:Y:S01]  /*44e00*/  ISETP.LT.AND P6, PT, R11, R33, !P2 ;  /* 0x000000210b00720c */ /* 0x000fe200057c1270 */
[----:B----4-:R-:W-:Y:S01]  /*44e10*/  IMAD.IADD R33, R31, 0x1, R0 ;  /* 0x000000011f217824 */ /* 0x010fe200078e0200 */
[----:B------:R-:W-:Y:S01]  /*44e20*/  PRMT R36, R81, 0x7632, R36 ;  /* 0x0000763251247816 */ /* 0x000fe20000000024 */
[----:B------:R-:W-:-:S03]  /*44e30*/  IMAD.WIDE R26, R31, 0x2, R250 ;  /* 0x000000021f1a7825 */ /* 0x000fc600078e02fa */
[----:B------:R-:W4:Y:S01]  /*44e40*/  LDC R0, c[0x0][0x248] ;  /* 0x00009200ff007b82 */ /* 0x000f220000000800 */
[----:B------:R-:W-:-:S07]  /*44e50*/  IMAD.WIDE R28, R33, 0x2, R2 ;  /* 0x00000002211c7825 */ /* 0x000fce00078e0202 */
[----:B------:R-:W4:Y:S01]  /*44e60*/  LDC R31, c[0x0][0x228] ;  /* 0x00008a00ff1f7b82 */ /* 0x000f220000000800 */
[----:B------:R0:W-:Y:S01]  /*44e70*/  @P1 STG.E.U16 desc[UR60][R26.64], R36 ;  /* 0x000000241a001986 */ /* 0x0001e2000c10153c */
[----:B-1----:R-:W-:-:S03]  /*44e80*/  ISETP.LT.AND P1, PT, R120, R30, !P2 ;  /* 0x0000001e7800720c */ /* 0x002fc60005721270 */
[----:B------:R1:W-:Y:S01]  /*44e90*/  @P6 STG.E.U16 desc[UR60][R28.64], R86 ;  /* 0x000000561c006986 */ /* 0x0003e2000c10153c */
[----:B------:R-:W-:Y:S02]  /*44ea0*/  ISETP.LT.AND P6, PT, R127, R34, !P2 ;  /* 0x000000227f00720c */ /* 0x000fe400057c1270 */
[----:B------:R-:W4:Y:S01]  /*44eb0*/  LDC R30, c[0x0][0x228] ;  /* 0x00008a00ff1e7b82 */ /* 0x000f220000000800 */
[----:B---3--:R-:W-:-:S04]  /*44ec0*/  IMAD.WIDE R24, R33, 0x2, R14 ;  /* 0x0000000221187825 */ /* 0x008fc800078e020e */
[----:B------:R-:W-:Y:S02]  /*44ed0*/  VIADD R35, R13, 0x25 ;  /* 0x000000250d237836 */ /* 0x000fe40000000000 */
[----:B0-----:R-:W-:Y:S01]  /*44ee0*/  IMAD.WIDE R26, R33, 0x2, R248 ;  /* 0x00000002211a7825 */ /* 0x001fe200078e02f8 */
[----:B------:R-:W0:Y:S01]  /*44ef0*/  LDC R34, c[0x0][0x228] ;  /* 0x00008a00ff227b82 */ /* 0x000e220000000800 */
[----:B-1----:R-:W-:Y:S02]  /*44f00*/  PRMT R29, R86, 0x7632, R29 ;  /* 0x00007632561d7816 */ /* 0x002fe4000000001d */
[----:B------:R-:W-:-:S03]  /*44f10*/  ISETP.LT.AND P2, PT, R252, R32, !P2 ;  /* 0x00000020fc00720c */ /* 0x000fc60005741270 */
[----:B------:R1:W-:Y:S01]  /*44f20*/  @P1 STG.E.U16 desc[UR60][R24.64], R29 ;  /* 0x0000001d18001986 */ /* 0x0003e2000c10153c */
[----:B--2---:R-:W-:Y:S01]  /*44f30*/  ISETP.GE.AND P1, PT, R35, R12, PT ;  /* 0x0000000c2300720c */ /* 0x004fe20003f26270 */
[----:B------:R-:W2:Y:S02]  /*44f40*/  LDC R32, c[0x0][0x228] ;  /* 0x00008a00ff207b82 */ /* 0x000ea40000000800 */
[----:B------:R-:W-:Y:S01]  /*44f50*/  @P6 STG.E.U16 desc[UR60][R26.64], R42 ;  /* 0x0000002a1a006986 */ /* 0x000fe2000c10153c */
[----:B----4-:R-:W-:-:S05]  /*44f60*/  ISETP.LT.AND P6, PT, R11, R31, !P1 ;  /* 0x0000001f0b00720c */ /* 0x010fca0004fc1270 */
[----:B------:R-:W3:Y:S01]  /*44f70*/  LDC R31, c[0x0][0x228] ;  /* 0x00008a00ff1f7b82 */ /* 0x000ee20000000800 */
[----:B-1----:R-:W-:Y:S01]  /*44f80*/  PRMT R25, R42, 0x7632, R25 ;  /* 0x000076322a197816 */ /* 0x002fe20000000019 */
[----:B------:R-:W-:-:S06]  /*44f90*/  IMAD.WIDE R28, R33, 0x2, R250 ;  /* 0x00000002211c7825 */ /* 0x000fcc00078e02fa */
[----:B------:R-:W1:Y:S01]  /*44fa0*/  LDC R12, c[0x0][0x22c] ;  /* 0x00008b00ff0c7b82 */ /* 0x000e620000000800 */
[----:B------:R-:W-:Y:S01]  /*44fb0*/  IMAD.IADD R33, R33, 0x1, R0 ;  /* 0x0000000121217824 */ /* 0x000fe200078e0200 */
[----:B------:R4:W-:Y:S01]  /*44fc0*/  @P2 STG.E.U16 desc[UR60][R28.64], R25 ;  /* 0x000000191c002986 */ /* 0x0009e2000c10153c */
[----:B------:R-:W-:-:S05]  /*44fd0*/  ISETP.LT.AND P2, PT, R120, R30, !P1 ;  /* 0x0000001e7800720c */ /* 0x000fca0004f41270 */
[----:B------:R-:W2:Y:S01]  /*44fe0*/  LDC R0, c[0x0][0x248] ;  /* 0x00009200ff007b82 */ /* 0x000ea20000000800 */
[----:B----4-:R-:W-:-:S07]  /*44ff0*/  IMAD.WIDE R24, R33, 0x2, R2 ;  /* 0x0000000221187825 */ /* 0x010fce00078e0202 */
[----:B------:R-:W4:Y:S01]  /*45000*/  LDC R30, c[0x0][0x228] ;  /* 0x00008a00ff1e7b82 */ /* 0x000f220000000800 */
[----:B------:R-:W-:Y:S01]  /*45010*/  @P6 STG.E.U16 desc[UR60][R24.64], R78 ;  /* 0x0000004e18006986 */ /* 0x000fe2000c10153c */
[----:B0-----:R-:W-:Y:S01]  /*45020*/  ISETP.LT.AND P6, PT, R127, R34, !P1 ;  /* 0x000000227f00720c */ /* 0x001fe20004fc1270 */
[----:B------:R-:W-:Y:S01]  /*45030*/  IMAD.WIDE R26, R33, 0x2, R14 ;  /* 0x00000002211a7825 */ /* 0x000fe200078e020e */
[----:B------:R-:W-:-:S04]  /*45040*/  PRMT R29, R78, 0x7632, R29 ;  /* 0x000076324e1d7816 */ /* 0x000fc8000000001d */
[----:B------:R-:W0:Y:S01]  /*45050*/  LDC R34, c[0x0][0x228] ;  /* 0x00008a00ff227b82 */ /* 0x000e220000000800 */
[----:B------:R-:W-:Y:S01]  /*45060*/  VIADD R35, R13, 0x26 ;  /* 0x000000260d237836 */ /* 0x000fe20000000000 */
[----:B---3--:R-:W-:Y:S01]  /*45070*/  ISETP.LT.AND P1, PT, R252, R31, !P1 ;  /* 0x0000001ffc00720c */ /* 0x008fe20004f21270 */
[----:B------:R3:W-:Y:S03]  /*45080*/  @P2 STG.E.U16 desc[UR60][R26.64], R29 ;  /* 0x0000001d1a002986 */ /* 0x0007e6000c10153c */
[----:B-1----:R-:W-:Y:S02]  /*45090*/  ISETP.GE.AND P2, PT, R35, R12, PT ;  /* 0x0000000c2300720c */ /* 0x002fe40003f46270 */
[----:B------:R-:W1:Y:S01]  /*450a0*/  LDC R31, c[0x0][0x228] ;  /* 0x00008a00ff1f7b82 */ /* 0x000e620000000800 */
[----:B---3--:R-:W-:-:S07]  /*450b0*/  IMAD.WIDE R28, R33, 0x2, R248 ;  /* 0x00000002211c7825 */ /* 0x008fce00078e02f8 */
[----:B------:R-:W3:Y:S01]  /*450c0*/  LDC R12, c[0x0][0x22c] ;  /* 0x00008b00ff0c7b82 */ /* 0x000ee20000000800 */
[----:B------:R-:W-:Y:S01]  /*450d0*/  PRMT R27, R82, 0x7632, R27 ;  /* 0x00007632521b7816 */ /* 0x000fe2000000001b */
[----:B------:R-:W-:Y:S01]  /*450e0*/  @P6 STG.E.U16 desc[UR60][R28.64], R82 ;  /* 0x000000521c006986 */ /* 0x000fe2000c10153c */
[----:B--2---:R-:W-:Y:S01]  /*450f0*/  ISETP.LT.AND P6, PT, R11, R32, !P2 ;  /* 0x000000200b00720c */ /* 0x004fe200057c1270 */
[----:B------:R-:W-:-:S04]  /*45100*/  IMAD.WIDE R24, R33, 0x2, R250 ;  /* 0x0000000221187825 */ /* 0x000fc800078e02fa */
[----:B------:R-:W2:Y:S01]  /*45110*/  LDC R32, c[0x0][0x228] ;  /* 0x00008a00ff207b82 */ /* 0x000ea20000000800 */
[----:B------:R-:W-:Y:S01]  /*45120*/  IMAD.IADD R33, R33, 0x1, R0 ;  /* 0x0000000121217824 */ /* 0x000fe200078e0200 */
[----:B------:R0:W-:Y:S01]  /*45130*/  @P1 STG.E.U16 desc[UR60][R24.64], R27 ;  /* 0x0000001b18001986 */ /* 0x0001e2000c10153c */
[----:B----4-:R-:W-:-:S05]  /*45140*/  ISETP.LT.AND P1, PT, R120, R30, !P2 ;  /* 0x0000001e7800720c */ /* 0x010fca0005721270 */
[----:B------:R-:W4:Y:S01]  /*45150*/  LDC R0, c[0x0][0x248] ;  /* 0x00009200ff007b82 */ /* 0x000f220000000800 */
        /* <DEDUP_REMOVED lines=9> */
[----:B-1----:R-:W-:-:S03]  /*451f0*/  ISETP.LT.AND P2, PT, R252, R31, !P2 ;  /* 0x0000001ffc00720c */ /* 0x002fc60005741270 */
[----:B---3--:R-:W-:Y:S02]  /*45200*/  ISETP.GE.AND P1, PT, R35, R12, PT ;  /* 0x0000000c2300720c */ /* 0x008fe40003f26270 */
[----:B------:R-:W1:Y:S01]  /*45210*/  LDC R31, c[0x0][0x228] ;  /* 0x00008a00ff1f7b82 */ /* 0x000e620000000800 */
[----:B------:R-:W-:-:S07]  /*45220*/  IMAD.WIDE R24, R33, 0x2, R248 ;  /* 0x0000000221187825 */ /* 0x000fce00078e02f8 */
[----:B------:R-:W3:Y:S01]  /*45230*/  LDC R12, c[0x0][0x22c] ;  /* 0x00008b00ff0c7b82 */ /* 0x000ee20000000800 */
[----:B------:R-:W-:Y:S01]  /*45240*/  PRMT R29, R43, 0x7632, R29 ;  /* 0x000076322b1d7816 */ /* 0x000fe2000000001d */
[----:B------:R-:W-:Y:S01]  /*45250*/  @P6 STG.E.U16 desc[UR60][R24.64], R43 ;  /* 0x0000002b18006986 */ /* 0x000fe2000c10153c */
[----:B--2---:R-:W-:Y:S01]  /*45260*/  ISETP.LT.AND P6, PT, R11, R32, !P1 ;  /* 0x000000200b00720c */ /* 0x004fe20004fc1270 */
[----:B------:R-:W-:-:S04]  /*45270*/  IMAD.WIDE R26, R33, 0x2, R250 ;  /* 0x00000002211a7825 */ /* 0x000fc800078e02fa */
[----:B------:R-:W2:Y:S01]  /*45280*/  LDC R32, c[0x0][0x228] ;  /* 0x00008a00ff207b82 */ /* 0x000ea20000000800 */
[----:B----4-:R-:W-:Y:S01]  /*45290*/  IMAD.IADD R33, R33, 0x1, R0 ;  /* 0x0000000121217824 */ /* 0x010fe200078e0200 */
[----:B------:R4:W-:Y:S01]  /*452a0*/  @P2 STG.E.U16 desc[UR60][R26.64], R29 ;  /* 0x0000001d1a002986 */ /* 0x0009e2000c10153c */
[----:B0-----:R-:W-:-:S05]  /*452b0*/  ISETP.LT.AND P2, PT, R120, R30, !P1 ;  /* 0x0000001e7800720c */ /* 0x001fca0004f41270 */
[----:B------:R-:W0:Y:S01]  /*452c0*/  LDC R0, c[0x0][0x248] ;  /* 0x00009200ff007b82 */ /* 0x000e220000000800 */
[----:B----4-:R-:W-:-:S07]  /*452d0*/  IMAD.WIDE R28, R33, 0x2, R2 ;  /* 0x00000002211c7825 */ /* 0x010fce00078e0202 */
[----:B------:R-:W4:Y:S01]  /*452e0*/  LDC R30, c[0x0][0x228] ;  /* 0x00008a00ff1e7b82 */ /* 0x000f220000000800 */
[----:B------:R-:W-:Y:S01]  /*452f0*/  PRMT R27, R79, 0x7632, R27 ;  /* 0x000076324f1b7816 */ /* 0x000fe2000000001b */
[----:B------:R-:W-:Y:S01]  /*45300*/  @P6 STG.E.U16 desc[UR60][R28.64], R79 ;  /* 0x0000004f1c006986 */ /* 0x000fe2000c10153c */
[----:B------:R-:W-:Y:S01]  /*45310*/  ISETP.LT.AND P6, PT, R127, R34, !P1 ;  /* 0x000000227f00720c */ /* 0x000fe20004fc1270 */
[----:B------:R-:W-:-:S04]  /*45320*/  IMAD.WIDE R24, R33, 0x2, R14 ;  /* 0x0000000221187825 */ /* 0x000fc800078e020e */
[----:B------:R-:W4:Y:S01]  /*45330*/  LDC R34, c[0x0][0x228] ;  /* 0x00008a00ff227b82 */ /* 0x000f220000000800 */
[----:B------:R-:W-:Y:S01]  /*45340*/  VIADD R35, R13, 0x28 ;  /* 0x000000280d237836 */ /* 0x000fe20000000000 */
[----:B------:R2:W-:Y:S01]  /*45350*/  @P2 STG.E.U16 desc[UR60][R24.64], R27 ;  /* 0x0000001b18002986 */ /* 0x0005e2000c10153c */
[----:B-1----:R-:W-:-:S03]  /*45360*/  ISETP.LT.AND P1, PT, R252, R31, !P1 ;  /* 0x0000001ffc00720c */ /* 0x002fc60004f21270 */
[----:B---3--:R-:W-:Y:S02]  /*45370*/  ISETP.GE.AND P2, PT, R35, R12, PT ;  /* 0x0000000c2300720c */ /* 0x008fe40003f46270 */
[----:B------:R-:W1:Y:S01]  /*45380*/  LDC R31, c[0x0][0x228] ;  /* 0x00008a00ff1f7b82 */ /* 0x000e620000000800 */
[----:B--2---:R-:W-:-:S07]  /*45390*/  IMAD.WIDE R26, R33, 0x2, R248 ;  /* 0x00000002211a7825 */ /* 0x004fce00078e02f8 */
[----:B------:R-:W2:Y:S01]  /*453a0*/  LDC R12, c[0x0][0x22c] ;  /* 0x00008b00ff0c7b82 */ /* 0x000ea20000000800 */
[----:B------:R-:W-:Y:S01]  /*453b0*/  PRMT R25, R83, 0x7632, R25 ;  /* 0x0000763253197816 */ /* 0x000fe20000000019 */
[----:B------:R-:W-:Y:S01]  /*453c0*/  @P6 STG.E.U16 desc[UR60][R26.64], R83 ;  /* 0x000000531a006986 */ /* 0x000fe2000c10153c */
[----:B------:R-:W-:Y:S01]  /*453d0*/  ISETP.LT.AND P6, PT, R11, R32, !P2 ;  /* 0x000000200b00720c */ /* 0x000fe200057c1270 */
[----:B------:R-:W-:-:S04]  /*453e0*/  IMAD.WIDE R28, R33, 0x2, R250 ;  /* 0x00000002211c7825 */ /* 0x000fc800078e02fa */
[----:B------:R-:W3:Y:S01]  /*453f0*/  LDC R32, c[0x0][0x228] ;  /* 0x00008a00ff207b82 */ /* 0x000ee20000000800 */
[----:B0-----:R-:W-:Y:S01]  /*45400*/  IMAD.IADD R33, R33, 0x1, R0 ;  /* 0x0000000121217824 */ /* 0x001fe200078e0200 */
        /* <DEDUP_REMOVED lines=13> */
[----:B--2---:R-:W-:Y:S02]  /*454e0*/  ISETP.GE.AND P1, PT, R35, R12, PT ;  /* 0x0000000c2300720c */ /* 0x004fe40003f26270 */
[----:B------:R-:W1:Y:S01]  /*454f0*/  LDC R12, c[0x0][0x22c] ;  /* 0x00008b00ff0c7b82 */ /* 0x000e620000000800 */
[----:B---3--:R-:W-:-:S07]  /*45500*/  IMAD.WIDE R28, R33, 0x2, R248 ;  /* 0x00000002211c7825 */ /* 0x008fce00078e02f8 */
[----:B------:R-:W2:Y:S01]  /*45510*/  LDC R35, c[0x0][0x228] ;  /* 0x00008a00ff237b82 */ /* 0x000ea20000000800 */
[----:B------:R3:W-:Y:S01]  /*45520*/  @P6 STG.E.U16 desc[UR60][R28.64], R44 ;  /* 0x0000002c1c006986 */ /* 0x0007e2000c10153c */
[----:B------:R-:W-:Y:S01]  /*45530*/  ISETP.LT.AND P6, PT, R11, R32, !P1 ;  /* 0x000000200b00720c */ /* 0x000fe20004fc1270 */
[C---:B----4-:R-:W-:Y:S01]  /*45540*/  IMAD.IADD R31, R33.reuse, 0x1, R0 ;  /* 0x00000001211f7824 */ /* 0x050fe200078e0200 */
[----:B------:R-:W-:Y:S01]  /*45550*/  PRMT R36, R44, 0x7632, R36 ;  /* 0x000076322c247816 */ /* 0x000fe20000000024 */
[----:B------:R-:W-:-:S03]  /*45560*/  IMAD.WIDE R24, R33, 0x2, R250 ;  /* 0x0000000221187825 */ /* 0x000fc600078e02fa */
[----:B------:R-:W4:Y:S01]  /*45570*/  LDC R32, c[0x0][0x228] ;  /* 0x00008a00ff207b82 */ /* 0x000f220000000800 */
[----:B------:R-:W-:Y:S01]  /*45580*/  IMAD.WIDE R26, R31, 0x2, R2 ;  /* 0x000000021f1a7825 */ /* 0x000fe200078e0202 */
[----:B------:R-:W-:Y:S01]  /*45590*/  @P2 STG.E.U16 desc[UR60][R24.64], R36 ;  /* 0x0000002418002986 */ /* 0x000fe2000c10153c */
[----:B0-----:R-:W-:-:S05]  /*455a0*/  ISETP.LT.AND P2, PT, R120, R30, !P1 ;  /* 0x0000001e7800720c */ /* 0x001fca0004f41270 */
[----:B------:R-:W0:Y:S01]  /*455b0*/  LDC R0, c[0x0][0x248] ;  /* 0x00009200ff007b82 */ /* 0x000e220000000800 */
[----:B------:R1:W-:Y:S01]  /*455c0*/  @P6 STG.E.U16 desc[UR60][R26.64], R64 ;  /* 0x000000401a006986 */ /* 0x0003e2000c10153c */
[----:B------:R-:W-:Y:S01]  /*455d0*/  ISETP.LT.AND P6, PT, R127, R34, !P1 ;  /* 0x000000227f00720c */ /* 0x000fe20004fc1270 */
[----:B---3--:R-:W-:-:S05]  /*455e0*/  IMAD.WIDE R28, R31, 0x2, R14 ;  /* 0x000000021f1c7825 */ /* 0x008fca00078e020e */
[----:B------:R-:W3:Y:S01]  /*455f0*/  LDC R30, c[0x0][0x228] ;  /* 0x00008a00ff1e7b82 */ /* 0x000ee20000000800 */
[----:B------:R-:W-:Y:S01]  /*45600*/  VIADD R37, R13, 0x2a ;  /* 0x0000002a0d257836 */ /* 0x000fe20000000000 */
[----:B-1----:R-:W-:Y:S01]  /*45610*/  PRMT R27, R64, 0x7632, R27 ;  /* 0x00007632401b7816 */ /* 0x002fe2000000001b */
[----:B------:R-:W-:-:S05]  /*45620*/  IMAD.WIDE R24, R31, 0x2, R248 ;  /* 0x000000021f187825 */ /* 0x000fca00078e02f8 */
[----:B------:R-:W1:Y:S01]  /*45630*/  LDC R33, c[0x0][0x228] ;  /* 0x00008a00ff217b82 */ /* 0x000e620000000800 */
[----:B------:R4:W-:Y:S01]  /*45640*/  @P2 STG.E.U16 desc[UR60][R28.64], R27 ;  /* 0x0000001b1c002986 */ /* 0x0009e2000c10153c */
[----:B------:R-:W-:Y:S02]  /*45650*/  ISETP.GE.AND P2, PT, R37, R12, PT ;  /* 0x0000000c2500720c */ /* 0x000fe40003f46270 */
[----:B--2---:R-:W-:Y:S01]  /*45660*/  ISETP.LT.AND P1, PT, R252, R35, !P1 ;  /* 0x00000023fc00720c */ /* 0x004fe20004f21270 */
[----:B------:R2:W-:Y:S01]  /*45670*/  @P6 STG.E.U16 desc[UR60][R24.64], R68 ;  /* 0x0000004418006986 */ /* 0x0005e2000c10153c */
[----:B----4-:R-:W-:Y:S02]  /*45680*/  ISETP.LT.AND P6, PT, R11, R32, !P2 ;  /* 0x000000200b00720c */ /* 0x010fe400057c1270 */
[----:B------:R-:W4:Y:S08]  /*45690*/  LDC R12, c[0x0][0x22c] ;  /* 0x00008b00ff0c7b82 */ /* 0x000f300000000800 */
[----:B------:R-:W4:Y:S01]  /*456a0*/  LDC R32, c[0x0][0x228] ;  /* 0x00008a00ff207b82 */ /* 0x000f220000000800 */
[----:B------:R-:W-:Y:S01]  /*456b0*/  IMAD.WIDE R26, R31, 0x2, R250 ;  /* 0x000000021f1a7825 */ /* 0x000fe200078e02fa */
[----:B--2---:R-:W-:-:S03]  /*456c0*/  PRMT R25, R68, 0x7632, R25 ;  /* 0x0000763244197816 */ /* 0x004fc60000000019 */
[----:B0-----:R-:W-:-:S03]  /*456d0*/  IMAD.IADD R31, R31, 0x1, R0 ;  /* 0x000000011f1f7824 */ /* 0x001fc600078e0200 */
[----:B------:R-:W0:Y:S01]  /*456e0*/  LDC R34, c[0x0][0x228] ;  /* 0x00008a00ff227b82 */ /* 0x000e220000000800 */
[----:B------:R2:W-:Y:S01]  /*456f0*/  @P1 STG.E.U16 desc[UR60][R26.64], R25 ;  /* 0x000000191a001986 */ /* 0x0005e2000c10153c */
[----:B---3--:R-:W-:Y:S01]  /*45700*/  ISETP.LT.AND P1, PT, R120, R30, !P2 ;  /* 0x0000001e7800720c */ /* 0x008fe20005721270 */
[----:B------:R-:W-:-:S05]  /*45710*/  IMAD.WIDE R28, R31, 0x2, R2 ;  /* 0x000000021f1c7825 */ /* 0x000fca00078e0202 */
[----:B------:R-:W3:Y:S01]  /*45720*/  LDC R0, c[0x0][0x248] ;  /* 0x00009200ff007b82 */ /* 0x000ee20000000800 */
[----:B------:R4:W-:Y:S01]  /*45730*/  @P6 STG.E.U16 desc[UR60][R28.64], R73 ;  /* 0x000000491c006986 */ /* 0x0009e2000c10153c */
[----:B-1----:R-:W-:-:S06]  /*45740*/  ISETP.LT.AND P6, PT, R127, R33, !P2 ;  /* 0x000000217f00720c */ /* 0x002fcc00057c1270 */
[----:B------:R-:W1:Y:S01]  /*45750*/  LDC R30, c[0x0][0x228] ;  /* 0x00008a00ff1e7b82 */ /* 0x000e620000000800 */
[----:B--2---:R-:W-:Y:S01]  /*45760*/  PRMT R27, R73, 0x7632, R27 ;  /* 0x00007632491b7816 */ /* 0x004fe2000000001b */
[----:B------:R-:W-:Y:S01]  /*45770*/  IMAD.WIDE R24, R31, 0x2, R14 ;  /* 0x000000021f187825 */ /* 0x000fe200078e020e */
[----:B----4-:R-:W-:-:S03]  /*45780*/  ISETP.LT.AND P2, PT, R252, R32, !P2 ;  /* 0x00000020fc00720c */ /* 0x010fc60005741270 */
[----:B------:R-:W-:Y:S02]  /*45790*/  VIADD R35, R13, 0x2b ;  /* 0x0000002b0d237836 */ /* 0x000fe40000000000 */
[----:B------:R-:W2:Y:S01]  /*457a0*/  LDC R33, c[0x0][0x228] ;  /* 0x00008a00ff217b82 */ /* 0x000ea20000000800 */
[----:B------:R4:W-:Y:S02]  /*457b0*/  @P1 STG.E.U16 desc[UR60][R24.64], R27 ;  /* 0x0000001b18001986 */ /* 0x0009e4000c10153c */
[----:B------:R-:W-:Y:S02]  /*457c0*/  ISETP.GE.AND P1, PT, R35, R12, PT ;  /* 0x0000000c2300720c */ /* 0x000fe40003f26270 */
[----:B------:R-:W-:-:S03]  /*457d0*/  PRMT R29, R45, 0x7632, R29 ;  /* 0x000076322d1d7816 */ /* 0x000fc6000000001d */
[----:B------:R-:W2:Y:S01]  /*457e0*/  LDC R32, c[0x0][0x228] ;  /* 0x00008a00ff207b82 */ /* 0x000ea20000000800 */
[----:B----4-:R-:W-:-:S07]  /*457f0*/  IMAD.WIDE R26, R31, 0x2, R248 ;  /* 0x000000021f1a7825 */ /* 0x010fce00078e02f8 */
[----:B------:R-:W4:Y:S01]  /*45800*/  LDC R12, c[0x0][0x22c] ;  /* 0x00008b00ff0c7b82 */ /* 0x000f220000000800 */
[----:B------:R-:W-:Y:S01]  /*45810*/  @P6 STG.E.U16 desc[UR60][R26.64], R45 ;  /* 0x0000002d1a006986 */ /* 0x000fe2000c10153c */
[----:B0-----:R-:W-:Y:S01]  /*45820*/  ISETP.LT.AND P6, PT, R11, R34, !P1 ;  /* 0x000000220b00720c */ /* 0x001fe20004fc1270 */
[----:B------:R-:W-:-:S04]  /*45830*/  IMAD.WIDE R24, R31, 0x2, R250 ;  /* 0x000000021f187825 */ /* 0x000fc800078e02fa */
[----:B---3--:R-:W-:Y:S01]  /*45840*/  IMAD.IADD R31, R31, 0x1, R0 ;  /* 0x000000011f1f7824 */ /* 0x008fe200078e0200 */
[----:B------:R-:W0:Y:S01]  /*45850*/  LDC R34, c[0x0][0x228] ;  /* 0x00008a00ff227b82 */ /* 0x000e220000000800 */
[----:B------:R3:W-:Y:S01]  /*45860*/  @P2 STG.E.U16 desc[UR60][R24.64], R29 ;  /* 0x0000001d18002986 */ /* 0x0007e2000c10153c */
[----:B-1----:R-:W-:-:S06]  /*45870*/  ISETP.LT.AND P2, PT, R120, R30, !P1 ;  /* 0x0000001e7800720c */ /* 0x002fcc0004f41270 */
[----:B------:R-:W1:Y:S01]  /*45880*/  LDC R0, c[0x0][0x248] ;  /* 0x00009200ff007b82 */ /* 0x000e620000000800 */
[----:B---3--:R-:W-:Y:S01]  /*45890*/  IMAD.WIDE R28, R31, 0x2, R2 ;  /* 0x000000021f1c7825 */ /* 0x008fe200078e0202 */
[----:B------:R-:W-:-:S06]  /*458a0*/  PRMT R25, R65, 0x7632, R25 ;  /* 0x0000763241197816 */ /* 0x000fcc0000000019 */
[----:B------:R-:W3:Y:S01]  /*458b0*/  LDC R30, c[0x0][0x228] ;  /* 0x00008a00ff1e7b82 */ /* 0x000ee20000000800 */
[----:B------:R-:W-:Y:S01]  /*458c0*/  @P6 STG.E.U16 desc[UR60][R28.64], R65 ;  /* 0x000000411c006986 */ /* 0x000fe2000c10153c */
[----:B--2---:R-:W-:Y:S01]  /*458d0*/  ISETP.LT.AND P6, PT, R127, R33, !P1 ;  /* 0x000000217f00720c */ /* 0x004fe20004fc1270 */
[----:B------:R-:W-:-:S05]  /*458e0*/  IMAD.WIDE R26, R31, 0x2, R14 ;  /* 0x000000021f1a7825 */ /* 0x000fca00078e020e */
[----:B------:R-:W2:Y:S01]  /*458f0*/  LDC R35, c[0x0][0x228] ;  /* 0x00008a00ff237b82 */ /* 0x000ea20000000800 */
[----:B------:R-:W-:Y:S01]  /*45900*/  VIADD R33, R13, 0x2c ;  /* 0x0000002c0d217836 */ /* 0x000fe20000000000 */
[----:B------:R4:W-:Y:S01]  /*45910*/  @P2 STG.E.U16 desc[UR60][R26.64], R25 ;  /* 0x000000191a002986 */ /* 0x0009e2000c10153c */
[----:B------:R-:W-:-:S03]  /*45920*/  ISETP.LT.AND P1, PT, R252, R32, !P1 ;  /* 0x00000020fc00720c */ /* 0x000fc60004f21270 */
[----:B----4-:R-:W-:Y:S02]  /*45930*/  ISETP.GE.AND P2, PT, R33, R12, PT ;  /* 0x0000000c2100720c */ /* 0x010fe40003f46270 */
[----:B------:R-:W4:Y:S01]  /*45940*/  LDC R12, c[0x0][0x22c] ;  /* 0x00008b00ff0c7b82 */ /* 0x000f220000000800 */
[----:B------:R-:W-:-:S07]  /*45950*/  IMAD.WIDE R24, R31, 0x2, R248 ;  /* 0x000000021f187825 */ /* 0x000fce00078e02f8 */
[----:B------:R-:W4:Y:S01]  /*45960*/  LDC R32, c[0x0][0x228] ;  /* 0x00008a00ff207b82 */ /* 0x000f220000000800 */
[----:B------:R2:W-:Y:S01]  /*45970*/  @P6 STG.E.U16 desc[UR60][R24.64], R69 ;  /* 0x0000004518006986 */ /* 0x0005e2000c10153c */
[----:B0-----:R-:W-:Y:S01]  /*45980*/  ISETP.LT.AND P6, PT, R11, R34, !P2 ;  /* 0x000000220b00720c */ /* 0x001fe200057c1270 */
[----:B-1----:R-:W-:Y:S01]  /*45990*/  IMAD.IADD R33, R31, 0x1, R0 ;  /* 0x000000011f217824 */ /* 0x002fe200078e0200 */
[----:B------:R-:W-:Y:S01]  /*459a0*/  PRMT R36, R69, 0x7632, R36 ;  /* 0x0000763245247816 */ /* 0x000fe20000000024 */
[----:B------:R-:W-:-:S03]  /*459b0*/  IMAD.WIDE R28, R31, 0x2, R250 ;  /* 0x000000021f1c7825 */ /* 0x000fc600078e02fa */
[----:B------:R-:W0:Y:S01]  /*459c0*/  LDC R0, c[0x0][0x248] ;  /* 0x00009200ff007b82 */ /* 0x000e220000000800 */
[----:B------:R-:W-:-:S07]  /*459d0*/  IMAD.WIDE R26, R33, 0x2, R2 ;  /* 0x00000002211a7825 */ /* 0x000fce00078e0202 */
[----:B------:R-:W1:Y:S01]  /*459e0*/  LDC R31, c[0x0][0x228] ;  /* 0x00008a00ff1f7b82 */ /* 0x000e620000000800 */
[----:B------:R-:W-:Y:S01]  /*459f0*/  @P1 STG.E.U16 desc[UR60][R28.64], R36 ;  /* 0x000000241c001986 */ /* 0x000fe2000c10153c */
[----:B---3--:R-:W-:-:S03]  /*45a00*/  ISETP.LT.AND P1, PT, R120, R30, !P2 ;  /* 0x0000001e7800720c */ /* 0x008fc60005721270 */
[----:B------:R3:W-:Y:S01]  /*45a10*/  @P6 STG.E.U16 desc[UR60][R26.64], R74 ;  /* 0x0000004a1a006986 */ /* 0x0007e2000c10153c */
[----:B--2---:R-:W-:Y:S02]  /*45a20*/  ISETP.LT.AND P6, PT, R127, R35, !P2 ;  /* 0x000000237f00720c */ /* 0x004fe400057c1270 */
[----:B------:R-:W2:Y:S01]  /*45a30*/  LDC R30, c[0x0][0x228] ;  /* 0x00008a00ff1e7b82 */ /* 0x000ea20000000800 */
[----:B------:R-:W-:-:S04]  /*45a40*/  IMAD.WIDE R24, R33, 0x2, R14 ;  /* 0x0000000221187825 */ /* 0x000fc800078e020e */
[----:B------:R-:W-:-:S03]  /*45a50*/  VIADD R35, R13, 0x2d ;  /* 0x0000002d0d237836 */ /* 0x000fc60000000000 */
[----:B------:R-:W2:Y:S01]  /*45a60*/  LDC R34, c[0x0][0x228] ;  /* 0x00008a00ff227b82 */ /* 0x000ea20000000800 */
[----:B---3--:R-:W-:Y:S01]  /*45a70*/  PRMT R27, R74, 0x7632, R27 ;  /* 0x000076324a1b7816 */ /* 0x008fe2000000001b */
[----:B------:R-:W-:Y:S01]  /*45a80*/  IMAD.WIDE R28, R33, 0x2, R248 ;  /* 0x00000002211c7825 */ /* 0x000fe200078e02f8 */
[----:B----4-:R-:W-:-:S03]  /*45a90*/  ISETP.LT.AND P2, PT, R252, R32, !P2 ;  /* 0x00000020fc00720c */ /* 0x010fc60005741270 */
[----:B------:R3:W-:Y:S01]  /*45aa0*/  @P1 STG.E.U16 desc[UR60][R24.64], R27 ;  /* 0x0000001b18001986 */ /* 0x0007e2000c10153c */
[----:B------:R-:W-:Y:S01]  /*45ab0*/  ISETP.GE.AND P1, PT, R35, R12, PT ;  /* 0x0000000c2300720c */ /* 0x000fe20003f26270 */
[----:B------:R-:W4:Y:S02]  /*45ac0*/  LDC R32, c[0x0][0x228] ;  /* 0x00008a00ff207b82 */ /* 0x000f240000000800 */
[----:B------:R-:W-:Y:S01]  /*45ad0*/  @P6 STG.E.U16 desc[UR60][R28.64], R46 ;  /* 0x0000002e1c006986 */ /* 0x000fe2000c10153c */
[----:B-1----:R-:W-:-:S05]  /*45ae0*/  ISETP.LT.AND P6, PT, R11, R31, !P1 ;  /* 0x0000001f0b00720c */ /* 0x002fca0004fc1270 */
[----:B------:R-:W1:Y:S01]  /*45af0*/  LDC R31, c[0x0][0x228] ;  /* 0x00008a00ff1f7b82 */ /* 0x000e620000000800 */
[----:B---3--:R-:W-:Y:S01]  /*45b00*/  PRMT R25, R46, 0x7632, R25 ;  /* 0x000076322e197816 */ /* 0x008fe20000000019 */
[----:B------:R-:W-:-:S06]  /*45b10*/  IMAD.WIDE R26, R33, 0x2, R250 ;  /* 0x00000002211a7825 */ /* 0x000fcc00078e02fa */
[----:B------:R-:W3:Y:S01]  /*45b20*/  LDC R12, c[0x0][0x22c] ;  /* 0x00008b00ff0c7b82 */ /* 0x000ee20000000800 */
[----:B0-----:R-:W-:Y:S01]  /*45b30*/  IMAD.IADD R33, R33, 0x1, R0 ;  /* 0x0000000121217824 */ /* 0x001fe200078e0200 */
[----:B------:R0:W-:Y:S01]  /*45b40*/  @P2 STG.E.U16 desc[UR60][R26.64], R25 ;  /* 0x000000191a002986 */ /* 0x0001e2000c10153c */
[----:B--2---:R-:W-:-:S05]  /*45b50*/  ISETP.LT.AND P2, PT, R120, R30, !P1 ;  /* 0x0000001e7800720c */ /* 0x004fca0004f41270 */
[----:B------:R-:W2:Y:S01]  /*45b60*/  LDC R0, c[0x0][0x248] ;  /* 0x00009200ff007b82 */ /* 0x000ea20000000800 */
[----:B0-----:R-:W-:-:S07]  /*45b70*/  IMAD.WIDE R24, R33, 0x2, R2 ;  /* 0x0000000221187825 */ /* 0x001fce00078e0202 */
[----:B------:R-:W0:Y:S01]  /*45b80*/  LDC R30, c[0x0][0x228] ;  /* 0x00008a00ff1e7b82 */ /* 0x000e220000000800 */
[----:B------:R-:W-:Y:S01]  /*45b90*/  @P6 STG.E.U16 desc[UR60][R24.64], R66 ;  /* 0x0000004218006986 */ /* 0x000fe2000c10153c */
[----:B------:R-:W-:Y:S01]  /*45ba0*/  ISETP.LT.AND P6, PT, R127, R34, !P1 ;  /* 0x000000227f00720c */ /* 0x000fe20004fc1270 */
[----:B------:R-:W-:Y:S01]  /*45bb0*/  IMAD.WIDE R28, R33, 0x2, R14 ;  /* 0x00000002211c7825 */ /* 0x000fe200078e020e */
[----:B------:R-:W-:-:S04]  /*45bc0*/  PRMT R27, R66, 0x7632, R27 ;  /* 0x00007632421b7816 */ /* 0x000fc8000000001b */
[----:B------:R-:W0:Y:S01]  /*45bd0*/  LDC R34, c[0x0][0x228] ;  /* 0x00008a00ff227b82 */ /* 0x000e220000000800 */
[----:B------:R-:W-:Y:S01]  /*45be0*/  VIADD R35, R13, 0x2e ;  /* 0x0000002e0d237836 */ /* 0x000fe20000000000 */
[----:B-1----:R-:W-:Y:S01]  /*45bf0*/  ISETP.LT.AND P1, PT, R252, R31, !P1 ;  /* 0x0000001ffc00720c */ /* 0x002fe20004f21270 */
[----:B------:R1:W-:Y:S03]  /*45c00*/  @P2 STG.E.U16 desc[UR60][R28.64], R27 ;  /* 0x0000001b1c002986 */ /* 0x0003e6000c10153c */
[----:B---3--:R-:W-:Y:S02]  /*45c10*/  ISETP.GE.AND P2, PT, R35, R12, PT ;  /* 0x0000000c2300720c */ /* 0x008fe40003f46270 */
[----:B------:R-:W3:Y:S01]  /*45c20*/  LDC R31, c[0x0][0x228] ;  /* 0x00008a00ff1f7b82 */ /* 0x000ee20000000800 */
[----:B-1----:R-:W-:-:S07]  /*45c30*/  IMAD.WIDE R26, R33, 0x2, R248 ;  /* 0x00000002211a7825 */ /* 0x002fce00078e02f8 */
[----:B------:R-:W1:Y:S01]  /*45c40*/  LDC R12, c[0x0][0x22c] ;  /* 0x00008b00ff0c7b82 */ /* 0x000e620000000800 */
[----:B------:R-:W-:Y:S01]  /*45c50*/  PRMT R29, R70, 0x7632, R29 ;  /* 0x00007632461d7816 */ /* 0x000fe2000000001d */
[----:B------:R-:W-:Y:S01]  /*45c60*/  @P6 STG.E.U16 desc[UR60][R26.64], R70 ;  /* 0x000000461a006986 */ /* 0x000fe2000c10153c */
[----:B----4-:R-:W-:Y:S01]  /*45c70*/  ISETP.LT.AND P6, PT, R11, R32, !P2 ;  /* 0x000000200b00720c */ /* 0x010fe200057c1270 */
        /* <DEDUP_REMOVED lines=18> */
[----:B------:R-:W-:-:S07]  /*45da0*/  IMAD.WIDE R24, R33, 0x2, R248 ;  /* 0x0000000221187825 */ /* 0x000fce00078e02f8 */
[----:B------:R-:W3:Y:S01]  /*45db0*/  LDC R12, c[0x0][0x22c] ;  /* 0x00008b00ff0c7b82 */ /* 0x000ee20000000800 */
[----:B------:R-:W-:Y:S01]  /*45dc0*/  PRMT R27, R47, 0x7632, R27 ;  /* 0x000076322f1b7816 */ /* 0x000fe2000000001b */
[----:B------:R-:W-:Y:S01]  /*45dd0*/  @P6 STG.E.U16 desc[UR60][R24.64], R47 ;  /* 0x0000002f18006986 */ /* 0x000fe2000c10153c */
[----:B----4-:R-:W-:Y:S01]  /*45de0*/  ISETP.LT.AND P6, PT, R11, R32, !P1 ;  /* 0x000000200b00720c */ /* 0x010fe20004fc1270 */
[----:B------:R-:W-:-:S04]  /*45df0*/  IMAD.WIDE R28, R33, 0x2, R250 ;  /* 0x00000002211c7825 */ /* 0x000fc800078e02fa */
[----:B------:R-:W4:Y:S01]  /*45e00*/  LDC R32, c[0x0][0x228] ;  /* 0x00008a00ff207b82 */ /* 0x000f220000000800 */
        /* <DEDUP_REMOVED lines=16> */
[----:B----4-:R-:W-:-:S07]  /*45f10*/  IMAD.WIDE R28, R33, 0x2, R248 ;  /* 0x00000002211c7825 */ /* 0x010fce00078e02f8 */
[----:B------:R-:W3:Y:S01]  /*45f20*/  LDC R12, c[0x0][0x22c] ;  /* 0x00008b00ff0c7b82 */ /* 0x000ee20000000800 */
        /* <DEDUP_REMOVED lines=18> */
[----:B-1----:R-:W-:-:S03]  /*46050*/  ISETP.LT.AND P2, PT, R252, R31, !P2 ;  /* 0x0000001ffc00720c */ /* 0x002fc60005741270 */
[----:B---3--:R-:W-:Y:S02]  /*46060*/  ISETP.GE.AND P1, PT, R35, R12, PT ;  /* 0x0000000c2300720c */ /* 0x008fe40003f26270 */
[----:B------:R-:W1:Y:S01]  /*46070*/  LDC R12, c[0x0][0x22c] ;  /* 0x00008b00ff0c7b82 */ /* 0x000e620000000800 */
[----:B----4-:R-:W-:Y:S01]  /*46080*/  IMAD.WIDE R26, R33, 0x2, R248 ;  /* 0x00000002211a7825 */ /* 0x010fe200078e02f8 */
[----:B------:R-:W-:-:S06]  /*46090*/  PRMT R36, R48, 0x7632, R36 ;  /* 0x0000763230247816 */ /* 0x000fcc0000000024 */
[----:B------:R-:W3:Y:S01]  /*460a0*/  LDC R35, c[0x0][0x228] ;  /* 0x00008a00ff237b82 */ /* 0x000ee20000000800 */
[----:B------:R4:W-:Y:S01]  /*460b0*/  @P6 STG.E.U16 desc[UR60][R26.64], R48 ;  /* 0x000000301a006986 */ /* 0x0009e2000c10153c */
[----:B------:R-:W-:Y:S01]  /*460c0*/  ISETP.LT.AND P6, PT, R11, R32, !P1 ;  /* 0x000000200b00720c */ /* 0x000fe20004fc1270 */
[C---:B0-----:R-:W-:Y:S02]  /*460d0*/  IMAD.IADD R31, R33.reuse, 0x1, R0 ;  /* 0x00000001211f7824 */ /* 0x041fe400078e0200 */
[----:B------:R-:W-:-:S03]  /*460e0*/  IMAD.WIDE R24, R33, 0x2, R250 ;  /* 0x0000000221187825 */ /* 0x000fc600078e02fa */
[----:B------:R-:W0:Y:S01]  /*460f0*/  LDC R32, c[0x0][0x228] ;  /* 0x00008a00ff207b82 */ /* 0x000e220000000800 */
[----:B------:R-:W-:Y:S01]  /*46100*/  IMAD.WIDE R28, R31, 0x2, R2 ;  /* 0x000000021f1c7825 */ /* 0x000fe200078e0202 */
[----:B------:R-:W-:Y:S01]  /*46110*/  @P2 STG.E.U16 desc[UR60][R24.64], R36 ;  /* 0x0000002418002986 */ /* 0x000fe2000c10153c */
[----:B--2---:R-:W-:-:S05]  /*46120*/  ISETP.LT.AND P2, PT, R120, R30, !P1 ;  /* 0x0000001e7800720c */ /* 0x004fca0004f41270 */
[----:B------:R-:W2:Y:S01]  /*46130*/  LDC R0, c[0x0][0x248] ;  /* 0x00009200ff007b82 */ /* 0x000ea20000000800 */
[----:B------:R1:W-:Y:S01]  /*46140*/  @P6 STG.E.U16 desc[UR60][R28.64], R52 ;  /* 0x000000341c006986 */ /* 0x0003e2000c10153c */
[----:B------:R-:W-:Y:S01]  /*46150*/  ISETP.LT.AND P6, PT, R127, R34, !P1 ;  /* 0x000000227f00720c */ /* 0x000fe20004fc1270 */
[----:B----4-:R-:W-:-:S05]  /*46160*/  IMAD.WIDE R26, R31, 0x2, R14 ;  /* 0x000000021f1a7825 */ /* 0x010fca00078e020e */
[----:B------:R-:W4:Y:S01]  /*46170*/  LDC R30, c[0x0][0x228] ;  /* 0x00008a00ff1e7b82 */ /* 0x000f220000000800 */
[----:B------:R-:W-:Y:S01]  /*46180*/  VIADD R37, R13, 0x32 ;  /* 0x000000320d257836 */ /* 0x000fe20000000000 */
[----:B-1----:R-:W-:Y:S01]  /*46190*/  PRMT R29, R52, 0x7632, R29 ;  /* 0x00007632341d7816 */ /* 0x002fe2000000001d */
[----:B------:R-:W-:-:S05]  /*461a0*/  IMAD.WIDE R24, R31, 0x2, R248 ;  /* 0x000000021f187825 */ /* 0x000fca00078e02f8 */
[----:B------:R-:W1:Y:S01]  /*461b0*/  LDC R33, c[0x0][0x228] ;  /* 0x00008a00ff217b82 */ /* 0x000e620000000800 */
[----:B------:R0:W-:Y:S01]  /*461c0*/  @P2 STG.E.U16 desc[UR60][R26.64], R29 ;  /* 0x0000001d1a002986 */ /* 0x0001e2000c10153c */
[----:B------:R-:W-:Y:S02]  /*461d0*/  ISETP.GE.AND P2, PT, R37, R12, PT ;  /* 0x0000000c2500720c */ /* 0x000fe40003f46270 */
[----:B---3--:R-:W-:Y:S01]  /*461e0*/  ISETP.LT.AND P1, PT, R252, R35, !P1 ;  /* 0x00000023fc00720c */ /* 0x008fe20004f21270 */
[----:B------:R3:W-:Y:S01]  /*461f0*/  @P6 STG.E.U16 desc[UR60][R24.64], R20 ;  /* 0x0000001418006986 */ /* 0x0007e2000c10153c */
[----:B0-----:R-:W-:Y:S02]  /*46200*/  ISETP.LT.AND P6, PT, R11, R32, !P2 ;  /* 0x000000200b00720c */ /* 0x001fe400057c1270 */
[----:B------:R-:W0:Y:S08]  /*46210*/  LDC R12, c[0x0][0x22c] ;  /* 0x00008b00ff0c7b82 */ /* 0x000e300000000800 */
[----:B------:R-:W0:Y:S01]  /*46220*/  LDC R32, c[0x0][0x228] ;  /* 0x00008a00ff207b82 */ /* 0x000e220000000800 */
[----:B------:R-:W-:Y:S01]  /*46230*/  IMAD.WIDE R28, R31, 0x2, R250 ;  /* 0x000000021f1c7825 */ /* 0x000fe200078e02fa */
[----:B---3--:R-:W-:-:S03]  /*46240*/  PRMT R25, R20, 0x7632, R25 ;  /* 0x0000763214197816 */ /* 0x008fc60000000019 */
[----:B--2---:R-:W-:-:S03]  /*46250*/  IMAD.IADD R31, R31, 0x1, R0 ;  /* 0x000000011f1f7824 */ /* 0x004fc600078e0200 */
[----:B------:R-:W2:Y:S01]  /*46260*/  LDC R34, c[0x0][0x228] ;  /* 0x00008a00ff227b82 */ /* 0x000ea20000000800 */
[----:B------:R-:W-:Y:S01]  /*46270*/  IMAD.WIDE R26, R31, 0x2, R2 ;  /* 0x000000021f1a7825 */ /* 0x000fe200078e0202 */
[----:B------:R3:W-:Y:S01]  /*46280*/  @P1 STG.E.U16 desc[UR60][R28.64], R25 ;  /* 0x000000191c001986 */ /* 0x0007e2000c10153c */
[----:B----4-:R-:W-:-:S05]  /*46290*/  ISETP.LT.AND P1, PT, R120, R30, !P2 ;  /* 0x0000001e7800720c */ /* 0x010fca0005721270 */
[----:B------:R-:W4:Y:S01]  /*462a0*/  LDC R0, c[0x0][0x248] ;  /* 0x00009200ff007b82 */ /* 0x000f220000000800 */
[----:B------:R3:W-:Y:S01]  /*462b0*/  @P6 STG.E.U16 desc[UR60][R26.64], R61 ;  /* 0x0000003d1a006986 */ /* 0x0007e2000c10153c */
[----:B-1----:R-:W-:-:S06]  /*462c0*/  ISETP.LT.AND P6, PT, R127, R33, !P2 ;  /* 0x000000217f00720c */ /* 0x002fcc00057c1270 */
[----:B------:R-:W1:Y:S01]  /*462d0*/  LDC R20, c[0x0][0x228] ;  /* 0x00008a00ff147b82 */ /* 0x000e620000000800 */
[----:B---3--:R-:W-:Y:S01]  /*462e0*/  IMAD.WIDE R24, R31, 0x2, R14 ;  /* 0x000000021f187825 */ /* 0x008fe200078e020e */
[----:B------:R-:W-:-:S03]  /*462f0*/  PRMT R27, R61, 0x7632, R27 ;  /* 0x000076323d1b7816 */ /* 0x000fc6000000001b */
[----:B------:R-:W-:-:S03]  /*46300*/  VIADD R33, R13, 0x33 ;  /* 0x000000330d217836 */ /* 0x000fc60000000000 */
[----:B------:R-:W3:Y:S01]  /*46310*/  LDC R30, c[0x0][0x228] ;  /* 0x00008a00ff1e7b82 */ /* 0x000ee20000000800 */
[----:B------:R-:W-:Y:S01]  /*46320*/  IMAD.WIDE R28, R31, 0x2, R248 ;  /* 0x000000021f1c7825 */ /* 0x000fe200078e02f8 */
[----:B0-----:R-:W-:Y:S01]  /*46330*/  ISETP.LT.AND P2, PT, R252, R32, !P2 ;  /* 0x00000020fc00720c */ /* 0x001fe20005741270 */
[----:B------:R0:W-:Y:S01]  /*46340*/  @P1 STG.E.U16 desc[UR60][R24.64], R27 ;  /* 0x0000001b18001986 */ /* 0x0001e2000c10153c */
[----:B------:R-:W-:-:S03]  /*46350*/  ISETP.GE.AND P1, PT, R33, R12, PT ;  /* 0x0000000c2100720c */ /* 0x000fc60003f26270 */
[----:B------:R4:W-:Y:S01]  /*46360*/  @P6 STG.E.U16 desc[UR60][R28.64], R49 ;  /* 0x000000311c006986 */ /* 0x0009e2000c10153c */
[----:B--2---:R-:W-:Y:S01]  /*46370*/  ISETP.LT.AND P6, PT, R11, R34, !P1 ;  /* 0x000000220b00720c */ /* 0x004fe20004fc1270 */
[----:B------:R-:W2:Y:S01]  /*46380*/  LDC R32, c[0x0][0x228] ;  /* 0x00008a00ff207b82 */ /* 0x000ea20000000800 */
[----:B0-----:R-:W-:-:S07]  /*46390*/  IMAD.WIDE R24, R31, 0x2, R250 ;  /* 0x000000021f187825 */ /* 0x001fce00078e02fa */
[----:B------:R-:W0:Y:S01]  /*463a0*/  LDC R12, c[0x0][0x22c] ;  /* 0x00008b00ff0c7b82 */ /* 0x000e220000000800 */
[----:B----4-:R-:W-:Y:S01]  /*463b0*/  PRMT R29, R49, 0x7632, R29 ;  /* 0x00007632311d7816 */ /* 0x010fe2000000001d */
[----:B------:R-:W-:-:S06]  /*463c0*/  IMAD.IADD R31, R31, 0x1, R0 ;  /* 0x000000011f1f7824 */ /* 0x000fcc00078e0200 */
[----:B------:R-:W4:Y:S01]  /*463d0*/  LDC R33, c[0x0][0x228] ;  /* 0x00008a00ff217b82 */ /* 0x000f220000000800 */
[----:B------:R3:W-:Y:S01]  /*463e0*/  @P2 STG.E.U16 desc[UR60][R24.64], R29 ;  /* 0x0000001d18002986 */ /* 0x0007e2000c10153c */
[----:B------:R-:W-:Y:S01]  /*463f0*/  IMAD.WIDE R26, R31, 0x2, R2 ;  /* 0x000000021f1a7825 */ /* 0x000fe200078e0202 */
[----:B-1----:R-:W-:-:S05]  /*46400*/  ISETP.LT.AND P2, PT, R120, R20, !P1 ;  /* 0x000000147800720c */ /* 0x002fca0004f41270 */
[----:B------:R-:W1:Y:S01]  /*46410*/  LDC R0, c[0x0][0x248] ;  /* 0x00009200ff007b82 */ /* 0x000e620000000800 */
[----:B------:R-:W-:Y:S01]  /*46420*/  @P6 STG.E.U16 desc[UR60][R26.64], R53 ;  /* 0x000000351a006986 */ /* 0x000fe2000c10153c */
[----:B---3--:R-:W-:Y:S02]  /*46430*/  ISETP.LT.AND P6, PT, R127, R30, !P1 ;  /* 0x0000001e7f00720c */ /* 0x008fe40004fc1270 */
[----:B------:R-:W-:Y:S01]  /*46440*/  PRMT R25, R53, 0x7632, R25 ;  /* 0x0000763235197816 */ /* 0x000fe20000000019 */
[----:B------:R-:W-:-:S03]  /*46450*/  IMAD.WIDE R28, R31, 0x2, R14 ;  /* 0x000000021f1c7825 */ /* 0x000fc600078e020e */
[----:B------:R-:W3:Y:S01]  /*46460*/  LDC R20, c[0x0][0x228] ;  /* 0x00008a00ff147b82 */ /* 0x000ee20000000800 */
[----:B------:R-:W-:Y:S01]  /*46470*/  VIADD R35, R13, 0x34 ;  /* 0x000000340d237836 */ /* 0x000fe20000000000 */
[----:B------:R0:W-:Y:S06]  /*46480*/  @P2 STG.E.U16 desc[UR60][R28.64], R25 ;  /* 0x000000191c002986 */ /* 0x0001ec000c10153c */
[----:B------:R-:W3:Y:S01]  /*46490*/  LDC R30, c[0x0][0x228] ;  /* 0x00008a00ff1e7b82 */ /* 0x000ee20000000800 */
[----:B--2---:R-:W-:Y:S02]  /*464a0*/  ISETP.LT.AND P1, PT, R252, R32, !P1 ;  /* 0x00000020fc00720c */ /* 0x004fe40004f21270 */
[----:B0-----:R-:W-:Y:S01]  /*464b0*/  ISETP.GE.AND P2, PT, R35, R12, PT ;  /* 0x0000000c2300720c */ /* 0x001fe20003f46270 */
[----:B------:R-:W-:-:S04]  /*464c0*/  IMAD.WIDE R24, R31, 0x2, R248 ;  /* 0x000000021f187825 */ /* 0x000fc800078e02f8 */
[----:B------:R-:W0:Y:S01]  /*464d0*/  LDC R32, c[0x0][0x228] ;  /* 0x00008a00ff207b82 */ /* 0x000e220000000800 */
[----:B------:R2:W-:Y:S01]  /*464e0*/  @P6 STG.E.U16 desc[UR60][R24.64], R21 ;  /* 0x0000001518006986 */ /* 0x0005e2000c10153c */
[----:B----4-:R-:W-:-:S06]  /*464f0*/  ISETP.LT.AND P6, PT, R11, R33, !P2 ;  /* 0x000000210b00720c */ /* 0x010fcc00057c1270 */
[----:B------:R-:W4:Y:S01]  /*46500*/  LDC R12, c[0x0][0x22c] ;  /* 0x00008b00ff0c7b82 */ /* 0x000f220000000800 */
[----:B-1----:R-:W-:Y:S01]  /*46510*/  IMAD.IADD R33, R31, 0x1, R0 ;  /* 0x000000011f217824 */ /* 0x002fe200078e0200 */
[----:B------:R-:W-:Y:S01]  /*46520*/  PRMT R36, R21, 0x7632, R36 ;  /* 0x0000763215247816 */ /* 0x000fe20000000024 */
[----:B------:R-:W-:-:S05]  /*46530*/  IMAD.WIDE R26, R31, 0x2, R250 ;  /* 0x000000021f1a7825 */ /* 0x000fca00078e02fa */
[----:B------:R-:W1:Y:S01]  /*46540*/  LDC R31, c[0x0][0x228] ;  /* 0x00008a00ff1f7b82 */ /* 0x000e620000000800 */
[----:B------:R-:W-:Y:S01]  /*46550*/  IMAD.WIDE R28, R33, 0x2, R2 ;  /* 0x00000002211c7825 */ /* 0x000fe200078e0202 */
[----:B------:R2:W-:Y:S01]  /*46560*/  @P1 STG.E.U16 desc[UR60][R26.64], R36 ;  /* 0x000000241a001986 */ /* 0x0005e2000c10153c */
[----:B---3--:R-:W-:-:S05]  /*46570*/  ISETP.LT.AND P1, PT, R120, R20, !P2 ;  /* 0x000000147800720c */ /* 0x008fca0005721270 */
[----:B------:R-:W3:Y:S01]  /*46580*/  LDC R0, c[0x0][0x248] ;  /* 0x00009200ff007b82 */ /* 0x000ee20000000800 */
[----:B------:R1:W-:Y:S01]  /*46590*/  @P6 STG.E.U16 desc[UR60][R28.64], R62 ;  /* 0x0000003e1c006986 */ /* 0x0003e2000c10153c */
[----:B------:R-:W-:Y:S01]  /*465a0*/  ISETP.LT.AND P6, PT, R127, R30, !P2 ;  /* 0x0000001e7f00720c */ /* 0x000fe200057c1270 */
[----:B--2---:R-:W-:-:S05]  /*465b0*/  IMAD.WIDE R20, R33, 0x2, R14 ;  /* 0x0000000221147825 */ /* 0x004fca00078e020e */
[----:B------:R-:W2:Y:S01]  /*465c0*/  LDC R34, c[0x0][0x228] ;  /* 0x00008a00ff227b82 */ /* 0x000ea20000000800 */
[----:B------:R-:W-:Y:S01]  /*465d0*/  PRMT R27, R62, 0x7632, R27 ;  /* 0x000076323e1b7816 */ /* 0x000fe2000000001b */
[----:B------:R-:W-:Y:S01]  /*465e0*/  VIADD R35, R13, 0x35 ;  /* 0x000000350d237836 */ /* 0x000fe20000000000 */
[----:B0-----:R-:W-:Y:S01]  /*465f0*/  ISETP.LT.AND P2, PT, R252, R32, !P2 ;  /* 0x00000020fc00720c */ /* 0x001fe20005741270 */
[----:B------:R-:W-:-:S04]  /*46600*/  IMAD.WIDE R24, R33, 0x2, R248 ;  /* 0x0000000221187825 */ /* 0x000fc800078e02f8 */
[----:B------:R-:W0:Y:S01]  /*46610*/  LDC R30, c[0x0][0x228] ;  /* 0x00008a00ff1e7b82 */ /* 0x000e220000000800 */
[----:B------:R1:W-:Y:S01]  /*46620*/  @P1 STG.E.U16 desc[UR60][R20.64], R27 ;  /* 0x0000001b14001986 */ /* 0x0003e2000c10153c */
[----:B----4-:R-:W-:-:S03]  /*46630*/  ISETP.GE.AND P1, PT, R35, R12, PT ;  /* 0x0000000c2300720c */ /* 0x010fc60003f26270 */
[----:B------:R-:W-:Y:S01]  /*46640*/  @P6 STG.E.U16 desc[UR60][R24.64], R50 ;  /* 0x0000003218006986 */ /* 0x000fe2000c10153c */
[----:B-1----:R-:W-:Y:S02]  /*46650*/  ISETP.LT.AND P6, PT, R11, R31, !P1 ;  /* 0x0000001f0b00720c */ /* 0x002fe40004fc1270 */
[----:B------:R-:W1:Y:S01]  /*46660*/  LDC R28, c[0x0][0x228] ;  /* 0x00008a00ff1c7b82 */ /* 0x000e620000000800 */
[----:B------:R-:W-:Y:S01]  /*46670*/  PRMT R21, R50, 0x7632, R21 ;  /* 0x0000763232157816 */ /* 0x000fe20000000015 */
[----:B------:R-:W-:-:S06]  /*46680*/  IMAD.WIDE R26, R33, 0x2, R250 ;  /* 0x00000002211a7825 */ /* 0x000fcc00078e02fa */
[----:B------:R-:W4:Y:S01]  /*46690*/  LDC R12, c[0x0][0x22c] ;  /* 0x00008b00ff0c7b82 */ /* 0x000f220000000800 */
[----:B---3--:R-:W-:Y:S01]  /*466a0*/  IMAD.IADD R33, R33, 0x1, R0 ;  /* 0x0000000121217824 */ /* 0x008fe200078e0200 */
[----:B------:R3:W-:Y:S01]  /*466b0*/  @P2 STG.E.U16 desc[UR60][R26.64], R21 ;  /* 0x000000151a002986 */ /* 0x0007e2000c10153c */
[----:B--2---:R-:W-:-:S05]  /*466c0*/  ISETP.LT.AND P2, PT, R120, R34, !P1 ;  /* 0x000000227800720c */ /* 0x004fca0004f41270 */
[----:B------:R-:W2:Y:S01]  /*466d0*/  LDC R29, c[0x0][0x228] ;  /* 0x00008a00ff1d7b82 */ /* 0x000ea20000000800 */
[----:B---3--:R-:W-:-:S07]  /*466e0*/  IMAD.WIDE R20, R33, 0x2, R2 ;  /* 0x0000000221147825 */ /* 0x008fce00078e0202 */
[----:B------:R-:W3:Y:S01]  /*466f0*/  LDC R0, c[0x0][0x248] ;  /* 0x00009200ff007b82 */ /* 0x000ee20000000800 */
[----:B------:R4:W-:Y:S01]  /*46700*/  @P6 STG.E.U16 desc[UR60][R20.64], R54 ;  /* 0x0000003614006986 */ /* 0x0009e2000c10153c */
[----:B0-----:R-:W-:-:S06]  /*46710*/  ISETP.LT.AND P6, PT, R127, R30, !P1 ;  /* 0x0000001e7f00720c */ /* 0x001fcc0004fc1270 */
[----:B------:R-:W0:Y:S01]  /*46720*/  LDC R30, c[0x0][0x228] ;  /* 0x00008a00ff1e7b82 */ /* 0x000e220000000800 */
[----:B------:R-:W-:Y:S01]  /*46730*/  PRMT R27, R54, 0x7632, R27 ;  /* 0x00007632361b7816 */ /* 0x000fe2000000001b */
[----:B------:R-:W-:Y:S01]  /*46740*/  IMAD.WIDE R24, R33, 0x2, R14 ;  /* 0x0000000221187825 */ /* 0x000fe200078e020e */
[----:B-1----:R-:W-:-:S03]  /*46750*/  ISETP.LT.AND P1, PT, R252, R28, !P1 ;  /* 0x0000001cfc00720c */ /* 0x002fc60004f21270 */
[----:B------:R-:W-:Y:S02]  /*46760*/  VIADD R35, R13, 0x36 ;  /* 0x000000360d237836 */ /* 0x000fe40000000000 */
[----:B------:R-:W1:Y:S01]  /*46770*/  LDC R31, c[0x0][0x228] ;  /* 0x00008a00ff1f7b82 */ /* 0x000e620000000800 */
[----:B------:R2:W-:Y:S02]  /*46780*/  @P2 STG.E.U16 desc[UR60][R24.64], R27 ;  /* 0x0000001b18002986 */ /* 0x0005e4000c10153c */
[----:B----4-:R-:W-:Y:S01]  /*46790*/  ISETP.GE.AND P2, PT, R35, R12, PT ;  /* 0x0000000c2300720c */ /* 0x010fe20003f46270 */
[----:B------:R-:W-:-:S04]  /*467a0*/  IMAD.WIDE R20, R33, 0x2, R250 ;  /* 0x0000000221147825 */ /* 0x000fc800078e02fa */
[----:B------:R-:W4:Y:S01]  /*467b0*/  LDC R28, c[0x0][0x228] ;  /* 0x00008a00ff1c7b82 */ /* 0x000f220000000800 */
[----:B--2---:R-:W-:Y:S01]  /*467c0*/  IMAD.WIDE R26, R33, 0x2, R248 ;  /* 0x00000002211a7825 */ /* 0x004fe200078e02f8 */
[----:B------:R-:W-:-:S06]  /*467d0*/  PRMT R25, R22, 0x7632, R25 ;  /* 0x0000763216197816 */ /* 0x000fcc0000000019 */
[----:B------:R-:W2:Y:S01]  /*467e0*/  LDC R12, c[0x0][0x22c] ;  /* 0x00008b00ff0c7b82 */ /* 0x000ea20000000800 */
[----:B------:R-:W-:Y:S01]  /*467f0*/  @P6 STG.E.U16 desc[UR60][R26.64], R22 ;  /* 0x000000161a006986 */ /* 0x000fe2000c10153c */
[----:B------:R-:W-:Y:S01]  /*46800*/  ISETP.LT.AND P6, PT, R11, R29, !P2 ;  /* 0x0000001d0b00720c */ /* 0x000fe200057c1270 */
[----:B---3--:R-:W-:-:S05]  /*46810*/  IMAD.IADD R33, R33, 0x1, R0 ;  /* 0x0000000121217824 */ /* 0x008fca00078e0200 */
[----:B------:R-:W3:Y:S01]  /*46820*/  LDC R29, c[0x0][0x228] ;  /* 0x00008a00ff1d7b82 */ /* 0x000ee20000000800 */
[----:B------:R1:W-:Y:S01]  /*46830*/  @P1 STG.E.U16 desc[UR60][R20.64], R25 ;  /* 0x0000001914001986 */ /* 0x0003e2000c10153c */
[----:B0-----:R-:W-:-:S06]  /*46840*/  ISETP.LT.AND P1, PT, R120, R30, !P2 ;  /* 0x0000001e7800720c */ /* 0x001fcc0005721270 */
[----:B------:R-:W0:Y:S01]  /*46850*/  LDC R0, c[0x0][0x248] ;  /* 0x00009200ff007b82 */ /* 0x000e220000000800 */
[----:B-1----:R-:W-:-:S07]  /*46860*/  IMAD.WIDE R24, R33, 0x2, R2 ;  /* 0x0000000221187825 */ /* 0x002fce00078e0202 */
[----:B------:R-:W1:Y:S01]  /*46870*/  LDC R22, c[0x0][0x228] ;  /* 0x00008a00ff167b82 */ /* 0x000e620000000800 */
[----:B------:R-:W-:Y:S01]  /*46880*/  @P6 STG.E.U16 desc[UR60][R24.64], R63 ;  /* 0x0000003f18006986 */ /* 0x000fe2000c10153c */
[----:B------:R-:W-:Y:S01]  /*46890*/  ISETP.LT.AND P6, PT, R127, R31, !P2 ;  /* 0x0000001f7f00720c */ /* 0x000fe200057c1270 */
[----:B------:R-:W-:Y:S01]  /*468a0*/  IMAD.WIDE R26, R33, 0x2, R14 ;  /* 0x00000002211a7825 */ /* 0x000fe200078e020e */
[----:B------:R-:W-:-:S04]  /*468b0*/  PRMT R21, R63, 0x7632, R21 ;  /* 0x000076323f157816 */ /* 0x000fc80000000015 */
[----:B------:R-:W1:Y:S01]  /*468c0*/  LDC R30, c[0x0][0x228] ;  /* 0x00008a00ff1e7b82 */ /* 0x000e620000000800 */
[----:B------:R-:W-:Y:S01]  /*468d0*/  VIADD R31, R13, 0x37 ;  /* 0x000000370d1f7836 */ /* 0x000fe20000000000 */
[----:B------:R2:W-:Y:S01]  /*468e0*/  @P1 STG.E.U16 desc[UR60][R26.64], R21 ;  /* 0x000000151a001986 */ /* 0x0005e2000c10153c */
[----:B----4-:R-:W-:-:S03]  /*468f0*/  ISETP.LT.AND P2, PT, R252, R28, !P2 ;  /* 0x0000001cfc00720c */ /* 0x010fc60005741270 */
[----:B--2---:R-:W-:Y:S02]  /*46900*/  ISETP.GE.AND P1, PT, R31, R12, PT ;  /* 0x0000000c1f00720c */ /* 0x004fe40003f26270 */
[----:B------:R-:W2:Y:S01]  /*46910*/  LDC R28, c[0x0][0x228] ;  /* 0x00008a00ff1c7b82 */ /* 0x000ea20000000800 */
[----:B------:R-:W-:-:S07]  /*46920*/  IMAD.WIDE R20, R33, 0x2, R248 ;  /* 0x0000000221147825 */ /* 0x000fce00078e02f8 */
[----:B------:R-:W4:Y:S01]  /*46930*/  LDC R12, c[0x0][0x22c] ;  /* 0x00008b00ff0c7b82 */ /* 0x000f220000000800 */
[----:B------:R-:W-:Y:S01]  /*46940*/  @P6 STG.E.U16 desc[UR60][R20.64], R51 ;  /* 0x0000003314006986 */ /* 0x000fe2000c10153c */
[----:B---3--:R-:W-:Y:S01]  /*46950*/  ISETP.LT.AND P6, PT, R11, R29, !P1 ;  /* 0x0000001d0b00720c */ /* 0x008fe20004fc1270 */
[----:B------:R-:W-:Y:S01]  /*46960*/  IMAD.WIDE R24, R33, 0x2, R250 ;  /* 0x0000000221187825 */ /* 0x000fe200078e02fa */
[----:B------:R-:W-:-:S04]  /*46970*/  PRMT R27, R51, 0x7632, R27 ;  /* 0x00007632331b7816 */ /* 0x000fc8000000001b */
[----:B------:R-:W3:Y:S01]  /*46980*/  LDC R29, c[0x0][0x228] ;  /* 0x00008a00ff1d7b82 */ /* 0x000ee20000000800 */
[----:B0-----:R-:W-:Y:S01]  /*46990*/  IMAD.IADD R33, R33, 0x1, R0 ;  /* 0x0000000121217824 */ /* 0x001fe200078e0200 */
[----:B------:R0:W-:Y:S01]  /*469a0*/  @P2 STG.E.U16 desc[UR60][R24.64], R27 ;  /* 0x0000001b18002986 */ /* 0x0001e2000c10153c */
[----:B-1----:R-:W-:-:S05]  /*469b0*/  ISETP.LT.AND P2, PT, R120, R22, !P1 ;  /* 0x000000167800720c */ /* 0x002fca0004f41270 */
[----:B------:R-:W1:Y:S01]  /*469c0*/  LDC R0, c[0x0][0x248] ;  /* 0x00009200ff007b82 */ /* 0x000e620000000800 */
        /* <DEDUP_REMOVED lines=9> */
[----:B--2---:R-:W-:-:S03]  /*46a60*/  ISETP.LT.AND P1, PT, R252, R28, !P1 ;  /* 0x0000001cfc00720c */ /* 0x004fc60004f21270 */
[----:B----4-:R-:W-:Y:S02]  /*46a70*/  ISETP.GE.AND P2, PT, R31, R12, PT ;  /* 0x0000000c1f00720c */ /* 0x010fe40003f46270 */
[----:B------:R-:W2:Y:S01]  /*46a80*/  LDC R28, c[0x0][0x228] ;  /* 0x00008a00ff1c7b82 */ /* 0x000ea20000000800 */
[----:B---3--:R-:W-:-:S07]  /*46a90*/  IMAD.WIDE R24, R33, 0x2, R248 ;  /* 0x0000000221187825 */ /* 0x008fce00078e02f8 */
[----:B------:R-:W3:Y:S01]  /*46aa0*/  LDC R12, c[0x0][0x22c] ;  /* 0x00008b00ff0c7b82 */ /* 0x000ee20000000800 */
[----:B------:R-:W-:Y:S01]  /*46ab0*/  PRMT R21, R23, 0x7632, R21 ;  /* 0x0000763217157816 */ /* 0x000fe20000000015 */
[----:B------:R-:W-:Y:S01]  /*46ac0*/  @P6 STG.E.U16 desc[UR60][R24.64], R23 ;  /* 0x0000001718006986 */ /* 0x000fe2000c10153c */
[----:B------:R-:W-:Y:S01]  /*46ad0*/  ISETP.LT.AND P6, PT, R11, R29, !P2 ;  /* 0x0000001d0b00720c */ /* 0x000fe200057c1270 */
[----:B------:R-:W-:-:S04]  /*46ae0*/  IMAD.WIDE R26, R33, 0x2, R250 ;  /* 0x00000002211a7825 */ /* 0x000fc800078e02fa */
[----:B------:R-:W4:Y:S01]  /*46af0*/  LDC R29, c[0x0][0x228] ;  /* 0x00008a00ff1d7b82 */ /* 0x000f220000000800 */
[----:B-1----:R-:W-:Y:S01]  /*46b00*/  IMAD.IADD R33, R33, 0x1, R0 ;  /* 0x0000000121217824 */ /* 0x002fe200078e0200 */
[----:B------:R1:W-:Y:S01]  /*46b10*/  @P1 STG.E.U16 desc[UR60][R26.64], R21 ;  /* 0x000000151a001986 */ /* 0x0003e2000c10153c */
[----:B0-----:R-:W-:-:S05]  /*46b20*/  ISETP.LT.AND P1, PT, R120, R22, !P2 ;  /* 0x000000167800720c */ /* 0x001fca0005721270 */
[----:B------:R-:W0:Y:S01]  /*46b30*/  LDC R0, c[0x0][0x248] ;  /* 0x00009200ff007b82 */ /* 0x000e220000000800 */
[----:B-1----:R-:W-:Y:S01]  /*46b40*/  IMAD.WIDE R20, R33, 0x2, R2 ;  /* 0x0000000221147825 */ /* 0x002fe200078e0202 */
[----:B------:R-:W-:-:S06]  /*46b50*/  PRMT R25, R16, 0x7632, R25 ;  /* 0x0000763210197816 */ /* 0x000fcc0000000019 */
[----:B------:R-:W1:Y:S01]  /*46b60*/  LDC R31, c[0x0][0x228] ;  /* 0x00008a00ff1f7b82 */ /* 0x000e620000000800 */
[----:B------:R3:W-:Y:S01]  /*46b70*/  @P6 STG.E.U16 desc[UR60][R20.64], R16 ;  /* 0x0000001014006986 */ /* 0x0007e2000c10153c */
[----:B------:R-:W-:Y:S01]  /*46b80*/  ISETP.LT.AND P6, PT, R127, R30, !P2 ;  /* 0x0000001e7f00720c */ /* 0x000fe200057c1270 */
[----:B------:R-:W-:-:S05]  /*46b90*/  IMAD.WIDE R22, R33, 0x2, R14 ;  /* 0x0000000221167825 */ /* 0x000fca00078e020e */
[----:B------:R-:W1:Y:S01]  /*46ba0*/  LDC R30, c[0x0][0x228] ;  /* 0x00008a00ff1e7b82 */ /* 0x000e620000000800 */
[----:B------:R-:W-:Y:S01]  /*46bb0*/  VIADD R35, R13, 0x39 ;  /* 0x000000390d237836 */ /* 0x000fe20000000000 */
[----:B------:R4:W-:Y:S01]  /*46bc0*/  @P1 STG.E.U16 desc[UR60][R22.64], R25 ;  /* 0x0000001916001986 */ /* 0x0009e2000c10153c */
[----:B--2---:R-:W-:-:S03]  /*46bd0*/  ISETP.LT.AND P2, PT, R252, R28, !P2 ;  /* 0x0000001cfc00720c */ /* 0x004fc60005741270 */
[----:B---3--:R-:W-:Y:S02]  /*46be0*/  ISETP.GE.AND P1, PT, R35, R12, PT ;  /* 0x0000000c2300720c */ /* 0x008fe40003f26270 */
[----:B------:R-:W2:Y:S01]  /*46bf0*/  LDC R16, c[0x0][0x228] ;  /* 0x00008a00ff107b82 */ /* 0x000ea20000000800 */
        /* <DEDUP_REMOVED lines=10> */
[----:B-1----:R-:W-:-:S05]  /*46ca0*/  ISETP.LT.AND P2, PT, R120, R30, !P1 ;  /* 0x0000001e7800720c */ /* 0x002fca0004f41270 */
[----:B------:R-:W1:Y:S01]  /*46cb0*/  LDC R0, c[0x0][0x248] ;  /* 0x00009200ff007b82 */ /* 0x000e620000000800 */
[----:B------:R2:W-:Y:S01]  /*46cc0*/  @P6 STG.E.U16 desc[UR60][R22.64], R56 ;  /* 0x0000003816006986 */ /* 0x0005e2000c10153c */
[----:B------:R-:W-:-:S06]  /*46cd0*/  ISETP.LT.AND P6, PT, R127, R31, !P1 ;  /* 0x0000001f7f00720c */ /* 0x000fcc0004fc1270 */
[----:B------:R-:W1:Y:S01]  /*46ce0*/  LDC R28, c[0x0][0x228] ;  /* 0x00008a00ff1c7b82 */ /* 0x000e620000000800 */
[----:B----4-:R-:W-:Y:S01]  /*46cf0*/  IMAD.WIDE R24, R27, 0x2, R14 ;  /* 0x000000021b187825 */ /* 0x010fe200078e020e */
[----:B--2---:R-:W-:-:S03]  /*46d00*/  PRMT R23, R56, 0x7632, R23 ;  /* 0x0000763238177816 */ /* 0x004fc60000000017 */
[----:B------:R-:W-:-:S03]  /*46d10*/  VIADD R31, R13, 0x3a ;  /* 0x0000003a0d1f7836 */ /* 0x000fc60000000000 */
[----:B------:R-:W2:Y:S01]  /*46d20*/  LDC R29, c[0x0][0x228] ;  /* 0x00008a00ff1d7b82 */ /* 0x000ea20000000800 */
[----:B------:R-:W-:Y:S01]  /*46d30*/  ISETP.LT.AND P1, PT, R252, R16, !P1 ;  /* 0x00000010fc00720c */ /* 0x000fe20004f21270 */
[----:B------:R-:W-:Y:S01]  /*46d40*/  IMAD.WIDE R20, R27, 0x2, R248 ;  /* 0x000000021b147825 */ /* 0x000fe200078e02f8 */
[----:B------:R4:W-:Y:S01]  /*46d50*/  @P2 STG.E.U16 desc[UR60][R24.64], R23 ;  /* 0x0000001718002986 */ /* 0x0009e2000c10153c */
[----:B---3--:R-:W-:-:S03]  /*46d60*/  ISETP.GE.AND P2, PT, R31, R12, PT ;  /* 0x0000000c1f00720c */ /* 0x008fc60003f46270 */
[----:B------:R3:W-:Y:S01]  /*46d70*/  @P6 STG.E.U16 desc[UR60][R20.64], R244 ;  /* 0x000000f414006986 */ /* 0x0007e2000c10153c */
[----:B------:R-:W2:Y:S01]  /*46d80*/  LDC R12, c[0x0][0x228] ;  /* 0x00008a00ff0c7b82 */ /* 0x000ea20000000800 */
[----:B0-----:R-:W-:-:S07]  /*46d90*/  ISETP.LT.AND P6, PT, R11, R26, !P2 ;  /* 0x0000001a0b00720c */ /* 0x001fce00057c1270 */
[----:B------:R-:W0:Y:S01]  /*46da0*/  LDC R4, c[0x0][0x22c] ;  /* 0x00008b00ff047b82 */ /* 0x000e220000000800 */
[----:B----4-:R-:W-:Y:S01]  /*46db0*/  IMAD.WIDE R22, R27, 0x2, R250 ;  /* 0x000000021b167825 */ /* 0x010fe200078e02fa */
[----:B---3--:R-:W-:-:S03]  /*46dc0*/  PRMT R21, R244, 0x7632, R21 ;  /* 0x00007632f4157816 */ /* 0x008fc60000000015 */
[----:B-1----:R-:W-:-:S03]  /*46dd0*/  IMAD.IADD R27, R27, 0x1, R0 ;  /* 0x000000011b1b7824 */ /* 0x002fc600078e0200 */
[----:B------:R-:W1:Y:S01]  /*46de0*/  LDC R16, c[0x0][0x228] ;  /* 0x00008a00ff107b82 */ /* 0x000e620000000800 */
[----:B------:R3:W-:Y:S01]  /*46df0*/  @P1 STG.E.U16 desc[UR60][R22.64], R21 ;  /* 0x0000001516001986 */ /* 0x0007e2000c10153c */
[----:B------:R-:W-:Y:S01]  /*46e00*/  ISETP.LT.AND P1, PT, R120, R28, !P2 ;  /* 0x0000001c7800720c */ /* 0x000fe20005721270 */
[----:B------:R-:W-:-:S05]  /*46e10*/  IMAD.WIDE R24, R27, 0x2, R2 ;  /* 0x000000021b187825 */ /* 0x000fca00078e0202 */
[----:B------:R-:W4:Y:S01]  /*46e20*/  LDC R0, c[0x0][0x248] ;  /* 0x00009200ff007b82 */ /* 0x000f220000000800 */
[----:B------:R0:W-:Y:S01]  /*46e30*/  @P6 STG.E.U16 desc[UR60][R24.64], R17 ;  /* 0x0000001118006986 */ /* 0x0001e2000c10153c */
[----:B--2---:R-:W-:-:S06]  /*46e40*/  ISETP.LT.AND P6, PT, R127, R29, !P2 ;  /* 0x0000001d7f00720c */ /* 0x004fcc00057c1270 */
[----:B------:R-:W2:Y:S01]  /*46e50*/  LDC R26, c[0x0][0x228] ;  /* 0x00008a00ff1a7b82 */ /* 0x000ea20000000800 */
[----:B---3--:R-:W-:Y:S01]  /*46e60*/  PRMT R23, R17, 0x7632, R23 ;  /* 0x0000763211177816 */ /* 0x008fe20000000017 */
[----:B------:R-:W-:Y:S01]  /*46e70*/  IMAD.WIDE R20, R27, 0x2, R14 ;  /* 0x000000021b147825 */ /* 0x000fe200078e020e */
[----:B------:R-:W-:-:S03]  /*46e80*/  ISETP.LT.AND P2, PT, R252, R12, !P2 ;  /* 0x0000000cfc00720c */ /* 0x000fc60005741270 */
[----:B------:R-:W-:Y:S02]  /*46e90*/  VIADD R29, R13, 0x3b ;  /* 0x0000003b0d1d7836 */ /* 0x000fe40000000000 */
[----:B------:R-:W3:Y:S01]  /*46ea0*/  LDC R28, c[0x0][0x228] ;  /* 0x00008a00ff1c7b82 */ /* 0x000ee20000000800 */
[----:B------:R1:W-:Y:S02]  /*46eb0*/  @P1 STG.E.U16 desc[UR60][R20.64], R23 ;  /* 0x0000001714001986 */ /* 0x0003e4000c10153c */
[----:B0-----:R-:W-:-:S05]  /*46ec0*/  ISETP.GE.AND P1, PT, R29, R4, PT ;  /* 0x000000041d00720c */ /* 0x001fca0003f26270 */
[----:B------:R-:W0:Y:S01]  /*46ed0*/  LDC R24, c[0x0][0x228] ;  /* 0x00008a00ff187b82 */ /* 0x000e220000000800 */
[----:B-1----:R-:W-:Y:S01]  /*46ee0*/  IMAD.WIDE R22, R27, 0x2, R248 ;  /* 0x000000021b167825 */ /* 0x002fe200078e02f8 */
[----:B------:R-:W-:-:S06]  /*46ef0*/  PRMT R21, R5, 0x7632, R21 ;  /* 0x0000763205157816 */ /* 0x000fcc0000000015 */
[----:B------:R-:W1:Y:S01]  /*46f00*/  LDC R12, c[0x0][0x22c] ;  /* 0x00008b00ff0c7b82 */ /* 0x000e620000000800 */
[----:B------:R-:W-:Y:S01]  /*46f10*/  @P6 STG.E.U16 desc[UR60][R22.64], R5 ;  /* 0x0000000516006986 */ /* 0x000fe2000c10153c */
[----:B------:R-:W-:Y:S01]  /*46f20*/  ISETP.LT.AND P6, PT, R11, R16, !P1 ;  /* 0x000000100b00720c */ /* 0x000fe20004fc1270 */
[----:B------:R-:W-:-:S04]  /*46f30*/  IMAD.WIDE R16, R27, 0x2, R250 ;  /* 0x000000021b107825 */ /* 0x000fc800078e02fa */
[----:B----4-:R-:W-:Y:S01]  /*46f40*/  IMAD.IADD R27, R27, 0x1, R0 ;  /* 0x000000011b1b7824 */ /* 0x010fe200078e0200 */
[----:B------:R-:W4:Y:S01]  /*46f50*/  LDC R25, c[0x0][0x228] ;  /* 0x00008a00ff197b82 */ /* 0x000f220000000800 */
[----:B------:R3:W-:Y:S01]  /*46f60*/  @P2 STG.E.U16 desc[UR60][R16.64], R21 ;  /* 0x0000001510002986 */ /* 0x0007e2000c10153c */
[----:B--2---:R-:W-:-:S06]  /*46f70*/  ISETP.LT.AND P2, PT, R120, R26, !P1 ;  /* 0x0000001a7800720c */ /* 0x004fcc0004f41270 */
[----:B------:R-:W2:Y:S01]  /*46f80*/  LDC R0, c[0x0][0x248] ;  /* 0x00009200ff007b82 */ /* 0x000ea20000000800 */
[----:B---3--:R-:W-:Y:S01]  /*46f90*/  IMAD.WIDE R20, R27, 0x2, R2 ;  /* 0x000000021b147825 */ /* 0x008fe200078e0202 */
[----:B------:R-:W-:-:S06]  /*46fa0*/  PRMT R17, R57, 0x7632, R17 ;  /* 0x0000763239117816 */ /* 0x000fcc0000000011 */
[----:B------:R-:W3:Y:S01]  /*46fb0*/  LDC R22, c[0x0][0x228] ;  /* 0x00008a00ff167b82 */ /* 0x000ee20000000800 */
[----:B------:R-:W-:Y:S01]  /*46fc0*/  @P6 STG.E.U16 desc[UR60][R20.64], R57 ;  /* 0x0000003914006986 */ /* 0x000fe2000c10153c */
[----:B------:R-:W-:Y:S01]  /*46fd0*/  ISETP.LT.AND P6, PT, R127, R28, !P1 ;  /* 0x0000001c7f00720c */ /* 0x000fe20004fc1270 */
[----:B------:R-:W-:-:S05]  /*46fe0*/  IMAD.WIDE R4, R27, 0x2, R14 ;  /* 0x000000021b047825 */ /* 0x000fca00078e020e */
[----:B------:R-:W3:Y:S01]  /*46ff0*/  LDC R26, c[0x0][0x228] ;  /* 0x00008a00ff1a7b82 */ /* 0x000ee20000000800 */
[----:B------:R-:W-:Y:S01]  /*47000*/  VIADD R23, R13, 0x3c ;  /* 0x0000003c0d177836 */ /* 0x000fe20000000000 */
[----:B------:R4:W-:Y:S01]  /*47010*/  @P2 STG.E.U16 desc[UR60][R4.64], R17 ;  /* 0x0000001104002986 */ /* 0x0009e2000c10153c */
[----:B0-----:R-:W-:-:S03]  /*47020*/  ISETP.LT.AND P2, PT, R252, R24, !P1 ;  /* 0x00000018fc00720c */ /* 0x001fc60004f41270 */
[----:B-1----:R-:W-:Y:S02]  /*47030*/  ISETP.GE.AND P1, PT, R23, R12, PT ;  /* 0x0000000c1700720c */ /* 0x002fe40003f26270 */
[----:B------:R-:W0:Y:S01]  /*47040*/  LDC R24, c[0x0][0x228] ;  /* 0x00008a00ff187b82 */ /* 0x000e220000000800 */
[----:B----4-:R-:W-:-:S07]  /*47050*/  IMAD.WIDE R16, R27, 0x2, R248 ;  /* 0x000000021b107825 */ /* 0x010fce00078e02f8 */
[----:B------:R-:W1:Y:S01]  /*47060*/  LDC R12, c[0x0][0x22c] ;  /* 0x00008b00ff0c7b82 */ /* 0x000e620000000800 */
[----:B------:R4:W-:Y:S01]  /*47070*/  @P6 STG.E.U16 desc[UR60][R16.64], R245 ;  /* 0x000000f510006986 */ /* 0x0009e2000c10153c */
[----:B------:R-:W-:Y:S01]  /*47080*/  ISETP.LT.AND P6, PT, R11, R25, !P1 ;  /* 0x000000190b00720c */ /* 0x000fe20004fc1270 */
[----:B--2---:R-:W-:Y:S01]  /*47090*/  IMAD.IADD R23, R27, 0x1, R0 ;  /* 0x000000011b177824 */ /* 0x004fe200078e0200 */
[----:B------:R-:W-:Y:S01]  /*470a0*/  PRMT R28, R245, 0x7632, R28 ;  /* 0x00007632f51c7816 */ /* 0x000fe2000000001c */
[----:B------:R-:W-:-:S03]  /*470b0*/  IMAD.WIDE R20, R27, 0x2, R250 ;  /* 0x000000021b147825 */ /* 0x000fc600078e02fa */
[----:B------:R-:W2:Y:S01]  /*470c0*/  LDC R25, c[0x0][0x228] ;  /* 0x00008a00ff197b82 */ /* 0x000ea20000000800 */
[----:B------:R-:W-:Y:S01]  /*470d0*/  IMAD.WIDE R4, R23, 0x2, R2 ;  /* 0x0000000217047825 */ /* 0x000fe200078e0202 */
[----:B------:R-:W-:Y:S01]  /*470e0*/  @P2 STG.E.U16 desc[UR60][R20.64], R28 ;  /* 0x0000001c14002986 */ /* 0x000fe2000c10153c */
[----:B---3--:R-:W-:-:S05]  /*470f0*/  ISETP.LT.AND P2, PT, R120, R22, !P1 ;  /* 0x000000167800720c */ /* 0x008fca0004f41270 */
[----:B------:R-:W3:Y:S01]  /*47100*/  LDC R0, c[0x0][0x248] ;  /* 0x00009200ff007b82 */ /* 0x000ee20000000800 */
[----:B------:R0:W-:Y:S01]  /*47110*/  @P6 STG.E.U16 desc[UR60][R4.64], R18 ;  /* 0x0000001204006986 */ /* 0x0001e2000c10153c */
[----:B------:R-:W-:-:S06]  /*47120*/  ISETP.LT.AND P6, PT, R127, R26, !P1 ;  /* 0x0000001a7f00720c */ /* 0x000fcc0004fc1270 */
[----:B------:R-:W3:Y:S01]  /*47130*/  LDC R22, c[0x0][0x228] ;  /* 0x00008a00ff167b82 */ /* 0x000ee20000000800 */
[----:B----4-:R-:W-:Y:S01]  /*47140*/  IMAD.WIDE R16, R23, 0x2, R14 ;  /* 0x0000000217107825 */ /* 0x010fe200078e020e */
[----:B0-----:R-:W-:-:S03]  /*47150*/  PRMT R5, R18, 0x7632, R5 ;  /* 0x0000763212057816 */ /* 0x001fc60000000005 */
[----:B------:R-:W-:-:S03]  /*47160*/  VIADD R27, R13, 0x3d ;  /* 0x0000003d0d1b7836 */ /* 0x000fc60000000000 */
[----:B------:R-:W0:Y:S01]  /*47170*/  LDC R26, c[0x0][0x228] ;  /* 0x00008a00ff1a7b82 */ /* 0x000e220000000800 */
[----:B------:R-:W-:Y:S01]  /*47180*/  ISETP.LT.AND P1, PT, R252, R24, !P1 ;  /* 0x00000018fc00720c */ /* 0x000fe20004f21270 */
[----:B------:R-:W-:Y:S01]  /*47190*/  IMAD.WIDE R20, R23, 0x2, R248 ;  /* 0x0000000217147825 */ /* 0x000fe200078e02f8 */
[----:B------:R4:W-:Y:S01]  /*471a0*/  @P2 STG.E.U16 desc[UR60][R16.64], R5 ;  /* 0x0000000510002986 */ /* 0x0009e2000c10153c */
[----:B-1----:R-:W-:-:S03]  /*471b0*/  ISETP.GE.AND P2, PT, R27, R12, PT ;  /* 0x0000000c1b00720c */ /* 0x002fc60003f46270 */
[----:B------:R-:W-:Y:S01]  /*471c0*/  @P6 STG.E.U16 desc[UR60][R20.64], R6 ;  /* 0x0000000614006986 */ /* 0x000fe2000c10153c */
[----:B------:R-:W1:Y:S01]  /*471d0*/  LDC R18, c[0x0][0x228] ;  /* 0x00008a00ff127b82 */ /* 0x000e620000000800 */
[----:B--2---:R-:W-:-:S07]  /*471e0*/  ISETP.LT.AND P6, PT, R11, R25, !P2 ;  /* 0x000000190b00720c */ /* 0x004fce00057c1270 */
[----:B------:R-:W2:Y:S01]  /*471f0*/  LDC R12, c[0x0][0x22c] ;  /* 0x00008b00ff0c7b82 */ /* 0x000ea20000000800 */
[----:B----4-:R-:W-:Y:S01]  /*47200*/  PRMT R17, R6, 0x7632, R17 ;  /* 0x0000763206117816 */ /* 0x010fe20000000011 */
[----:B------:R-:W-:-:S04]  /*47210*/  IMAD.WIDE R4, R23, 0x2, R250 ;  /* 0x0000000217047825 */ /* 0x000fc800078e02fa */
[----:B---3--:R-:W-:Y:S02]  /*47220*/  IMAD.IADD R23, R23, 0x1, R0 ;  /* 0x0000000117177824 */ /* 0x008fe400078e0200 */
[----:B------:R-:W3:Y:S01]  /*47230*/  LDC R24, c[0x0][0x228] ;  /* 0x00008a00ff187b82 */ /* 0x000ee20000000800 */
[----:B------:R4:W-:Y:S01]  /*47240*/  @P1 STG.E.U16 desc[UR60][R4.64], R17 ;  /* 0x0000001104001986 */ /* 0x0009e2000c10153c */
[----:B------:R-:W-:-:S06]  /*47250*/  ISETP.LT.AND P1, PT, R120, R22, !P2 ;  /* 0x000000167800720c */ /* 0x000fcc0005721270 */
[----:B------:R-:W3:Y:S01]  /*47260*/  LDC R0, c[0x0][0x248] ;  /* 0x00009200ff007b82 */ /* 0x000ee20000000800 */
        /* <DEDUP_REMOVED lines=8> */
[----:B------:R2:W-:Y:S01]  /*472f0*/  @P1 STG.E.U16 desc[UR60][R20.64], R5 ;  /* 0x0000000514001986 */ /* 0x0005e2000c10153c */
[----:B-1----:R-:W-:-:S03]  /*47300*/  ISETP.LT.AND P2, PT, R252, R18, !P2 ;  /* 0x00000012fc00720c */ /* 0x002fc60005741270 */
[----:B--2---:R-:W-:Y:S02]  /*47310*/  ISETP.GE.AND P1, PT, R27, R12, PT ;  /* 0x0000000c1b00720c */ /* 0x004fe40003f26270 */
[----:B------:R-:W1:Y:S01]  /*47320*/  LDC R12, c[0x0][0x228] ;  /* 0x00008a00ff0c7b82 */ /* 0x000e620000000800 */
[----:B------:R-:W-:-:S07]  /*47330*/  IMAD.WIDE R4, R23, 0x2, R248 ;  /* 0x0000000217047825 */ /* 0x000fce00078e02f8 */
[----:B------:R-:W2:Y:S01]  /*47340*/  LDC R6, c[0x0][0x22c] ;  /* 0x00008b00ff067b82 */ /* 0x000ea20000000800 */
[----:B------:R-:W-:Y:S01]  /*47350*/  @P6 STG.E.U16 desc[UR60][R4.64], R246 ;  /* 0x000000f604006986 */ /* 0x000fe2000c10153c */
[----:B---3--:R-:W-:Y:S01]  /*47360*/  ISETP.LT.AND P6, PT, R11, R24, !P1 ;  /* 0x000000180b00720c */ /* 0x008fe20004fc1270 */
[----:B------:R-:W-:Y:S01]  /*47370*/  IMAD.WIDE R16, R23, 0x2, R250 ;  /* 0x0000000217107825 */ /* 0x000fe200078e02fa */
[----:B------:R-:W-:-:S04]  /*47380*/  PRMT R21, R246, 0x7632, R21 ;  /* 0x00007632f6157816 */ /* 0x000fc80000000015 */
[----:B------:R-:W3:Y:S01]  /*47390*/  LDC R18, c[0x0][0x228] ;  /* 0x00008a00ff127b82 */ /* 0x000ee20000000800 */
[----:B------:R-:W-:Y:S01]  /*473a0*/  IMAD.IADD R23, R23, 0x1, R0 ;  /* 0x0000000117177824 */ /* 0x000fe200078e0200 */
[----:B------:R0:W-:Y:S01]  /*473b0*/  @P2 STG.E.U16 desc[UR60][R16.64], R21 ;  /* 0x0000001510002986 */ /* 0x0001e2000c10153c */
[----:B----4-:R-:W-:-:S05]  /*473c0*/  ISETP.LT.AND P2, PT, R120, R22, !P1 ;  /* 0x000000167800720c */ /* 0x010fca0004f41270 */
[----:B------:R-:W4:Y:S01]  /*473d0*/  LDC R0, c[0x0][0x248] ;  /* 0x00009200ff007b82 */ /* 0x000f220000000800 */
[----:B0-----:R-:W-:-:S07]  /*473e0*/  IMAD.WIDE R20, R23, 0x2, R2 ;  /* 0x0000000217147825 */ /* 0x001fce00078e0202 */
[----:B------:R-:W0:Y:S01]  /*473f0*/  LDC R22, c[0x0][0x228] ;  /* 0x00008a00ff167b82 */ /* 0x000e220000000800 */
[----:B------:R-:W-:Y:S01]  /*47400*/  PRMT R17, R19, 0x7632, R17 ;  /* 0x0000763213117816 */ /* 0x000fe20000000011 */
[----:B------:R2:W-:Y:S01]  /*47410*/  @P6 STG.E.U16 desc[UR60][R20.64], R19 ;  /* 0x0000001314006986 */ /* 0x0005e2000c10153c */
        /* <DEDUP_REMOVED lines=10> */
[----:B------:R-:W-:Y:S01]  /*474c0*/  PRMT R5, R7, 0x7632, R5 ;  /* 0x0000763207057816 */ /* 0x000fe20000000005 */
[----:B------:R-:W-:Y:S01]  /*474d0*/  @P6 STG.E.U16 desc[UR60][R16.64], R7 ;  /* 0x0000000710006986 */ /* 0x000fe2000c10153c */
[----:B------:R-:W-:Y:S01]  /*474e0*/  ISETP.LT.AND P6, PT, R11, R18, !P1 ;  /* 0x000000120b00720c */ /* 0x000fe20004fc1270 */
[----:B------:R-:W-:-:S04]  /*474f0*/  IMAD.WIDE R18, R23, 0x2, R250 ;  /* 0x0000000217127825 */ /* 0x000fc800078e02fa */
[----:B------:R-:W3:Y:S01]  /*47500*/  LDC R21, c[0x0][0x228] ;  /* 0x00008a00ff157b82 */ /* 0x000ee20000000800 */
        /* <DEDUP_REMOVED lines=52> */
[----:B------:R-:W-:-:S06]  /*47850*/  ISETP.LT.AND P6, PT, R127, R21, !P1 ;  /* 0x000000157f00720c */ /* 0x000fcc0004fc1270 */
[----:B------:R-:W0:Y:S01]  /*47860*/  LDC R20, c[0x0][0x228] ;  /* 0x00008a00ff147b82 */ /* 0x000e220000000800 */
[----:B---3--:R-:W-:Y:S01]  /*47870*/  IMAD.WIDE R4, R19, 0x2, R14 ;  /* 0x0000000213047825 */ /* 0x008fe200078e020e */
[----:B-1----:R-:W-:-:S03]  /*47880*/  PRMT R17, R236, 0x7632, R17 ;  /* 0x00007632ec117816 */ /* 0x002fc60000000011 */
[----:B------:R-:W-:-:S03]  /*47890*/  VIADD R23, R13, 0x42 ;  /* 0x000000420d177836 */ /* 0x000fc60000000000 */
[----:B------:R-:W1:Y:S01]  /*478a0*/  LDC R21, c[0x0][0x228] ;  /* 0x00008a00ff157b82 */ /* 0x000e620000000800 */
[----:B------:R-:W-:Y:S01]  /*478b0*/  ISETP.LT.AND P1, PT, R252, R18, !P1 ;  /* 0x00000012fc00720c */ /* 0x000fe20004f21270 */
[----:B------:R-:W-:Y:S01]  /*478c0*/  IMAD.WIDE R6, R19, 0x2, R248 ;  /* 0x0000000213067825 */ /* 0x000fe200078e02f8 */
[----:B------:R3:W-:Y:S01]  /*478d0*/  @P2 STG.E.U16 desc[UR60][R4.64], R17 ;  /* 0x0000001104002986 */ /* 0x0007e2000c10153c */
[----:B--2---:R-:W-:-:S03]  /*478e0*/  ISETP.GE.AND P2, PT, R23, R12, PT ;  /* 0x0000000c1700720c */ /* 0x004fc60003f46270 */
[----:B------:R-:W-:Y:S01]  /*478f0*/  @P6 STG.E.U16 desc[UR60][R6.64], R228 ;  /* 0x000000e406006986 */ /* 0x000fe2000c10153c */
[----:B------:R-:W2:Y:S01]  /*47900*/  LDC R18, c[0x0][0x228] ;  /* 0x00008a00ff127b82 */ /* 0x000ea20000000800 */
[----:B----4-:R-:W-:-:S07]  /*47910*/  ISETP.LT.AND P6, PT, R11, R22, !P2 ;  /* 0x000000160b00720c */ /* 0x010fce00057c1270 */
[----:B------:R-:W4:Y:S01]  /*47920*/  LDC R12, c[0x0][0x22c] ;  /* 0x00008b00ff0c7b82 */ /* 0x000f220000000800 */
[----:B---3--:R-:W-:Y:S01]  /*47930*/  PRMT R5, R228, 0x7632, R5 ;  /* 0x00007632e4057816 */ /* 0x008fe20000000005 */
[----:B------:R-:W-:-:S04]  /*47940*/  IMAD.WIDE R16, R19, 0x2, R250 ;  /* 0x0000000213107825 */ /* 0x000fc800078e02fa */
[----:B0-----:R-:W-:Y:S02]  /*47950*/  IMAD.IADD R19, R19, 0x1, R0 ;  /* 0x0000000113137824 */ /* 0x001fe400078e0200 */
[----:B------:R-:W0:Y:S01]  /*47960*/  LDC R22, c[0x0][0x228] ;  /* 0x00008a00ff167b82 */ /* 0x000e220000000800 */
[----:B------:R3:W-:Y:S01]  /*47970*/  @P1 STG.E.U16 desc[UR60][R16.64], R5 ;  /* 0x0000000510001986 */ /* 0x0007e2000c10153c */
[----:B------:R-:W-:-:S06]  /*47980*/  ISETP.LT.AND P1, PT, R120, R20, !P2 ;  /* 0x000000147800720c */ /* 0x000fcc0005721270 */
[----:B------:R-:W0:Y:S01]  /*47990*/  LDC R0, c[0x0][0x248] ;  /* 0x00009200ff007b82 */ /* 0x000e220000000800 */
[----:B---3--:R-:W-:-:S07]  /*479a0*/  IMAD.WIDE R4, R19, 0x2, R2 ;  /* 0x0000000213047825 */ /* 0x008fce00078e0202 */
[----:B------:R-:W3:Y:S01]  /*479b0*/  LDC R20, c[0x0][0x228] ;  /* 0x00008a00ff147b82 */ /* 0x000ee20000000800 */
[----:B------:R-:W-:Y:S01]  /*479c0*/  @P6 STG.E.U16 desc[UR60][R4.64], R241 ;  /* 0x000000f104006986 */ /* 0x000fe2000c10153c */
[----:B-1----:R-:W-:Y:S01]  /*479d0*/  ISETP.LT.AND P6, PT, R127, R21, !P2 ;  /* 0x000000157f00720c */ /* 0x002fe200057c1270 */
[----:B------:R-:W-:Y:S01]  /*479e0*/  IMAD.WIDE R6, R19, 0x2, R14 ;  /* 0x0000000213067825 */ /* 0x000fe200078e020e */
[----:B------:R-:W-:-:S04]  /*479f0*/  PRMT R17, R241, 0x7632, R17 ;  /* 0x00007632f1117816 */ /* 0x000fc80000000011 */
[----:B------:R-:W1:Y:S01]  /*47a00*/  LDC R21, c[0x0][0x228] ;  /* 0x00008a00ff157b82 */ /* 0x000e620000000800 */
[----:B------:R-:W-:Y:S01]  /*47a10*/  VIADD R23, R13, 0x43 ;  /* 0x000000430d177836 */ /* 0x000fe20000000000 */
[----:B------:R4:W-:Y:S01]  /*47a20*/  @P1 STG.E.U16 desc[UR60][R6.64], R17 ;  /* 0x0000001106001986 */ /* 0x0009e2000c10153c */
[----:B--2---:R-:W-:-:S03]  /*47a30*/  ISETP.LT.AND P2, PT, R252, R18, !P2 ;  /* 0x00000012fc00720c */ /* 0x004fc60005741270 */
[----:B----4-:R-:W-:Y:S02]  /*47a40*/  ISETP.GE.AND P1, PT, R23, R12, PT ;  /* 0x0000000c1700720c */ /* 0x010fe40003f26270 */
[----:B------:R-:W2:Y:S01]  /*47a50*/  LDC R18, c[0x0][0x228] ;  /* 0x00008a00ff127b82 */ /* 0x000ea20000000800 */
[----:B------:R-:W-:-:S07]  /*47a60*/  IMAD.WIDE R16, R19, 0x2, R248 ;  /* 0x0000000213107825 */ /* 0x000fce00078e02f8 */
[----:B------:R-:W4:Y:S01]  /*47a70*/  LDC R12, c[0x0][0x22c] ;  /* 0x00008b00ff0c7b82 */ /* 0x000f220000000800 */
[----:B------:R-:W-:Y:S01]  /*47a80*/  @P6 STG.E.U16 desc[UR60][R16.64], R233 ;  /* 0x000000e910006986 */ /* 0x000fe2000c10153c */
[----:B0-----:R-:W-:Y:S01]  /*47a90*/  ISETP.LT.AND P6, PT, R11, R22, !P1 ;  /* 0x000000160b00720c */ /* 0x001fe20004fc1270 */
[----:B------:R-:W-:Y:S01]  /*47aa0*/  IMAD.WIDE R4, R19, 0x2, R250 ;  /* 0x0000000213047825 */ /* 0x000fe200078e02fa */
[----:B------:R-:W-:-:S04]  /*47ab0*/  PRMT R7, R233, 0x7632, R7 ;  /* 0x00007632e9077816 */ /* 0x000fc80000000007 */
[----:B------:R-:W0:Y:S01]  /*47ac0*/  LDC R22, c[0x0][0x228] ;  /* 0x00008a00ff167b82 */ /* 0x000e220000000800 */
[----:B------:R-:W-:Y:S01]  /*47ad0*/  IMAD.IADD R19, R19, 0x1, R0 ;  /* 0x0000000113137824 */ /* 0x000fe200078e0200 */
[----:B------:R1:W-:Y:S01]  /*47ae0*/  @P2 STG.E.U16 desc[UR60][R4.64], R7 ;  /* 0x0000000704002986 */ /* 0x0003e2000c10153c */
[----:B---3--:R-:W-:-:S05]  /*47af0*/  ISETP.LT.AND P2, PT, R120, R20, !P1 ;  /* 0x000000147800720c */ /* 0x008fca0004f41270 */
[----:B------:R-:W3:Y:S01]  /*47b00*/  LDC R0, c[0x0][0x248] ;  /* 0x00009200ff007b82 */ /* 0x000ee20000000800 */
        /* <DEDUP_REMOVED lines=9> */
[----:B--2---:R-:W-:-:S03]  /*47ba0*/  ISETP.LT.AND P2, PT, R252, R18, !P1 ;  /* 0x00000012fc00720c */ /* 0x004fc60004f41270 */
[----:B----4-:R-:W-:Y:S02]  /*47bb0*/  ISETP.GE.AND P1, PT, R21, R12, PT ;  /* 0x0000000c1500720c */ /* 0x010fe40003f26270 */
[----:B------:R-:W2:Y:S01]  /*47bc0*/  LDC R18, c[0x0][0x228] ;  /* 0x00008a00ff127b82 */ /* 0x000ea20000000800 */
[----:B0-----:R-:W-:-:S07]  /*47bd0*/  IMAD.WIDE R4, R19, 0x2, R248 ;  /* 0x0000000213047825 */ /* 0x001fce00078e02f8 */
[----:B------:R-:W0:Y:S01]  /*47be0*/  LDC R12, c[0x0][0x22c] ;  /* 0x00008b00ff0c7b82 */ /* 0x000e220000000800 */
[----:B------:R4:W-:Y:S01]  /*47bf0*/  @P6 STG.E.U16 desc[UR60][R4.64], R229 ;  /* 0x000000e504006986 */ /* 0x0009e2000c10153c */
[----:B------:R-:W-:Y:S01]  /*47c00*/  ISETP.LT.AND P6, PT, R11, R22, !P1 ;  /* 0x000000160b00720c */ /* 0x000fe20004fc1270 */
[----:B---3--:R-:W-:Y:S01]  /*47c10*/  IMAD.IADD R21, R19, 0x1, R0 ;  /* 0x0000000113157824 */ /* 0x008fe200078e0200 */
[----:B------:R-:W-:Y:S01]  /*47c20*/  PRMT R24, R229, 0x7632, R24 ;  /* 0x00007632e5187816 */ /* 0x000fe20000000018 */
[----:B------:R-:W-:-:S03]  /*47c30*/  IMAD.WIDE R6, R19, 0x2, R250 ;  /* 0x0000000213067825 */ /* 0x000fc600078e02fa */
[----:B------:R-:W3:Y:S01]  /*47c40*/  LDC R0, c[0x0][0x248] ;  /* 0x00009200ff007b82 */ /* 0x000ee20000000800 */
[----:B------:R-:W-:-:S07]  /*47c50*/  IMAD.WIDE R16, R21, 0x2, R2 ;  /* 0x0000000215107825 */ /* 0x000fce00078e0202 */
[----:B------:R-:W3:Y:S01]  /*47c60*/  LDC R19, c[0x0][0x228] ;  /* 0x00008a00ff137b82 */ /* 0x000ee20000000800 */
[----:B------:R-:W-:Y:S01]  /*47c70*/  @P2 STG.E.U16 desc[UR60][R6.64], R24 ;  /* 0x0000001806002986 */ /* 0x000fe2000c10153c */
[----:B-1----:R-:W-:-:S03]  /*47c80*/  ISETP.LT.AND P2, PT, R120, R20, !P1 ;  /* 0x000000147800720c */ /* 0x002fc60004f41270 */
[----:B------:R1:W-:Y:S01]  /*47c90*/  @P6 STG.E.U16 desc[UR60][R16.64], R242 ;  /* 0x000000f210006986 */ /* 0x0003e2000c10153c */
[----:B------:R-:W-:Y:S02]  /*47ca0*/  ISETP.LT.AND P6, PT, R127, R23, !P1 ;  /* 0x000000177f00720c */ /* 0x000fe40004fc1270 */
[----:B------:R-:W3:Y:S01]  /*47cb0*/  LDC R20, c[0x0][0x228] ;  /* 0x00008a00ff147b82 */ /* 0x000ee20000000800 */
[----:B----4-:R-:W-:Y:S01]  /*47cc0*/  IMAD.WIDE R4, R21, 0x2, R14 ;  /* 0x0000000215047825 */ /* 0x010fe200078e020e */
[----:B--2---:R-:W-:-:S03]  /*47cd0*/  ISETP.LT.AND P1, PT, R252, R18, !P1 ;  /* 0x00000012fc00720c */ /* 0x004fc60004f21270 */
[----:B------:R-:W-:-:S03]  /*47ce0*/  VIADD R23, R13, 0x45 ;  /* 0x000000450d177836 */ /* 0x000fc60000000000 */
[----:B------:R-:W2:Y:S01]  /*47cf0*/  LDC R22, c[0x0][0x228] ;  /* 0x00008a00ff167b82 */ /* 0x000ea20000000800 */
[----:B-1----:R-:W-:Y:S01]  /*47d00*/  PRMT R17, R242, 0x7632, R17 ;  /* 0x00007632f2117816 */ /* 0x002fe20000000011 */
[----:B------:R-:W-:-:S04]  /*47d10*/  IMAD.WIDE R6, R21, 0x2, R248 ;  /* 0x0000000215067825 */ /* 0x000fc800078e02f8 */
[----:B------:R1:W-:Y:S01]  /*47d20*/  @P2 STG.E.U16 desc[UR60][R4.64], R17 ;  /* 0x0000001104002986 */ /* 0x0003e2000c10153c */
[----:B0-----:R-:W-:Y:S01]  /*47d30*/  ISETP.GE.AND P2, PT, R23, R12, PT ;  /* 0x0000000c1700720c */ /* 0x001fe20003f46270 */
[----:B------:R-:W0:Y:S02]  /*47d40*/  LDC R18, c[0x0][0x228] ;  /* 0x00008a00ff127b82 */ /* 0x000e240000000800 */
[----:B------:R-:W-:Y:S01]  /*47d50*/  @P6 STG.E.U16 desc[UR60][R6.64], R234 ;  /* 0x000000ea06006986 */ /* 0x000fe2000c10153c */
[----:B---3--:R-:W-:-:S05]  /*47d60*/  ISETP.LT.AND P6, PT, R11, R19, !P2 ;  /* 0x000000130b00720c */ /* 0x008fca00057c1270 */
[----:B------:R-:W3:Y:S01]  /*47d70*/  LDC R12, c[0x0][0x22c] ;  /* 0x00008b00ff0c7b82 */ /* 0x000ee20000000800 */
[----:B-1----:R-:W-:Y:S01]  /*47d80*/  PRMT R5, R234, 0x7632, R5 ;  /* 0x00007632ea057816 */ /* 0x002fe20000000005 */
[----:B------:R-:W-:-:S04]  /*47d90*/  IMAD.WIDE R16, R21, 0x2, R250 ;  /* 0x0000000215107825 */ /* 0x000fc800078e02fa */
[----:B------:R-:W-:Y:S02]  /*47da0*/  IMAD.IADD R21, R21, 0x1, R0 ;  /* 0x0000000115157824 */ /* 0x000fe400078e0200 */
[----:B------:R-:W1:Y:S01]  /*47db0*/  LDC R19, c[0x0][0x228] ;  /* 0x00008a00ff137b82 */ /* 0x000e620000000800 */
[----:B------:R4:W-:Y:S01]  /*47dc0*/  @P1 STG.E.U16 desc[UR60][R16.64], R5 ;  /* 0x0000000510001986 */ /* 0x0009e2000c10153c */
[----:B------:R-:W-:-:S06]  /*47dd0*/  ISETP.LT.AND P1, PT, R120, R20, !P2 ;  /* 0x000000147800720c */ /* 0x000fcc0005721270 */
[----:B------:R-:W1:Y:S01]  /*47de0*/  LDC R0, c[0x0][0x248] ;  /* 0x00009200ff007b82 */ /* 0x000e620000000800 */
[----:B----4-:R-:W-:-:S07]  /*47df0*/  IMAD.WIDE R4, R21, 0x2, R2 ;  /* 0x0000000215047825 */ /* 0x010fce00078e0202 */
[----:B------:R-:W4:Y:S01]  /*47e00*/  LDC R20, c[0x0][0x228] ;  /* 0x00008a00ff147b82 */ /* 0x000f220000000800 */
[----:B------:R-:W-:Y:S01]  /*47e10*/  @P6 STG.E.U16 desc[UR60][R4.64], R238 ;  /* 0x000000ee04006986 */ /* 0x000fe2000c10153c */
[----:B--2---:R-:W-:Y:S01]  /*47e20*/  ISETP.LT.AND P6, PT, R127, R22, !P2 ;  /* 0x000000167f00720c */ /* 0x004fe200057c1270 */
[----:B------:R-:W-:Y:S01]  /*47e30*/  IMAD.WIDE R6, R21, 0x2, R14 ;  /* 0x0000000215067825 */ /* 0x000fe200078e020e */
[----:B------:R-:W-:-:S04]  /*47e40*/  PRMT R17, R238, 0x7632, R17 ;  /* 0x00007632ee117816 */ /* 0x000fc80000000011 */
[----:B------:R-:W2:Y:S01]  /*47e50*/  LDC R22, c[0x0][0x228] ;  /* 0x00008a00ff167b82 */ /* 0x000ea20000000800 */
[----:B------:R-:W-:Y:S01]  /*47e60*/  VIADD R23, R13, 0x46 ;  /* 0x000000460d177836 */ /* 0x000fe20000000000 */
[----:B------:R3:W-:Y:S01]  /*47e70*/  @P1 STG.E.U16 desc[UR60][R6.64], R17 ;  /* 0x0000001106001986 */ /* 0x0007e2000c10153c */
[----:B0-----:R-:W-:-:S03]  /*47e80*/  ISETP.LT.AND P2, PT, R252, R18, !P2 ;  /* 0x00000012fc00720c */ /* 0x001fc60005741270 */
[----:B---3--:R-:W-:Y:S02]  /*47e90*/  ISETP.GE.AND P1, PT, R23, R12, PT ;  /* 0x0000000c1700720c */ /* 0x008fe40003f26270 */
[----:B------:R-:W0:Y:S01]  /*47ea0*/  LDC R18, c[0x0][0x228] ;  /* 0x00008a00ff127b82 */ /* 0x000e220000000800 */
[----:B------:R-:W-:-:S07]  /*47eb0*/  IMAD.WIDE R16, R21, 0x2, R248 ;  /* 0x0000000215107825 */ /* 0x000fce00078e02f8 */
[----:B------:R-:W3:Y:S01]  /*47ec0*/  LDC R12, c[0x0][0x22c] ;  /* 0x00008b00ff0c7b82 */ /* 0x000ee20000000800 */
[----:B------:R-:W-:Y:S01]  /*47ed0*/  @P6 STG.E.U16 desc[UR60][R16.64], R230 ;  /* 0x000000e610006986 */ /* 0x000fe2000c10153c */
[----:B-1----:R-:W-:Y:S01]  /*47ee0*/  ISETP.LT.AND P6, PT, R11, R19, !P1 ;  /* 0x000000130b00720c */ /* 0x002fe20004fc1270 */
[----:B------:R-:W-:Y:S01]  /*47ef0*/  IMAD.WIDE R4, R21, 0x2, R250 ;  /* 0x0000000215047825 */ /* 0x000fe200078e02fa */
[----:B------:R-:W-:-:S04]  /*47f00*/  PRMT R7, R230, 0x7632, R7 ;  /* 0x00007632e6077816 */ /* 0x000fc80000000007 */
[----:B------:R-:W1:Y:S01]  /*47f10*/  LDC R19, c[0x0][0x228] ;  /* 0x00008a00ff137b82 */ /* 0x000e620000000800 */
[----:B------:R-:W-:Y:S01]  /*47f20*/  IMAD.IADD R21, R21, 0x1, R0 ;  /* 0x0000000115157824 */ /* 0x000fe200078e0200 */
[----:B------:R2:W-:Y:S01]  /*47f30*/  @P2 STG.E.U16 desc[UR60][R4.64], R7 ;  /* 0x0000000704002986 */ /* 0x0005e2000c10153c */
[----:B----4-:R-:W-:-:S05]  /*47f40*/  ISETP.LT.AND P2, PT, R120, R20, !P1 ;  /* 0x000000147800720c */ /* 0x010fca0004f41270 */
[----:B------:R-:W4:Y:S01]  /*47f50*/  LDC R0, c[0x0][0x248] ;  /* 0x00009200ff007b82 */ /* 0x000f220000000800 */
        /* <DEDUP_REMOVED lines=9> */
[----:B0-----:R-:W-:-:S03]  /*47ff0*/  ISETP.LT.AND P2, PT, R252, R18, !P1 ;  /* 0x00000012fc00720c */ /* 0x001fc60004f41270 */
[----:B---3--:R-:W-:Y:S02]  /*48000*/  ISETP.GE.AND P1, PT, R23, R12, PT ;  /* 0x0000000c1700720c */ /* 0x008fe40003f26270 */
[----:B------:R-:W0:Y:S01]  /*48010*/  LDC R18, c[0x0][0x228] ;  /* 0x00008a00ff127b82 */ /* 0x000e220000000800 */
[----:B-1----:R-:W-:-:S07]  /*48020*/  IMAD.WIDE R4, R21, 0x2, R248 ;  /* 0x0000000215047825 */ /* 0x002fce00078e02f8 */
[----:B------:R-:W1:Y:S01]  /*48030*/  LDC R12, c[0x0][0x22c] ;  /* 0x00008b00ff0c7b82 */ /* 0x000e620000000800 */
[----:B------:R-:W-:Y:S01]  /*48040*/  PRMT R17, R235, 0x7632, R17 ;  /* 0x00007632eb117816 */ /* 0x000fe20000000011 */
[----:B------:R-:W-:Y:S01]  /*48050*/  @P6 STG.E.U16 desc[UR60][R4.64], R235 ;  /* 0x000000eb04006986 */ /* 0x000fe2000c10153c */
[----:B------:R-:W-:Y:S01]  /*48060*/  ISETP.LT.AND P6, PT, R11, R19, !P1 ;  /* 0x000000130b00720c */ /* 0x000fe20004fc1270 */
[----:B------:R-:W-:-:S04]  /*48070*/  IMAD.WIDE R6, R21, 0x2, R250 ;  /* 0x0000000215067825 */ /* 0x000fc800078e02fa */
[----:B------:R-:W3:Y:S01]  /*48080*/  LDC R19, c[0x0][0x228] ;  /* 0x00008a00ff137b82 */ /* 0x000ee20000000800 */
[----:B----4-:R-:W-:Y:S01]  /*48090*/  IMAD.IADD R21, R21, 0x1, R0 ;  /* 0x0000000115157824 */ /* 0x010fe200078e0200 */
[----:B------:R4:W-:Y:S01]  /*480a0*/  @P2 STG.E.U16 desc[UR60][R6.64], R17 ;  /* 0x0000001106002986 */ /* 0x0009e2000c10153c */
[----:B--2---:R-:W-:-:S05]  /*480b0*/  ISETP.LT.AND P2, PT, R120, R20, !P1 ;  /* 0x000000147800720c */ /* 0x004fca0004f41270 */
[----:B------:R-:W2:Y:S01]  /*480c0*/  LDC R0, c[0x0][0x248] ;  /* 0x00009200ff007b82 */ /* 0x000ea20000000800 */
        /* <DEDUP_REMOVED lines=9> */
[----:B0-----:R-:W-:-:S03]  /*48160*/  ISETP.LT.AND P2, PT, R252, R18, !P1 ;  /* 0x00000012fc00720c */ /* 0x001fc60004f41270 */
[----:B-1----:R-:W-:Y:S02]  /*48170*/  ISETP.GE.AND P1, PT, R23, R12, PT ;  /* 0x0000000c1700720c */ /* 0x002fe40003f26270 */
[----:B------:R-:W0:Y:S01]  /*48180*/  LDC R18, c[0x0][0x228] ;  /* 0x00008a00ff127b82 */ /* 0x000e220000000800 */
[----:B---3--:R-:W-:-:S07]  /*48190*/  IMAD.WIDE R6, R21, 0x2, R248 ;  /* 0x0000000215067825 */ /* 0x008fce00078e02f8 */
[----:B------:R-:W1:Y:S01]  /*481a0*/  LDC R12, c[0x0][0x22c] ;  /* 0x00008b00ff0c7b82 */ /* 0x000e620000000800 */
[----:B------:R-:W-:Y:S01]  /*481b0*/  PRMT R5, R231, 0x7632, R5 ;  /* 0x00007632e7057816 */ /* 0x000fe20000000005 */
[----:B------:R-:W-:Y:S01]  /*481c0*/  @P6 STG.E.U16 desc[UR60][R6.64], R231 ;  /* 0x000000e706006986 */ /* 0x000fe2000c10153c */
[----:B------:R-:W-:Y:S01]  /*481d0*/  ISETP.LT.AND P6, PT, R11, R19, !P1 ;  /* 0x000000130b00720c */ /* 0x000fe20004fc1270 */
[----:B------:R-:W-:-:S04]  /*481e0*/  IMAD.WIDE R16, R21, 0x2, R250 ;  /* 0x0000000215107825 */ /* 0x000fc800078e02fa */
[----:B------:R-:W3:Y:S01]  /*481f0*/  LDC R19, c[0x0][0x228] ;  /* 0x00008a00ff137b82 */ /* 0x000ee20000000800 */
[----:B--2---:R-:W-:Y:S01]  /*48200*/  IMAD.IADD R21, R21, 0x1, R0 ;  /* 0x0000000115157824 */ /* 0x004fe200078e0200 */
        /* <DEDUP_REMOVED lines=13> */
[----:B-1----:R-:W-:Y:S02]  /*482e0*/  ISETP.GE.AND P1, PT, R23, R12, PT ;  /* 0x0000000c1700720c */ /* 0x002fe40003f26270 */
[----:B------:R-:W0:Y:S01]  /*482f0*/  LDC R18, c[0x0][0x228] ;  /* 0x00008a00ff127b82 */ /* 0x000e220000000800 */
[----:B---3--:R-:W-:-:S07]  /*48300*/  IMAD.WIDE R16, R21, 0x2, R248 ;  /* 0x0000000215107825 */ /* 0x008fce00078e02f8 */
[----:B------:R-:W1:Y:S01]  /*48310*/  LDC R12, c[0x0][0x22c] ;  /* 0x00008b00ff0c7b82 */ /* 0x000e620000000800 */
[----:B------:R3:W-:Y:S01]  /*48320*/  @P6 STG.E.U16 desc[UR60][R16.64], R216 ;  /* 0x000000d810006986 */ /* 0x0007e2000c10153c */
[----:B------:R-:W-:Y:S01]  /*48330*/  ISETP.LT.AND P6, PT, R11, R19, !P1 ;  /* 0x000000130b00720c */ /* 0x000fe20004fc1270 */
[C---:B----4-:R-:W-:Y:S01]  /*48340*/  IMAD.IADD R19, R21.reuse, 0x1, R0 ;  /* 0x0000000115137824 */ /* 0x050fe200078e0200 */
[----:B------:R-:W-:Y:S01]  /*48350*/  PRMT R24, R216, 0x7632, R24 ;  /* 0x00007632d8187816 */ /* 0x000fe20000000018 */
[----:B------:R-:W-:-:S03]  /*48360*/  IMAD.WIDE R4, R21, 0x2, R250 ;  /* 0x0000000215047825 */ /* 0x000fc600078e02fa */
[----:B------:R-:W4:Y:S01]  /*48370*/  LDC R0, c[0x0][0x248] ;  /* 0x00009200ff007b82 */ /* 0x000f220000000800 */
[----:B------:R-:W-:-:S07]  /*48380*/  IMAD.WIDE R6, R19, 0x2, R2 ;  /* 0x0000000213067825 */ /* 0x000fce00078e0202 */
[----:B------:R-:W4:Y:S01]  /*48390*/  LDC R21, c[0x0][0x228] ;  /* 0x00008a00ff157b82 */ /* 0x000f220000000800 */
[----:B------:R-:W-:Y:S01]  /*483a0*/  @P2 STG.E.U16 desc[UR60][R4.64], R24 ;  /* 0x0000001804002986 */ /* 0x000fe2000c10153c */
[----:B--2---:R-:W-:-:S03]  /*483b0*/  ISETP.LT.AND P2, PT, R120, R20, !P1 ;  /* 0x000000147800720c */ /* 0x004fc60004f41270 */
[----:B------:R2:W-:Y:S01]  /*483c0*/  @P6 STG.E.U16 desc[UR60][R6.64], R220 ;  /* 0x000000dc06006986 */ /* 0x0005e2000c10153c */
[----:B------:R-:W-:Y:S02]  /*483d0*/  ISETP.LT.AND P6, PT, R127, R22, !P1 ;  /* 0x000000167f00720c */ /* 0x000fe40004fc1270 */
[----:B------:R-:W4:Y:S01]  /*483e0*/  LDC R20, c[0x0][0x228] ;  /* 0x00008a00ff147b82 */ /* 0x000f220000000800 */
[----:B---3--:R-:W-:Y:S01]  /*483f0*/  IMAD.WIDE R16, R19, 0x2, R14 ;  /* 0x0000000213107825 */ /* 0x008fe200078e020e */
[----:B0-----:R-:W-:-:S03]  /*48400*/  ISETP.LT.AND P1, PT, R252, R18, !P1 ;  /* 0x00000012fc00720c */ /* 0x001fc60004f21270 */
[----:B------:R-:W-:-:S03]  /*48410*/  VIADD R23, R13, 0x4a ;  /* 0x0000004a0d177836 */ /* 0x000fc60000000000 */
[----:B------:R-:W0:Y:S01]  /*48420*/  LDC R22, c[0x0][0x228] ;  /* 0x00008a00ff167b82 */ /* 0x000e220000000800 */
[----:B--2---:R-:W-:Y:S01]  /*48430*/  PRMT R7, R220, 0x7632, R7 ;  /* 0x00007632dc077816 */ /* 0x004fe20000000007 */
[----:B------:R-:W-:-:S04]  /*48440*/  IMAD.WIDE R4, R19, 0x2, R248 ;  /* 0x0000000213047825 */ /* 0x000fc800078e02f8 */
[----:B------:R2:W-:Y:S01]  /*48450*/  @P2 STG.E.U16 desc[UR60][R16.64], R7 ;  /* 0x0000000710002986 */ /* 0x0005e2000c10153c */
[----:B-1----:R-:W-:Y:S01]  /*48460*/  ISETP.GE.AND P2, PT, R23, R12, PT ;  /* 0x0000000c1700720c */ /* 0x002fe20003f46270 */
[----:B------:R-:W1:Y:S02]  /*48470*/  LDC R18, c[0x0][0x228] ;  /* 0x00008a00ff127b82 */ /* 0x000e640000000800 */
[----:B------:R3:W-:Y:S01]  /*48480*/  @P6 STG.E.U16 desc[UR60][R4.64], R212 ;  /* 0x000000d404006986 */ /* 0x0007e2000c10153c */
[----:B----4-:R-:W-:-:S05]  /*48490*/  ISETP.LT.AND P6, PT, R11, R21, !P2 ;  /* 0x000000150b00720c */ /* 0x010fca00057c1270 */
[----:B------:R-:W4:Y:S01]  /*484a0*/  LDC R12, c[0x0][0x22c] ;  /* 0x00008b00ff0c7b82 */ /* 0x000f220000000800 */
[----:B--2---:R-:W-:Y:S01]  /*484b0*/  IMAD.WIDE R6, R19, 0x2, R250 ;  /* 0x0000000213067825 */ /* 0x004fe200078e02fa */
[----:B---3--:R-:W-:-:S03]  /*484c0*/  PRMT R5, R212, 0x7632, R5 ;  /* 0x00007632d4057816 */ /* 0x008fc60000000005 */
[----:B------:R-:W-:-:S03]  /*484d0*/  IMAD.IADD R19, R19, 0x1, R0 ;  /* 0x0000000113137824 */ /* 0x000fc600078e0200 */
[----:B------:R-:W2:Y:S01]  /*484e0*/  LDC R21, c[0x0][0x228] ;  /* 0x00008a00ff157b82 */ /* 0x000ea20000000800 */
[----:B------:R3:W-:Y:S01]  /*484f0*/  @P1 STG.E.U16 desc[UR60][R6.64], R5 ;  /* 0x0000000506001986 */ /* 0x0007e2000c10153c */
[----:B------:R-:W-:Y:S01]  /*48500*/  ISETP.LT.AND P1, PT, R120, R20, !P2 ;  /* 0x000000147800720c */ /* 0x000fe20005721270 */
[----:B------:R-:W-:-:S05]  /*48510*/  IMAD.WIDE R16, R19, 0x2, R2 ;  /* 0x0000000213107825 */ /* 0x000fca00078e0202 */
[----:B------:R-:W2:Y:S01]  /*48520*/  LDC R0, c[0x0][0x248] ;  /* 0x00009200ff007b82 */ /* 0x000ea20000000800 */
[----:B------:R4:W-:Y:S01]  /*48530*/  @P6 STG.E.U16 desc[UR60][R16.64], R225 ;  /* 0x000000e110006986 */ /* 0x0009e2000c10153c */
[----:B0-----:R-:W-:-:S06]  /*48540*/  ISETP.LT.AND P6, PT, R127, R22, !P2 ;  /* 0x000000167f00720c */ /* 0x001fcc00057c1270 */
[----:B------:R-:W0:Y:S01]  /*48550*/  LDC R20, c[0x0][0x228] ;  /* 0x00008a00ff147b82 */ /* 0x000e220000000800 */
[----:B---3--:R-:W-:Y:S01]  /*48560*/  PRMT R7, R225, 0x7632, R7 ;  /* 0x00007632e1077816 */ /* 0x008fe20000000007 */
[----:B------:R-:W-:Y:S01]  /*48570*/  IMAD.WIDE R4, R19, 0x2, R14 ;  /* 0x0000000213047825 */ /* 0x000fe200078e020e */
[----:B-1----:R-:W-:-:S03]  /*48580*/  ISETP.LT.AND P2, PT, R252, R18, !P2 ;  /* 0x00000012fc00720c */ /* 0x002fc60005741270 */
[----:B------:R-:W-:Y:S02]  /*48590*/  VIADD R23, R13, 0x4b ;  /* 0x0000004b0d177836 */ /* 0x000fe40000000000 */
[----:B------:R-:W1:Y:S01]  /*485a0*/  LDC R22, c[0x0][0x228] ;  /* 0x00008a00ff167b82 */ /* 0x000e620000000800 */
[----:B------:R3:W-:Y:S02]  /*485b0*/  @P1 STG.E.U16 desc[UR60][R4.64], R7 ;  /* 0x0000000704001986 */ /* 0x0007e4000c10153c */
[----:B----4-:R-:W-:Y:S02]  /*485c0*/  ISETP.GE.AND P1, PT, R23, R12, PT ;  /* 0x0000000c1700720c */ /* 0x010fe40003f26270 */
[----:B------:R-:W-:-:S03]  /*485d0*/  PRMT R17, R217, 0x7632, R17 ;  /* 0x00007632d9117816 */ /* 0x000fc60000000011 */
[----:B------:R-:W4:Y:S01]  /*485e0*/  LDC R18, c[0x0][0x228] ;  /* 0x00008a00ff127b82 */ /* 0x000f220000000800 */
[----:B---3--:R-:W-:-:S07]  /*485f0*/  IMAD.WIDE R6, R19, 0x2, R248 ;  /* 0x0000000213067825 */ /* 0x008fce00078e02f8 */
[----:B------:R-:W3:Y:S01]  /*48600*/  LDC R12, c[0x0][0x22c] ;  /* 0x00008b00ff0c7b82 */ /* 0x000ee20000000800 */
[----:B------:R-:W-:Y:S01]  /*48610*/  @P6 STG.E.U16 desc[UR60][R6.64], R217 ;  /* 0x000000d906006986 */ /* 0x000fe2000c10153c */
[----:B--2---:R-:W-:Y:S01]  /*48620*/  ISETP.LT.AND P6, PT, R11, R21, !P1 ;  /* 0x000000150b00720c */ /* 0x004fe20004fc1270 */
[----:B------:R-:W-:-:S04]  /*48630*/  IMAD.WIDE R4, R19, 0x2, R250 ;  /* 0x0000000213047825 */ /* 0x000fc800078e02fa */
[----:B------:R-:W-:Y:S01]  /*48640*/  IMAD.IADD R19, R19, 0x1, R0 ;  /* 0x0000000113137824 */ /* 0x000fe200078e0200 */
[----:B------:R-:W2:Y:S01]  /*48650*/  LDC R21, c[0x0][0x228] ;  /* 0x00008a00ff157b82 */ /* 0x000ea20000000800 */
[----:B------:R1:W-:Y:S01]  /*48660*/  @P2 STG.E.U16 desc[UR60][R4.64], R17 ;  /* 0x0000001104002986 */ /* 0x0003e2000c10153c */
[----:B0-----:R-:W-:-:S06]  /*48670*/  ISETP.LT.AND P2, PT, R120, R20, !P1 ;  /* 0x000000147800720c */ /* 0x001fcc0004f41270 */
[----:B------:R-:W0:Y:S01]  /*48680*/  LDC R0, c[0x0][0x248] ;  /* 0x00009200ff007b82 */ /* 0x000e220000000800 */
[----:B-1----:R-:W-:Y:S01]  /*48690*/  IMAD.WIDE R16, R19, 0x2, R2 ;  /* 0x0000000213107825 */ /* 0x002fe200078e0202 */
[----:B------:R-:W-:-:S06]  /*486a0*/  PRMT R5, R221, 0x7632, R5 ;  /* 0x00007632dd057816 */ /* 0x000fcc0000000005 */
[----:B------:R-:W1:Y:S01]  /*486b0*/  LDC R20, c[0x0][0x228] ;  /* 0x00008a00ff147b82 */ /* 0x000e620000000800 */
[----:B------:R-:W-:Y:S01]  /*486c0*/  @P6 STG.E.U16 desc[UR60][R16.64], R221 ;  /* 0x000000dd10006986 */ /* 0x000fe2000c10153c */
[----:B------:R-:W-:Y:S01]  /*486d0*/  ISETP.LT.AND P6, PT, R127, R22, !P1 ;  /* 0x000000167f00720c */ /* 0x000fe20004fc1270 */
[----:B------:R-:W-:-:S05]  /*486e0*/  IMAD.WIDE R6, R19, 0x2, R14 ;  /* 0x0000000213067825 */ /* 0x000fca00078e020e */
[----:B------:R-:W1:Y:S01]  /*486f0*/  LDC R22, c[0x0][0x228] ;  /* 0x00008a00ff167b82 */ /* 0x000e620000000800 */
[----:B------:R-:W-:Y:S01]  /*48700*/  VIADD R23, R13, 0x4c ;  /* 0x0000004c0d177836 */ /* 0x000fe20000000000 */
[----:B------:R3:W-:Y:S01]  /*48710*/  @P2 STG.E.U16 desc[UR60][R6.64], R5 ;  /* 0x0000000506002986 */ /* 0x0007e2000c10153c */
[----:B----4-:R-:W-:-:S03]  /*48720*/  ISETP.LT.AND P2, PT, R252, R18, !P1 ;  /* 0x00000012fc00720c */ /* 0x010fc60004f41270 */
[----:B---3--:R-:W-:Y:S02]  /*48730*/  ISETP.GE.AND P1, PT, R23, R12, PT ;  /* 0x0000000c1700720c */ /* 0x008fe40003f26270 */
[----:B------:R-:W3:Y:S01]  /*48740*/  LDC R18, c[0x0][0x228] ;  /* 0x00008a00ff127b82 */ /* 0x000ee20000000800 */
[----:B------:R-:W-:-:S07]  /*48750*/  IMAD.WIDE R4, R19, 0x2, R248 ;  /* 0x0000000213047825 */ /* 0x000fce00078e02f8 */
[----:B------:R-:W4:Y:S01]  /*48760*/  LDC R12, c[0x0][0x22c] ;  /* 0x00008b00ff0c7b82 */ /* 0x000f220000000800 */
[----:B------:R1:W-:Y:S01]  /*48770*/  @P6 STG.E.U16 desc[UR60][R4.64], R213 ;  /* 0x000000d504006986 */ /* 0x0003e2000c10153c */
[----:B--2---:R-:W-:Y:S01]  /*48780*/  ISETP.LT.AND P6, PT, R11, R21, !P1 ;  /* 0x000000150b00720c */ /* 0x004fe20004fc1270 */
[----:B0-----:R-:W-:Y:S01]  /*48790*/  IMAD.IADD R21, R19, 0x1, R0 ;  /* 0x0000000113157824 */ /* 0x001fe200078e0200 */
[----:B------:R-:W-:Y:S01]  /*487a0*/  PRMT R24, R213, 0x7632, R24 ;  /* 0x00007632d5187816 */ /* 0x000fe20000000018 */
[----:B------:R-:W-:-:S03]  /*487b0*/  IMAD.WIDE R16, R19, 0x2, R250 ;  /* 0x0000000213107825 */ /* 0x000fc600078e02fa */
[----:B------:R-:W0:Y:S01]  /*487c0*/  LDC R0, c[0x0][0x248] ;  /* 0x00009200ff007b82 */ /* 0x000e220000000800 */
[----:B------:R-:W-:-:S07]  /*487d0*/  IMAD.WIDE R6, R21, 0x2, R2 ;  /* 0x0000000215067825 */ /* 0x000fce00078e0202 */
[----:B------:R-:W2:Y:S01]  /*487e0*/  LDC R19, c[0x0][0x228] ;  /* 0x00008a00ff137b82 */ /* 0x000ea20000000800 */
[----:B------:R-:W-:Y:S01]  /*487f0*/  @P2 STG.E.U16 desc[UR60][R16.64], R24 ;  /* 0x0000001810002986 */ /* 0x000fe2000c10153c */
[----:B-1----:R-:W-:-:S03]  /*48800*/  ISETP.LT.AND P2, PT, R120, R20, !P1 ;  /* 0x000000147800720c */ /* 0x002fc60004f41270 */
[----:B------:R1:W-:Y:S01]  /*48810*/  @P6 STG.E.U16 desc[UR60][R6.64], R226 ;  /* 0x000000e206006986 */ /* 0x0003e2000c10153c */
[----:B------:R-:W-:Y:S02]  /*48820*/  ISETP.LT.AND P6, PT, R127, R22, !P1 ;  /* 0x000000167f00720c */ /* 0x000fe40004fc1270 */
[----:B------:R-:W0:Y:S01]  /*48830*/  LDC R20, c[0x0][0x228] ;  /* 0x00008a00ff147b82 */ /* 0x000e220000000800 */
[----:B------:R-:W-:Y:S01]  /*48840*/  IMAD.WIDE R4, R21, 0x2, R14 ;  /* 0x0000000215047825 */ /* 0x000fe200078e020e */
[----:B---3--:R-:W-:-:S03]  /*48850*/  ISETP.LT.AND P1, PT, R252, R18, !P1 ;  /* 0x00000012fc00720c */ /* 0x008fc60004f21270 */
[----:B------:R-:W-:-:S03]  /*48860*/  VIADD R23, R13, 0x4d ;  /* 0x0000004d0d177836 */ /* 0x000fc60000000000 */
[----:B------:R-:W3:Y:S01]  /*48870*/  LDC R22, c[0x0][0x228] ;  /* 0x00008a00ff167b82 */ /* 0x000ee20000000800 */
[----:B-1----:R-:W-:Y:S01]  /*48880*/  PRMT R7, R226, 0x7632, R7 ;  /* 0x00007632e2077816 */ /* 0x002fe20000000007 */
[----:B------:R-:W-:-:S04]  /*48890*/  IMAD.WIDE R16, R21, 0x2, R248 ;  /* 0x0000000215107825 */ /* 0x000fc800078e02f8 */
[----:B------:R1:W-:Y:S01]  /*488a0*/  @P2 STG.E.U16 desc[UR60][R4.64], R7 ;  /* 0x0000000704002986 */ /* 0x0003e2000c10153c */
[----:B----4-:R-:W-:Y:S01]  /*488b0*/  ISETP.GE.AND P2, PT, R23, R12, PT ;  /* 0x0000000c1700720c */ /* 0x010fe20003f46270 */
[----:B------:R-:W4:Y:S02]  /*488c0*/  LDC R18, c[0x0][0x228] ;  /* 0x00008a00ff127b82 */ /* 0x000f240000000800 */
[----:B------:R-:W-:Y:S01]  /*488d0*/  @P6 STG.E.U16 desc[UR60][R16.64], R218 ;  /* 0x000000da10006986 */ /* 0x000fe2000c10153c */
[----:B--2---:R-:W-:-:S05]  /*488e0*/  ISETP.LT.AND P6, PT, R11, R19, !P2 ;  /* 0x000000130b00720c */ /* 0x004fca00057c1270 */
[----:B------:R-:W2:Y:S01]  /*488f0*/  LDC R12, c[0x0][0x22c] ;  /* 0x00008b00ff0c7b82 */ /* 0x000ea20000000800 */
[----:B-1----:R-:W-:Y:S01]  /*48900*/  PRMT R5, R218, 0x7632, R5 ;  /* 0x00007632da057816 */ /* 0x002fe20000000005 */
[----:B------:R-:W-:-:S04]  /*48910*/  IMAD.WIDE R6, R21, 0x2, R250 ;  /* 0x0000000215067825 */ /* 0x000fc800078e02fa */
[----:B0-----:R-:W-:Y:S02]  /*48920*/  IMAD.IADD R21, R21, 0x1, R0 ;  /* 0x0000000115157824 */ /* 0x001fe400078e0200 */
[----:B------:R-:W0:Y:S01]  /*48930*/  LDC R19, c[0x0][0x228] ;  /* 0x00008a00ff137b82 */ /* 0x000e220000000800 */
[----:B------:R1:W-:Y:S01]  /*48940*/  @P1 STG.E.U16 desc[UR60][R6.64], R5 ;  /* 0x0000000506001986 */ /* 0x0003e2000c10153c */
[----:B------:R-:W-:-:S06]  /*48950*/  ISETP.LT.AND P1, PT, R120, R20, !P2 ;  /* 0x000000147800720c */ /* 0x000fcc0005721270 */
[----:B------:R-:W0:Y:S01]  /*48960*/  LDC R0, c[0x0][0x248] ;  /* 0x00009200ff007b82 */ /* 0x000e220000000800 */
[----:B-1----:R-:W-:-:S07]  /*48970*/  IMAD.WIDE R4, R21, 0x2, R2 ;  /* 0x0000000215047825 */ /* 0x002fce00078e0202 */
[----:B------:R-:W1:Y:S01]  /*48980*/  LDC R20, c[0x0][0x228] ;  /* 0x00008a00ff147b82 */ /* 0x000e620000000800 */
[----:B------:R-:W-:Y:S01]  /*48990*/  @P6 STG.E.U16 desc[UR60][R4.64], R222 ;  /* 0x000000de04006986 */ /* 0x000fe2000c10153c */
[----:B---3--:R-:W-:Y:S01]  /*489a0*/  ISETP.LT.AND P6, PT, R127, R22, !P2 ;  /* 0x000000167f00720c */ /* 0x008fe200057c1270 */
[----:B------:R-:W-:Y:S01]  /*489b0*/  IMAD.WIDE R16, R21, 0x2, R14 ;  /* 0x0000000215107825 */ /* 0x000fe200078e020e */
[----:B------:R-:W-:-:S04]  /*489c0*/  PRMT R7, R222, 0x7632, R7 ;  /* 0x00007632de077816 */ /* 0x000fc80000000007 */
[----:B------:R-:W3:Y:S01]  /*489d0*/  LDC R22, c[0x0][0x228] ;  /* 0x00008a00ff167b82 */ /* 0x000ee20000000800 */
        /* <DEDUP_REMOVED lines=14> */
[----:B-1----:R-:W-:-:S05]  /*48ac0*/  ISETP.LT.AND P2, PT, R120, R20, !P1 ;  /* 0x000000147800720c */ /* 0x002fca0004f41270 */
[----:B------:R-:W1:Y:S01]  /*48ad0*/  LDC R0, c[0x0][0x248] ;  /* 0x00009200ff007b82 */ /* 0x000e620000000800 */
[----:B---3--:R-:W-:-:S07]  /*48ae0*/  IMAD.WIDE R16, R21, 0x2, R2 ;  /* 0x0000000215107825 */ /* 0x008fce00078e0202 */
[----:B------:R-:W3:Y:S01]  /*48af0*/  LDC R20, c[0x0][0x228] ;  /* 0x00008a00ff147b82 */ /* 0x000ee20000000800 */
[----:B------:R-:W-:Y:S01]  /*48b00*/  PRMT R5, R227, 0x7632, R5 ;  /* 0x00007632e3057816 */ /* 0x000fe20000000005 */
[----:B------:R-:W-:Y:S01]  /*48b10*/  @P6 STG.E.U16 desc[UR60][R16.64], R227 ;  /* 0x000000e310006986 */ /* 0x000fe2000c10153c */
[----:B------:R-:W-:Y:S01]  /*48b20*/  ISETP.LT.AND P6, PT, R127, R22, !P1 ;  /* 0x000000167f00720c */ /* 0x000fe20004fc1270 */
[----:B------:R-:W-:-:S04]  /*48b30*/  IMAD.WIDE R6, R21, 0x2, R14 ;  /* 0x0000000215067825 */ /* 0x000fc800078e020e */
[----:B------:R-:W3:Y:S01]  /*48b40*/  LDC R22, c[0x0][0x228] ;  /* 0x00008a00ff167b82 */ /* 0x000ee20000000800 */
[----:B------:R-:W-:Y:S01]  /*48b50*/  VIADD R23, R13, 0x4f ;  /* 0x0000004f0d177836 */ /* 0x000fe20000000000 */
[----:B------:R0:W-:Y:S01]  /*48b60*/  @P2 STG.E.U16 desc[UR60][R6.64], R5 ;  /* 0x0000000506002986 */ /* 0x0001e2000c10153c */
[----:B--2---:R-:W-:-:S03]  /*48b70*/  ISETP.LT.AND P2, PT, R252, R18, !P1 ;  /* 0x00000012fc00720c */ /* 0x004fc60004f41270 */
[----:B----4-:R-:W-:Y:S02]  /*48b80*/  ISETP.GE.AND P1, PT, R23, R12, PT ;  /* 0x0000000c1700720c */ /* 0x010fe40003f26270 */
[----:B------:R-:W2:Y:S01]  /*48b90*/  LDC R18, c[0x0][0x228] ;  /* 0x00008a00ff127b82 */ /* 0x000ea20000000800 */
[----:B0-----:R-:W-:-:S07]  /*48ba0*/  IMAD.WIDE R4, R21, 0x2, R248 ;  /* 0x0000000215047825 */ /* 0x001fce00078e02f8 */
[----:B------:R-:W0:Y:S01]  /*48bb0*/  LDC R12, c[0x0][0x22c] ;  /* 0x00008b00ff0c7b82 */ /* 0x000e220000000800 */
[----:B------:R-:W-:Y:S01]  /*48bc0*/  PRMT R7, R219, 0x7632, R7 ;  /* 0x00007632db077816 */ /* 0x000fe20000000007 */
[----:B------:R-:W-:Y:S01]  /*48bd0*/  @P6 STG.E.U16 desc[UR60][R4.64], R219 ;  /* 0x000000db04006986 */ /* 0x000fe2000c10153c */
[----:B------:R-:W-:Y:S01]  /*48be0*/  ISETP.LT.AND P6, PT, R11, R19, !P1 ;  /* 0x000000130b00720c */ /* 0x000fe20004fc1270 */
[----:B------:R-:W-:-:S04]  /*48bf0*/  IMAD.WIDE R16, R21, 0x2, R250 ;  /* 0x0000000215107825 */ /* 0x000fc800078e02fa */
[----:B------:R-:W4:Y:S01]  /*48c00*/  LDC R19, c[0x0][0x228] ;  /* 0x00008a00ff137b82 */ /* 0x000f220000000800 */
[----:B-1----:R-:W-:Y:S01]  /*48c10*/  IMAD.IADD R21, R21, 0x1, R0 ;  /* 0x0000000115157824 */ /* 0x002fe200078e0200 */
        /* <DEDUP_REMOVED lines=13> */
[----:B0-----:R-:W-:Y:S02]  /*48cf0*/  ISETP.GE.AND P1, PT, R23, R12, PT ;  /* 0x0000000c1700720c */ /* 0x001fe40003f26270 */
[----:B------:R-:W0:Y:S01]  /*48d00*/  LDC R18, c[0x0][0x228] ;  /* 0x00008a00ff127b82 */ /* 0x000e220000000800 */
[----:B----4-:R-:W-:-:S07]  /*48d10*/  IMAD.WIDE R16, R21, 0x2, R248 ;  /* 0x0000000215107825 */ /* 0x010fce00078e02f8 */
[----:B------:R-:W2:Y:S01]  /*48d20*/  LDC R12, c[0x0][0x22c] ;  /* 0x00008b00ff0c7b82 */ /* 0x000ea20000000800 */
[----:B------:R-:W-:Y:S01]  /*48d30*/  PRMT R5, R215, 0x7632, R5 ;  /* 0x00007632d7057816 */ /* 0x000fe20000000005 */
[----:B------:R-:W-:Y:S01]  /*48d40*/  @P6 STG.E.U16 desc[UR60][R16.64], R215 ;  /* 0x000000d710006986 */ /* 0x000fe2000c10153c */
[----:B------:R-:W-:Y:S01]  /*48d50*/  ISETP.LT.AND P6, PT, R11, R19, !P1 ;  /* 0x000000130b00720c */ /* 0x000fe20004fc1270 */
[----:B------:R-:W-:-:S04]  /*48d60*/  IMAD.WIDE R6, R21, 0x2, R250 ;  /* 0x0000000215067825 */ /* 0x000fc800078e02fa */
[----:B------:R-:W4:Y:S01]  /*48d70*/  LDC R19, c[0x0][0x228] ;  /* 0x00008a00ff137b82 */ /* 0x000f220000000800 */
[----:B---3--:R-:W-:Y:S01]  /*48d80*/  IMAD.IADD R21, R21, 0x1, R0 ;  /* 0x0000000115157824 */ /* 0x008fe200078e0200 */
        /* <DEDUP_REMOVED lines=12> */
[----:B0-----:R-:W-:-:S03]  /*48e50*/  ISETP.LT.AND P2, PT, R252, R18, !P1 ;  /* 0x00000012fc00720c */ /* 0x001fc60004f41270 */
[----:B--2---:R-:W-:Y:S02]  /*48e60*/  ISETP.GE.AND P1, PT, R23, R12, PT ;  /* 0x0000000c1700720c */ /* 0x004fe40003f26270 */
[----:B------:R-:W0:Y:S01]  /*48e70*/  LDC R18, c[0x0][0x228] ;  /* 0x00008a00ff127b82 */ /* 0x000e220000000800 */
[----:B----4-:R-:W-:-:S07]  /*48e80*/  IMAD.WIDE R6, R21, 0x2, R248 ;  /* 0x0000000215067825 */ /* 0x010fce00078e02f8 */
[----:B------:R-:W2:Y:S01]  /*48e90*/  LDC R12, c[0x0][0x22c] ;  /* 0x00008b00ff0c7b82 */ /* 0x000ea20000000800 */
[----:B------:R4:W-:Y:S01]  /*48ea0*/  @P6 STG.E.U16 desc[UR60][R6.64], R200 ;  /* 0x000000c806006986 */ /* 0x0009e2000c10153c */
[----:B------:R-:W-:Y:S01]  /*48eb0*/  ISETP.LT.AND P6, PT, R11, R19, !P1 ;  /* 0x000000130b00720c */ /* 0x000fe20004fc1270 */
[C---:B-1----:R-:W-:Y:S01]  /*48ec0*/  IMAD.IADD R19, R21.reuse, 0x1, R0 ;  /* 0x0000000115137824 */ /* 0x042fe200078e0200 */
[----:B------:R-:W-:Y:S01]  /*48ed0*/  PRMT R24, R200, 0x7632, R24 ;  /* 0x00007632c8187816 */ /* 0x000fe20000000018 */
[----:B------:R-:W-:-:S03]  /*48ee0*/  IMAD.WIDE R4, R21, 0x2, R250 ;  /* 0x0000000215047825 */ /* 0x000fc600078e02fa */
[----:B------:R-:W1:Y:S01]  /*48ef0*/  LDC R0, c[0x0][0x248] ;  /* 0x00009200ff007b82 */ /* 0x000e620000000800 */
[----:B------:R-:W-:-:S07]  /*48f00*/  IMAD.WIDE R16, R19, 0x2, R2 ;  /* 0x0000000213107825 */ /* 0x000fce00078e0202 */
[----:B------:R-:W1:Y:S01]  /*48f10*/  LDC R21, c[0x0][0x228] ;  /* 0x00008a00ff157b82 */ /* 0x000e620000000800 */
[----:B------:R-:W-:Y:S01]  /*48f20*/  @P2 STG.E.U16 desc[UR60][R4.64], R24 ;  /* 0x0000001804002986 */ /* 0x000fe2000c10153c */
[----:B---3--:R-:W-:-:S03]  /*48f30*/  ISETP.LT.AND P2, PT, R120, R20, !P1 ;  /* 0x000000147800720c */ /* 0x008fc60004f41270 */
[----:B------:R3:W-:Y:S01]  /*48f40*/  @P6 STG.E.U16 desc[UR60][R16.64], R204 ;  /* 0x000000cc10006986 */ /* 0x0007e2000c10153c */
[----:B------:R-:W-:Y:S02]  /*48f50*/  ISETP.LT.AND P6, PT, R127, R22, !P1 ;  /* 0x000000167f00720c */ /* 0x000fe40004fc1270 */
[----:B------:R-:W1:Y:S01]  /*48f60*/  LDC R20, c[0x0][0x228] ;  /* 0x00008a00ff147b82 */ /* 0x000e620000000800 */
[----:B----4-:R-:W-:-:S04]  /*48f70*/  IMAD.WIDE R6, R19, 0x2, R14 ;  /* 0x0000000213067825 */ /* 0x010fc800078e020e */
[----:B------:R-:W-:-:S03]  /*48f80*/  VIADD R23, R13, 0x52 ;  /* 0x000000520d177836 */ /* 0x000fc60000000000 */
[----:B------:R-:W4:Y:S01]  /*48f90*/  LDC R22, c[0x0][0x228] ;  /* 0x00008a00ff167b82 */ /* 0x000f220000000800 */
[----:B---3--:R-:W-:Y:S01]  /*48fa0*/  PRMT R17, R204, 0x7632, R17 ;  /* 0x00007632cc117816 */ /* 0x008fe20000000011 */
[----:B------:R-:W-:Y:S01]  /*48fb0*/  IMAD.WIDE R4, R19, 0x2, R248 ;  /* 0x0000000213047825 */ /* 0x000fe200078e02f8 */
[----:B0-----:R-:W-:-:S03]  /*48fc0*/  ISETP.LT.AND P1, PT, R252, R18, !P1 ;  /* 0x00000012fc00720c */ /* 0x001fc60004f21270 */
[----:B------:R0:W-:Y:S01]  /*48fd0*/  @P2 STG.E.U16 desc[UR60][R6.64], R17 ;  /* 0x0000001106002986 */ /* 0x0001e2000c10153c */
[----:B--2---:R-:W-:Y:S01]  /*48fe0*/  ISETP.GE.AND P2, PT, R23, R12, PT ;  /* 0x0000000c1700720c */ /* 0x004fe20003f46270 */
[----:B------:R-:W2:Y:S02]  /*48ff0*/  LDC R18, c[0x0][0x228] ;  /* 0x00008a00ff127b82 */ /* 0x000ea40000000800 */
[----:B------:R3:W-:Y:S01]  /*49000*/  @P6 STG.E.U16 desc[UR60][R4.64], R196 ;  /* 0x000000c404006986 */ /* 0x0007e2000c10153c */
[----:B-1----:R-:W-:-:S05]  /*49010*/  ISETP.LT.AND P6, PT, R11, R21, !P2 ;  /* 0x000000150b00720c */ /* 0x002fca00057c1270 */
[----:B------:R-:W1:Y:S01]  /*49020*/  LDC R12, c[0x0][0x22c] ;  /* 0x00008b00ff0c7b82 */ /* 0x000e620000000800 */
[----:B0-----:R-:W-:Y:S01]  /*49030*/  IMAD.WIDE R16, R19, 0x2, R250 ;  /* 0x0000000213107825 */ /* 0x001fe200078e02fa */
[----:B---3--:R-:W-:-:S03]  /*49040*/  PRMT R5, R196, 0x7632, R5 ;  /* 0x00007632c4057816 */ /* 0x008fc60000000005 */
[----:B------:R-:W-:-:S03]  /*49050*/  IMAD.IADD R19, R19, 0x1, R0 ;  /* 0x0000000113137824 */ /* 0x000fc600078e0200 */
[----:B------:R-:W0:Y:S01]  /*49060*/  LDC R21, c[0x0][0x228] ;  /* 0x00008a00ff157b82 */ /* 0x000e220000000800 */
[----:B------:R-:W-:Y:S01]  /*49070*/  IMAD.WIDE R6, R19, 0x2, R2 ;  /* 0x0000000213067825 */ /* 0x000fe200078e0202 */
[----:B------:R3:W-:Y:S01]  /*49080*/  @P1 STG.E.U16 desc[UR60][R16.64], R5 ;  /* 0x0000000510001986 */ /* 0x0007e2000c10153c */
[----:B------:R-:W-:-:S05]  /*49090*/  ISETP.LT.AND P1, PT, R120, R20, !P2 ;  /* 0x000000147800720c */ /* 0x000fca0005721270 */
[----:B------:R-:W0:Y:S01]  /*490a0*/  LDC R0, c[0x0][0x248] ;  /* 0x00009200ff007b82 */ /* 0x000e220000000800 */
[----:B------:R2:W-:Y:S01]  /*490b0*/  @P6 STG.E.U16 desc[UR60][R6.64], R209 ;  /* 0x000000d106006986 */ /* 0x0005e2000c10153c */
[----:B----4-:R-:W-:-:S06]  /*490c0*/  ISETP.LT.AND P6, PT, R127, R22, !P2 ;  /* 0x000000167f00720c */ /* 0x010fcc00057c1270 */
[----:B------:R-:W4:Y:S01]  /*490d0*/  LDC R20, c[0x0][0x228] ;  /* 0x00008a00ff147b82 */ /* 0x000f220000000800 */
[----:B---3--:R-:W-:Y:S01]  /*490e0*/  IMAD.WIDE R4, R19, 0x2, R14 ;  /* 0x0000000213047825 */ /* 0x008fe200078e020e */
[----:B--2---:R-:W-:-:S03]  /*490f0*/  PRMT R7, R209, 0x7632, R7 ;  /* 0x00007632d1077816 */ /* 0x004fc60000000007 */
[----:B------:R-:W-:-:S03]  /*49100*/  VIADD R23, R13, 0x53 ;  /* 0x000000530d177836 */ /* 0x000fc60000000000 */
[----:B------:R-:W2:Y:S01]  /*49110*/  LDC R22, c[0x0][0x228] ;  /* 0x00008a00ff167b82 */ /* 0x000ea20000000800 */
[----:B------:R-:W-:Y:S01]  /*49120*/  IMAD.WIDE R16, R19, 0x2, R248 ;  /* 0x0000000213107825 */ /* 0x000fe200078e02f8 */
[----:B------:R-:W-:Y:S01]  /*49130*/  ISETP.LT.AND P2, PT, R252, R18, !P2 ;  /* 0x00000012fc00720c */ /* 0x000fe20005741270 */
[----:B------:R3:W-:Y:S01]  /*49140*/  @P1 STG.E.U16 desc[UR60][R4.64], R7 ;  /* 0x0000000704001986 */ /* 0x0007e2000c10153c */
[----:B-1----:R-:W-:-:S03]  /*49150*/  ISETP.GE.AND P1, PT, R23, R12, PT ;  /* 0x0000000c1700720c */ /* 0x002fc60003f26270 */
[----:B------:R1:W-:Y:S01]  /*49160*/  @P6 STG.E.U16 desc[UR60][R16.64], R201 ;  /* 0x000000c910006986 */ /* 0x0003e2000c10153c */
[----:B------:R-:W2:Y:S01]  /*49170*/  LDC R18, c[0x0][0x228] ;  /* 0x00008a00ff127b82 */ /* 0x000ea20000000800 */
[----:B0-----:R-:W-:-:S07]  /*49180*/  ISETP.LT.AND P6, PT, R11, R21, !P1 ;  /* 0x000000150b00720c */ /* 0x001fce0004fc1270 */
[----:B------:R-:W0:Y:S01]  /*49190*/  LDC R12, c[0x0][0x22c] ;  /* 0x00008b00ff0c7b82 */ /* 0x000e220000000800 */
[----:B---3--:R-:W-:Y:S01]  /*491a0*/  IMAD.WIDE R4, R19, 0x2, R250 ;  /* 0x0000000213047825 */ /* 0x008fe200078e02fa */
[----:B-1----:R-:W-:-:S03]  /*491b0*/  PRMT R17, R201, 0x7632, R17 ;  /* 0x00007632c9117816 */ /* 0x002fc60000000011 */
[----:B------:R-:W-:-:S03]  /*491c0*/  IMAD.IADD R19, R19, 0x1, R0 ;  /* 0x0000000113137824 */ /* 0x000fc600078e0200 */
[----:B------:R-:W1:Y:S01]  /*491d0*/  LDC R21, c[0x0][0x228] ;  /* 0x00008a00ff157b82 */ /* 0x000e620000000800 */
[----:B------:R3:W-:Y:S01]  /*491e0*/  @P2 STG.E.U16 desc[UR60][R4.64], R17 ;  /* 0x0000001104002986 */ /* 0x0007e2000c10153c */
[----:B------:R-:W-:Y:S01]  /*491f0*/  IMAD.WIDE R6, R19, 0x2, R2 ;  /* 0x0000000213067825 */ /* 0x000fe200078e0202 */
[----:B----4-:R-:W-:-:S05]  /*49200*/  ISETP.LT.AND P2, PT, R120, R20, !P1 ;  /* 0x000000147800720c */ /* 0x010fca0004f41270 */
[----:B------:R-:W4:Y:S01]  /*49210*/  LDC R0, c[0x0][0x248] ;  /* 0x00009200ff007b82 */ /* 0x000f220000000800 */
[----:B------:R-:W-:Y:S01]  /*49220*/  @P6 STG.E.U16 desc[UR60][R6.64], R205 ;  /* 0x000000cd06006986 */ /* 0x000fe2000c10153c */
[----:B--2---:R-:W-:Y:S02]  /*49230*/  ISETP.LT.AND P6, PT, R127, R22, !P1 ;  /* 0x000000167f00720c */ /* 0x004fe40004fc1270 */
[----:B---3--:R-:W-:Y:S01]  /*49240*/  PRMT R5, R205, 0x7632, R5 ;  /* 0x00007632cd057816 */ /* 0x008fe20000000005 */
[----:B------:R-:W-:-:S03]  /*49250*/  IMAD.WIDE R16, R19, 0x2, R14 ;  /* 0x0000000213107825 */ /* 0x000fc600078e020e */
[----:B------:R-:W2:Y:S01]  /*49260*/  LDC R20, c[0x0][0x228] ;  /* 0x00008a00ff147b82 */ /* 0x000ea20000000800 */
[----:B------:R-:W-:Y:S01]  /*49270*/  VIADD R23, R13, 0x54 ;  /* 0x000000540d177836 */ /* 0x000fe20000000000 */
[----:B------:R3:W-:Y:S06]  /*49280*/  @P2 STG.E.U16 desc[UR60][R16.64], R5 ;  /* 0x0000000510002986 */ /* 0x0007ec000c10153c */
[----:B------:R-:W2:Y:S01]  /*49290*/  LDC R22, c[0x0][0x228] ;  /* 0x00008a00ff167b82 */ /* 0x000ea20000000800 */
[----:B------:R-:W-:Y:S02]  /*492a0*/  ISETP.LT.AND P2, PT, R252, R18, !P1 ;  /* 0x00000012fc00720c */ /* 0x000fe40004f41270 */
[----:B0-----:R-:W-:Y:S01]  /*492b0*/  ISETP.GE.AND P1, PT, R23, R12, PT ;  /* 0x0000000c1700720c */ /* 0x001fe20003f26270 */
[----:B---3--:R-:W-:-:S04]  /*492c0*/  IMAD.WIDE R4, R19, 0x2, R248 ;  /* 0x0000000213047825 */ /* 0x008fc800078e02f8 */
[----:B------:R-:W0:Y:S01]  /*492d0*/  LDC R18, c[0x0][0x228] ;  /* 0x00008a00ff127b82 */ /* 0x000e220000000800 */
[----:B------:R3:W-:Y:S01]  /*492e0*/  @P6 STG.E.U16 desc[UR60][R4.64], R197 ;  /* 0x000000c504006986 */ /* 0x0007e2000c10153c */
[----:B-1----:R-:W-:-:S06]  /*492f0*/  ISETP.LT.AND P6, PT, R11, R21, !P1 ;  /* 0x000000150b00720c */ /* 0x002fcc0004fc1270 */
[----:B------:R-:W1:Y:S01]  /*49300*/  LDC R12, c[0x0][0x22c] ;  /* 0x00008b00ff0c7b82 */ /* 0x000e620000000800 */
[----:B----4-:R-:W-:Y:S01]  /*49310*/  IMAD.IADD R21, R19, 0x1, R0 ;  /* 0x0000000113157824 */ /* 0x010fe200078e0200 */
[----:B------:R-:W-:Y:S01]  /*49320*/  PRMT R24, R197, 0x7632, R24 ;  /* 0x00007632c5187816 */ /* 0x000fe20000000018 */
[----:B------:R-:W-:-:S05]  /*49330*/  IMAD.WIDE R6, R19, 0x2, R250 ;  /* 0x0000000213067825 */ /* 0x000fca00078e02fa */
[----:B------:R-:W4:Y:S01]  /*49340*/  LDC R19, c[0x0][0x228] ;  /* 0x00008a00ff137b82 */ /* 0x000f220000000800 */
[----:B------:R-:W-:Y:S01]  /*49350*/  IMAD.WIDE R16, R21, 0x2, R2 ;  /* 0x0000000215107825 */ /* 0x000fe200078e0202 */
[----:B------:R-:W-:Y:S01]  /*49360*/  @P2 STG.E.U16 desc[UR60][R6.64], R24 ;  /* 0x0000001806002986 */ /* 0x000fe2000c10153c */
[----:B--2---:R-:W-:-:S05]  /*49370*/  ISETP.LT.AND P2, PT, R120, R20, !P1 ;  /* 0x000000147800720c */ /* 0x004fca0004f41270 */
[----:B------:R-:W2:Y:S01]  /*49380*/  LDC R0, c[0x0][0x248] ;  /* 0x00009200ff007b82 */ /* 0x000ea20000000800 */
[----:B------:R3:W-:Y:S01]  /*49390*/  @P6 STG.E.U16 desc[UR60][R16.64], R210 ;  /* 0x000000d210006986 */ /* 0x0007e2000c10153c */
[----:B------:R-:W-:-:S06]  /*493a0*/  ISETP.LT.AND P6, PT, R127, R22, !P1 ;  /* 0x000000167f00720c */ /* 0x000fcc0004fc1270 */
[----:B------:R-:W2:Y:S01]  /*493b0*/  LDC R20, c[0x0][0x228] ;  /* 0x00008a00ff147b82 */ /* 0x000ea20000000800 */
[----:B---3--:R-:W-:Y:S01]  /*493c0*/  IMAD.WIDE R4, R21, 0x2, R14 ;  /* 0x0000000215047825 */ /* 0x008fe200078e020e */
[----:B------:R-:W-:-:S03]  /*493d0*/  PRMT R17, R210, 0x7632, R17 ;  /* 0x00007632d2117816 */ /* 0x000fc60000000011 */
[----:B------:R-:W-:-:S03]  /*493e0*/  VIADD R23, R13, 0x55 ;  /* 0x000000550d177836 */ /* 0x000fc60000000000 */
[----:B------:R-:W3:Y:S01]  /*493f0*/  LDC R22, c[0x0][0x228] ;  /* 0x00008a00ff167b82 */ /* 0x000ee20000000800 */
[----:B0-----:R-:W-:Y:S01]  /*49400*/  ISETP.LT.AND P1, PT, R252, R18, !P1 ;  /* 0x00000012fc00720c */ /* 0x001fe20004f21270 */
[----:B------:R-:W-:Y:S01]  /*49410*/  IMAD.WIDE R6, R21, 0x2, R248 ;  /* 0x0000000215067825 */ /* 0x000fe200078e02f8 */
[----:B------:R0:W-:Y:S01]  /*49420*/  @P2 STG.E.U16 desc[UR60][R4.64], R17 ;  /* 0x0000001104002986 */ /* 0x0001e2000c10153c */
[----:B-1----:R-:W-:-:S03]  /*49430*/  ISETP.GE.AND P2, PT, R23, R12, PT ;  /* 0x0000000c1700720c */ /* 0x002fc60003f46270 */
[----:B------:R-:W-:Y:S01]  /*49440*/  @P6 STG.E.U16 desc[UR60][R6.64], R202 ;  /* 0x000000ca06006986 */ /* 0x000fe2000c10153c */
[----:B------:R-:W1:Y:S01]  /*49450*/  LDC R18, c[0x0][0x228] ;  /* 0x00008a00ff127b82 */ /* 0x000e620000000800 */
[----:B----4-:R-:W-:-:S07]  /*49460*/  ISETP.LT.AND P6, PT, R11, R19, !P2 ;  /* 0x000000130b00720c */ /* 0x010fce00057c1270 */
[----:B------:R-:W4:Y:S01]  /*49470*/  LDC R12, c[0x0][0x22c] ;  /* 0x00008b00ff0c7b82 */ /* 0x000f220000000800 */
[----:B0-----:R-:W-:Y:S01]  /*49480*/  PRMT R5, R202, 0x7632, R5 ;  /* 0x00007632ca057816 */ /* 0x001fe20000000005 */
[----:B------:R-:W-:-:S04]  /*49490*/  IMAD.WIDE R16, R21, 0x2, R250 ;  /* 0x0000000215107825 */ /* 0x000fc800078e02fa */
[----:B--2---:R-:W-:Y:S02]  /*494a0*/  IMAD.IADD R21, R21, 0x1, R0 ;  /* 0x0000000115157824 */ /* 0x004fe400078e0200 */
[----:B------:R-:W0:Y:S01]  /*494b0*/  LDC R19, c[0x0][0x228] ;  /* 0x00008a00ff137b82 */ /* 0x000e220000000800 */
[----:B------:R2:W-:Y:S01]  /*494c0*/  @P1 STG.E.U16 desc[UR60][R16.64], R5 ;  /* 0x0000000510001986 */ /* 0x0005e2000c10153c */
[----:B------:R-:W-:-:S06]  /*494d0*/  ISETP.LT.AND P1, PT, R120, R20, !P2 ;  /* 0x000000147800720c */ /* 0x000fcc0005721270 */
[----:B------:R-:W0:Y:S01]  /*494e0*/  LDC R0, c[0x0][0x248] ;  /* 0x00009200ff007b82 */ /* 0x000e220000000800 */
[----:B--2---:R-:W-:-:S07]  /*494f0*/  IMAD.WIDE R4, R21, 0x2, R2 ;  /* 0x0000000215047825 */ /* 0x004fce00078e0202 */
[----:B------:R-:W2:Y:S01]  /*49500*/  LDC R20, c[0x0][0x228] ;  /* 0x00008a00ff147b82 */ /* 0x000ea20000000800 */
[----:B------:R-:W-:Y:S01]  /*49510*/  @P6 STG.E.U16 desc[UR60][R4.64], R206 ;  /* 0x000000ce04006986 */ /* 0x000fe2000c10153c */
[----:B---3--:R-:W-:Y:S01]  /*49520*/  ISETP.LT.AND P6, PT, R127, R22, !P2 ;  /* 0x000000167f00720c */ /* 0x008fe200057c1270 */
[----:B------:R-:W-:Y:S01]  /*49530*/  IMAD.WIDE R6, R21, 0x2, R14 ;  /* 0x0000000215067825 */ /* 0x000fe200078e020e */
[----:B------:R-:W-:-:S04]  /*49540*/  PRMT R17, R206, 0x7632, R17 ;  /* 0x00007632ce117816 */ /* 0x000fc80000000011 */
[----:B------:R-:W3:Y:S01]  /*49550*/  LDC R22, c[0x0][0x228] ;  /* 0x00008a00ff167b82 */ /* 0x000ee20000000800 */
[----:B------:R-:W-:Y:S01]  /*49560*/  VIADD R23, R13, 0x56 ;  /* 0x000000560d177836 */ /* 0x000fe20000000000 */
[----:B------:R4:W-:Y:S01]  /*49570*/  @P1 STG.E.U16 desc[UR60][R6.64], R17 ;  /* 0x0000001106001986 */ /* 0x0009e2000c10153c */
[----:B-1----:R-:W-:-:S03]  /*49580*/  ISETP.LT.AND P2, PT, R252, R18, !P2 ;  /* 0x00000012fc00720c */ /* 0x002fc60005741270 */
[----:B----4-:R-:W-:Y:S02]  /*49590*/  ISETP.GE.AND P1, PT, R23, R12, PT ;  /* 0x0000000c1700720c */ /* 0x010fe40003f26270 */
[----:B------:R-:W1:Y:S01]  /*495a0*/  LDC R18, c[0x0][0x228] ;  /* 0x00008a00ff127b82 */ /* 0x000e620000000800 */
        /* <DEDUP_REMOVED lines=9> */
[----:B--2---:R-:W-:-:S05]  /*49640*/  ISETP.LT.AND P2, PT, R120, R20, !P1 ;  /* 0x000000147800720c */ /* 0x004fca0004f41270 */
[----:B------:R-:W2:Y:S01]  /*49650*/  LDC R0, c[0x0][0x248] ;  /* 0x00009200ff007b82 */ /* 0x000ea20000000800 */
        /* <DEDUP_REMOVED lines=9> */
[----:B-1----:R-:W-:-:S03]  /*496f0*/  ISETP.LT.AND P2, PT, R252, R18, !P1 ;  /* 0x00000012fc00720c */ /* 0x002fc60004f41270 */
[----:B----4-:R-:W-:Y:S02]  /*49700*/  ISETP.GE.AND P1, PT, R23, R12, PT ;  /* 0x0000000c1700720c */ /* 0x010fe40003f26270 */
[----:B------:R-:W1:Y:S01]  /*49710*/  LDC R18, c[0x0][0x228] ;  /* 0x00008a00ff127b82 */ /* 0x000e620000000800 */
[----:B0-----:R-:W-:-:S07]  /*49720*/  IMAD.WIDE R4, R21, 0x2, R248 ;  /* 0x0000000215047825 */ /* 0x001fce00078e02f8 */
[----:B------:R-:W0:Y:S01]  /*49730*/  LDC R12, c[0x0][0x22c] ;  /* 0x00008b00ff0c7b82 */ /* 0x000e220000000800 */
[----:B------:R-:W-:Y:S01]  /*49740*/  PRMT R17, R203, 0x7632, R17 ;  /* 0x00007632cb117816 */ /* 0x000fe20000000011 */
[----:B------:R-:W-:Y:S01]  /*49750*/  @P6 STG.E.U16 desc[UR60][R4.64], R203 ;  /* 0x000000cb04006986 */ /* 0x000fe2000c10153c */
[----:B------:R-:W-:Y:S01]  /*49760*/  ISETP.LT.AND P6, PT, R11, R19, !P1 ;  /* 0x000000130b00720c */ /* 0x000fe20004fc1270 */
[----:B------:R-:W-:-:S04]  /*49770*/  IMAD.WIDE R6, R21, 0x2, R250 ;  /* 0x0000000215067825 */ /* 0x000fc800078e02fa */
[----:B------:R-:W4:Y:S01]  /*49780*/  LDC R19, c[0x0][0x228] ;  /* 0x00008a00ff137b82 */ /* 0x000f220000000800 */
[----:B--2---:R-:W-:Y:S01]  /*49790*/  IMAD.IADD R21, R21, 0x1, R0 ;  /* 0x0000000115157824 */ /* 0x004fe200078e0200 */
[----:B------:R2:W-:Y:S01]  /*497a0*/  @P2 STG.E.U16 desc[UR60][R6.64], R17 ;  /* 0x0000001106002986 */ /* 0x0005e2000c10153c */
[----:B---3--:R-:W-:-:S05]  /*497b0*/  ISETP.LT.AND P2, PT, R120, R20, !P1 ;  /* 0x000000147800720c */ /* 0x008fca0004f41270 */
[----:B------:R-:W3:Y:S01]  /*497c0*/  LDC R0, c[0x0][0x248] ;  /* 0x00009200ff007b82 */ /* 0x000ee20000000800 */
        /* <DEDUP_REMOVED lines=10> */
[----:B0-----:R-:W-:Y:S02]  /*49870*/  ISETP.GE.AND P1, PT, R23, R12, PT ;  /* 0x0000000c1700720c */ /* 0x001fe40003f26270 */
[----:B------:R-:W0:Y:S01]  /*49880*/  LDC R18, c[0x0][0x228] ;  /* 0x00008a00ff127b82 */ /* 0x000e220000000800 */
[----:B----4-:R-:W-:-:S07]  /*49890*/  IMAD.WIDE R6, R21, 0x2, R248 ;  /* 0x0000000215067825 */ /* 0x010fce00078e02f8 */
[----:B------:R-:W1:Y:S01]  /*498a0*/  LDC R12, c[0x0][0x22c] ;  /* 0x00008b00ff0c7b82 */ /* 0x000e620000000800 */
[----:B------:R-:W-:Y:S01]  /*498b0*/  PRMT R5, R199, 0x7632, R5 ;  /* 0x00007632c7057816 */ /* 0x000fe20000000005 */
[----:B------:R-:W-:Y:S01]  /*498c0*/  @P6 STG.E.U16 desc[UR60][R6.64], R199 ;  /* 0x000000c706006986 */ /* 0x000fe2000c10153c */
[----:B------:R-:W-:Y:S01]  /*498d0*/  ISETP.LT.AND P6, PT, R11, R19, !P1 ;  /* 0x000000130b00720c */ /* 0x000fe20004fc1270 */
[----:B------:R-:W-:-:S04]  /*498e0*/  IMAD.WIDE R16, R21, 0x2, R250 ;  /* 0x0000000215107825 */ /* 0x000fc800078e02fa */
[----:B------:R-:W4:Y:S01]  /*498f0*/  LDC R19, c[0x0][0x228] ;  /* 0x00008a00ff137b82 */ /* 0x000f220000000800 */
[----:B---3--:R-:W-:Y:S01]  /*49900*/  IMAD.IADD R21, R21, 0x1, R0 ;  /* 0x0000000115157824 */ /* 0x008fe200078e0200 */
        /* <DEDUP_REMOVED lines=19> */
[C---:B--2---:R-:W-:Y:S01]  /*49a40*/  IMAD.IADD R19, R21.reuse, 0x1, R0 ;  /* 0x0000000115137824 */ /* 0x044fe200078e0200 */
[----:B------:R-:W-:Y:S01]  /*49a50*/  PRMT R24, R184, 0x7632, R24 ;  /* 0x00007632b8187816 */ /* 0x000fe20000000018 */
[----:B------:R-:W-:-:S03]  /*49a60*/  IMAD.WIDE R4, R21, 0x2, R250 ;  /* 0x0000000215047825 */ /* 0x000fc600078e02fa */
[----:B------:R-:W2:Y:S01]  /*49a70*/  LDC R0, c[0x0][0x248] ;  /* 0x00009200ff007b82 */ /* 0x000ea20000000800 */
[----:B------:R-:W-:-:S07]  /*49a80*/  IMAD.WIDE R6, R19, 0x2, R2 ;  /* 0x0000000213067825 */ /* 0x000fce00078e0202 */
[----:B------:R-:W2:Y:S01]  /*49a90*/  LDC R21, c[0x0][0x228] ;  /* 0x00008a00ff157b82 */ /* 0x000ea20000000800 */
[----:B------:R-:W-:Y:S01]  /*49aa0*/  @P2 STG.E.U16 desc[UR60][R4.64], R24 ;  /* 0x0000001804002986 */ /* 0x000fe2000c10153c */
[----:B---3--:R-:W-:-:S03]  /*49ab0*/  ISETP.LT.AND P2, PT, R120, R20, !P1 ;  /* 0x000000147800720c */ /* 0x008fc60004f41270 */
[----:B------:R3:W-:Y:S01]  /*49ac0*/  @P6 STG.E.U16 desc[UR60][R6.64], R188 ;  /* 0x000000bc06006986 */ /* 0x0007e2000c10153c */
[----:B------:R-:W-:Y:S02]  /*49ad0*/  ISETP.LT.AND P6, PT, R127, R22, !P1 ;  /* 0x000000167f00720c */ /* 0x000fe40004fc1270 */
[----:B------:R-:W2:Y:S01]  /*49ae0*/  LDC R20, c[0x0][0x228] ;  /* 0x00008a00ff147b82 */ /* 0x000ea20000000800 */
[----:B----4-:R-:W-:Y:S01]  /*49af0*/  IMAD.WIDE R16, R19, 0x2, R14 ;  /* 0x0000000213107825 */ /* 0x010fe200078e020e */
[----:B0-----:R-:W-:-:S03]  /*49b00*/  ISETP.LT.AND P1, PT, R252, R18, !P1 ;  /* 0x00000012fc00720c */ /* 0x001fc60004f21270 */
[----:B------:R-:W-:-:S03]  /*49b10*/  VIADD R23, R13, 0x5a ;  /* 0x0000005a0d177836 */ /* 0x000fc60000000000 */
[----:B------:R-:W0:Y:S01]  /*49b20*/  LDC R22, c[0x0][0x228] ;  /* 0x00008a00ff167b82 */ /* 0x000e220000000800 */
[----:B---3--:R-:W-:Y:S01]  /*49b30*/  PRMT R7, R188, 0x7632, R7 ;  /* 0x00007632bc077816 */ /* 0x008fe20000000007 */
[----:B------:R-:W-:-:S04]  /*49b40*/  IMAD.WIDE R4, R19, 0x2, R248 ;  /* 0x0000000213047825 */ /* 0x000fc800078e02f8 */
[----:B------:R3:W-:Y:S01]  /*49b50*/  @P2 STG.E.U16 desc[UR60][R16.64], R7 ;  /* 0x0000000710002986 */ /* 0x0007e2000c10153c */
[----:B-1----:R-:W-:Y:S01]  /*49b60*/  ISETP.GE.AND P2, PT, R23, R12, PT ;  /* 0x0000000c1700720c */ /* 0x002fe20003f46270 */
[----:B------:R-:W1:Y:S02]  /*49b70*/  LDC R18, c[0x0][0x228] ;  /* 0x00008a00ff127b82 */ /* 0x000e640000000800 */
[----:B------:R4:W-:Y:S01]  /*49b80*/  @P6 STG.E.U16 desc[UR60][R4.64], R180 ;  /* 0x000000b404006986 */ /* 0x0009e2000c10153c */
[----:B--2---:R-:W-:-:S05]  /*49b90*/  ISETP.LT.AND P6, PT, R11, R21, !P2 ;  /* 0x000000150b00720c */ /* 0x004fca00057c1270 */
[----:B------:R-:W2:Y:S01]  /*49ba0*/  LDC R12, c[0x0][0x22c] ;  /* 0x00008b00ff0c7b82 */ /* 0x000ea20000000800 */
[----:B---3--:R-:W-:Y:S01]  /*49bb0*/  IMAD.WIDE R6, R19, 0x2, R250 ;  /* 0x0000000213067825 */ /* 0x008fe200078e02fa */
[----:B----4-:R-:W-:-:S03]  /*49bc0*/  PRMT R5, R180, 0x7632, R5 ;  /* 0x00007632b4057816 */ /* 0x010fc60000000005 */
[----:B------:R-:W-:-:S03]  /*49bd0*/  IMAD.IADD R19, R19, 0x1, R0 ;  /* 0x0000000113137824 */ /* 0x000fc600078e0200 */
[----:B------:R-:W3:Y:S01]  /*49be0*/  LDC R21, c[0x0][0x228] ;  /* 0x00008a00ff157b82 */ /* 0x000ee20000000800 */
[----:B------:R4:W-:Y:S01]  /*49bf0*/  @P1 STG.E.U16 desc[UR60][R6.64], R5 ;  /* 0x0000000506001986 */ /* 0x0009e2000c10153c */
[----:B------:R-:W-:Y:S01]  /*49c00*/  ISETP.LT.AND P1, PT, R120, R20, !P2 ;  /* 0x000000147800720c */ /* 0x000fe20005721270 */
[----:B------:R-:W-:-:S05]  /*49c10*/  IMAD.WIDE R16, R19, 0x2, R2 ;  /* 0x0000000213107825 */ /* 0x000fca00078e0202 */
[----:B------:R-:W3:Y:S01]  /*49c20*/  LDC R0, c[0x0][0x248] ;  /* 0x00009200ff007b82 */ /* 0x000ee20000000800 */
[----:B------:R2:W-:Y:S01]  /*49c30*/  @P6 STG.E.U16 desc[UR60][R16.64], R193 ;  /* 0x000000c110006986 */ /* 0x0005e2000c10153c */
[----:B0-----:R-:W-:-:S06]  /*49c40*/  ISETP.LT.AND P6, PT, R127, R22, !P2 ;  /* 0x000000167f00720c */ /* 0x001fcc00057c1270 */
[----:B------:R-:W0:Y:S01]  /*49c50*/  LDC R20, c[0x0][0x228] ;  /* 0x00008a00ff147b82 */ /* 0x000e220000000800 */
[----:B----4-:R-:W-:Y:S01]  /*49c60*/  PRMT R7, R193, 0x7632, R7 ;  /* 0x00007632c1077816 */ /* 0x010fe20000000007 */
[----:B------:R-:W-:Y:S01]  /*49c70*/  IMAD.WIDE R4, R19, 0x2, R14 ;  /* 0x0000000213047825 */ /* 0x000fe200078e020e */
[----:B-1----:R-:W-:-:S03]  /*49c80*/  ISETP.LT.AND P2, PT, R252, R18, !P2 ;  /* 0x00000012fc00720c */ /* 0x002fc60005741270 */
[----:B------:R-:W-:Y:S02]  /*49c90*/  VIADD R23, R13, 0x5b ;  /* 0x0000005b0d177836 */ /* 0x000fe40000000000 */
[----:B------:R-:W1:Y:S01]  /*49ca0*/  LDC R22, c[0x0][0x228] ;  /* 0x00008a00ff167b82 */ /* 0x000e620000000800 */
[----:B------:R4:W-:Y:S02]  /*49cb0*/  @P1 STG.E.U16 desc[UR60][R4.64], R7 ;  /* 0x0000000704001986 */ /* 0x0009e4000c10153c */
[----:B--2---:R-:W-:Y:S02]  /*49cc0*/  ISETP.GE.AND P1, PT, R23, R12, PT ;  /* 0x0000000c1700720c */ /* 0x004fe40003f26270 */
[----:B------:R-:W-:-:S03]  /*49cd0*/  PRMT R17, R185, 0x7632, R17 ;  /* 0x00007632b9117816 */ /* 0x000fc60000000011 */
[----:B------:R-:W2:Y:S01]  /*49ce0*/  LDC R18, c[0x0][0x228] ;  /* 0x00008a00ff127b82 */ /* 0x000ea20000000800 */
[----:B----4-:R-:W-:-:S07]  /*49cf0*/  IMAD.WIDE R6, R19, 0x2, R248 ;  /* 0x0000000213067825 */ /* 0x010fce00078e02f8 */
[----:B------:R-:W4:Y:S01]  /*49d00*/  LDC R12, c[0x0][0x22c] ;  /* 0x00008b00ff0c7b82 */ /* 0x000f220000000800 */
[----:B------:R-:W-:Y:S01]  /*49d10*/  @P6 STG.E.U16 desc[UR60][R6.64], R185 ;  /* 0x000000b906006986 */ /* 0x000fe2000c10153c */
[----:B---3--:R-:W-:Y:S01]  /*49d20*/  ISETP.LT.AND P6, PT, R11, R21, !P1 ;  /* 0x000000150b00720c */ /* 0x008fe20004fc1270 */
[----:B------:R-:W-:-:S04]  /*49d30*/  IMAD.WIDE R4, R19, 0x2, R250 ;  /* 0x0000000213047825 */ /* 0x000fc800078e02fa */
[----:B------:R-:W-:Y:S01]  /*49d40*/  IMAD.IADD R19, R19, 0x1, R0 ;  /* 0x0000000113137824 */ /* 0x000fe200078e0200 */
[----:B------:R-:W3:Y:S01]  /*49d50*/  LDC R21, c[0x0][0x228] ;  /* 0x00008a00ff157b82 */ /* 0x000ee20000000800 */
        /* <DEDUP_REMOVED lines=17> */
[----:B------:R1:W-:Y:S01]  /*49e70*/  @P6 STG.E.U16 desc[UR60][R4.64], R181 ;  /* 0x000000b504006986 */ /* 0x0003e2000c10153c */
[----:B---3--:R-:W-:Y:S01]  /*49e80*/  ISETP.LT.AND P6, PT, R11, R21, !P1 ;  /* 0x000000150b00720c */ /* 0x008fe20004fc1270 */
[----:B0-----:R-:W-:Y:S01]  /*49e90*/  IMAD.IADD R21, R19, 0x1, R0 ;  /* 0x0000000113157824 */ /* 0x001fe200078e0200 */
[----:B------:R-:W-:Y:S01]  /*49ea0*/  PRMT R24, R181, 0x7632, R24 ;  /* 0x00007632b5187816 */ /* 0x000fe20000000018 */
[----:B------:R-:W-:-:S03]  /*49eb0*/  IMAD.WIDE R16, R19, 0x2, R250 ;  /* 0x0000000213107825 */ /* 0x000fc600078e02fa */
[----:B------:R-:W0:Y:S01]  /*49ec0*/  LDC R0, c[0x0][0x248] ;  /* 0x00009200ff007b82 */ /* 0x000e220000000800 */
[----:B------:R-:W-:-:S07]  /*49ed0*/  IMAD.WIDE R6, R21, 0x2, R2 ;  /* 0x0000000215067825 */ /* 0x000fce00078e0202 */
[----:B------:R-:W3:Y:S01]  /*49ee0*/  LDC R19, c[0x0][0x228] ;  /* 0x00008a00ff137b82 */ /* 0x000ee20000000800 */
[----:B------:R-:W-:Y:S01]  /*49ef0*/  @P2 STG.E.U16 desc[UR60][R16.64], R24 ;  /* 0x0000001810002986 */ /* 0x000fe2000c10153c */
[----:B-1----:R-:W-:-:S03]  /*49f00*/  ISETP.LT.AND P2, PT, R120, R20, !P1 ;  /* 0x000000147800720c */ /* 0x002fc60004f41270 */
[----:B------:R1:W-:Y:S01]  /*49f10*/  @P6 STG.E.U16 desc[UR60][R6.64], R194 ;  /* 0x000000c206006986 */ /* 0x0003e2000c10153c */
[----:B------:R-:W-:Y:S02]  /*49f20*/  ISETP.LT.AND P6, PT, R127, R22, !P1 ;  /* 0x000000167f00720c */ /* 0x000fe40004fc1270 */
[----:B------:R-:W0:Y:S01]  /*49f30*/  LDC R20, c[0x0][0x228] ;  /* 0x00008a00ff147b82 */ /* 0x000e220000000800 */
[----:B------:R-:W-:Y:S01]  /*49f40*/  IMAD.WIDE R4, R21, 0x2, R14 ;  /* 0x0000000215047825 */ /* 0x000fe200078e020e */
[----:B--2---:R-:W-:-:S03]  /*49f50*/  ISETP.LT.AND P1, PT, R252, R18, !P1 ;  /* 0x00000012fc00720c */ /* 0x004fc60004f21270 */
[----:B------:R-:W-:-:S03]  /*49f60*/  VIADD R23, R13, 0x5d ;  /* 0x0000005d0d177836 */ /* 0x000fc60000000000 */
[----:B------:R-:W2:Y:S01]  /*49f70*/  LDC R22, c[0x0][0x228] ;  /* 0x00008a00ff167b82 */ /* 0x000ea20000000800 */
[----:B-1----:R-:W-:Y:S01]  /*49f80*/  PRMT R7, R194, 0x7632, R7 ;  /* 0x00007632c2077816 */ /* 0x002fe20000000007 */
[----:B------:R-:W-:-:S04]  /*49f90*/  IMAD.WIDE R16, R21, 0x2, R248 ;  /* 0x0000000215107825 */ /* 0x000fc800078e02f8 */
[----:B------:R1:W-:Y:S01]  /*49fa0*/  @P2 STG.E.U16 desc[UR60][R4.64], R7 ;  /* 0x0000000704002986 */ /* 0x0003e2000c10153c */
[----:B----4-:R-:W-:Y:S01]  /*49fb0*/  ISETP.GE.AND P2, PT, R23, R12, PT ;  /* 0x0000000c1700720c */ /* 0x010fe20003f46270 */
[----:B------:R-:W4:Y:S02]  /*49fc0*/  LDC R18, c[0x0][0x228] ;  /* 0x00008a00ff127b82 */ /* 0x000f240000000800 */
[----:B------:R-:W-:Y:S01]  /*49fd0*/  @P6 STG.E.U16 desc[UR60][R16.64], R186 ;  /* 0x000000ba10006986 */ /* 0x000fe2000c10153c */
[----:B---3--:R-:W-:-:S05]  /*49fe0*/  ISETP.LT.AND P6, PT, R11, R19, !P2 ;  /* 0x000000130b00720c */ /* 0x008fca00057c1270 */
[----:B------:R-:W3:Y:S01]  /*49ff0*/  LDC R12, c[0x0][0x22c] ;  /* 0x00008b00ff0c7b82 */ /* 0x000ee20000000800 */
        /* <DEDUP_REMOVED lines=10> */
[----:B--2---:R-:W-:Y:S01]  /*4a0a0*/  ISETP.LT.AND P6, PT, R127, R22, !P2 ;  /* 0x000000167f00720c */ /* 0x004fe200057c1270 */
[----:B------:R-:W-:Y:S01]  /*4a0b0*/  IMAD.WIDE R16, R21, 0x2, R14 ;  /* 0x0000000215107825 */ /* 0x000fe200078e020e */
[----:B------:R-:W-:-:S04]  /*4a0c0*/  PRMT R7, R190, 0x7632, R7 ;  /* 0x00007632be077816 */ /* 0x000fc80000000007 */
[----:B------:R-:W2:Y:S01]  /*4a0d0*/  LDC R22, c[0x0][0x228] ;  /* 0x00008a00ff167b82 */ /* 0x000ea20000000800 */
[----:B------:R-:W-:Y:S01]  /*4a0e0*/  VIADD R23, R13, 0x5e ;  /* 0x0000005e0d177836 */ /* 0x000fe20000000000 */
[----:B------:R3:W-:Y:S01]  /*4a0f0*/  @P1 STG.E.U16 desc[UR60][R16.64], R7 ;  /* 0x0000000710001986 */ /* 0x0007e2000c10153c */
[----:B----4-:R-:W-:-:S03]  /*4a100*/  ISETP.LT.AND P2, PT, R252, R18, !P2 ;  /* 0x00000012fc00720c */ /* 0x010fc60005741270 */
[----:B---3--:R-:W-:Y:S02]  /*4a110*/  ISETP.GE.AND P1, PT, R23, R12, PT ;  /* 0x0000000c1700720c */ /* 0x008fe40003f26270 */
[----:B------:R-:W3:Y:S01]  /*4a120*/  LDC R18, c[0x0][0x228] ;  /* 0x00008a00ff127b82 */ /* 0x000ee20000000800 */
        /* <DEDUP_REMOVED lines=21> */
[----:B----4-:R-:W-:Y:S02]  /*4a280*/  ISETP.GE.AND P1, PT, R23, R12, PT ;  /* 0x0000000c1700720c */ /* 0x010fe40003f26270 */
[----:B------:R-:W3:Y:S01]  /*4a290*/  LDC R18, c[0x0][0x228] ;  /* 0x00008a00ff127b82 */ /* 0x000ee20000000800 */
        /* <DEDUP_REMOVED lines=9> */
[----:B--2---:R-:W-:-:S05]  /*4a330*/  ISETP.LT.AND P2, PT, R120, R20, !P1 ;  /* 0x000000147800720c */ /* 0x004fca0004f41270 */
[----:B------:R-:W2:Y:S01]  /*4a340*/  LDC R0, c[0x0][0x248] ;  /* 0x00009200ff007b82 */ /* 0x000ea20000000800 */
        /* <DEDUP_REMOVED lines=9> */
[----:B---3--:R-:W-:-:S03]  /*4a3e0*/  ISETP.LT.AND P2, PT, R252, R18, !P1 ;  /* 0x00000012fc00720c */ /* 0x008fc60004f41270 */
[----:B0-----:R-:W-:Y:S02]  /*4a3f0*/  ISETP.GE.AND P1, PT, R23, R12, PT ;  /* 0x0000000c1700720c */ /* 0x001fe40003f26270 */
[----:B------:R-:W0:Y:S01]  /*4a400*/  LDC R18, c[0x0][0x228] ;  /* 0x00008a00ff127b82 */ /* 0x000e220000000800 */
        /* <DEDUP_REMOVED lines=23> */
[----:B----4-:R-:W-:-:S07]  /*4a580*/  IMAD.WIDE R6, R21, 0x2, R248 ;  /* 0x0000000215067825 */ /* 0x010fce00078e02f8 */
[----:B------:R-:W3:Y:S01]  /*4a590*/  LDC R12, c[0x0][0x22c] ;  /* 0x00008b00ff0c7b82 */ /* 0x000ee20000000800 */
        /* <DEDUP_REMOVED lines=9> */
[----:B--2---:R-:W-:-:S03]  /*4a630*/  ISETP.LT.AND P2, PT, R120, R20, !P1 ;  /* 0x000000147800720c */ /* 0x004fc60004f41270 */
[----:B------:R2:W-:Y:S01]  /*4a640*/  @P6 STG.E.U16 desc[UR60][R16.64], R172 ;  /* 0x000000ac10006986 */ /* 0x0005e2000c10153c */
[----:B------:R-:W-:Y:S02]  /*4a650*/  ISETP.LT.AND P6, PT, R127, R22, !P1 ;  /* 0x000000167f00720c */ /* 0x000fe40004fc1270 */
[----:B------:R-:W1:Y:S01]  /*4a660*/  LDC R20, c[0x0][0x228] ;  /* 0x00008a00ff147b82 */ /* 0x000e620000000800 */
[----:B----4-:R-:W-:-:S04]  /*4a670*/  IMAD.WIDE R6, R19, 0x2, R14 ;  /* 0x0000000213067825 */ /* 0x010fc800078e020e */
[----:B------:R-:W-:-:S03]  /*4a680*/  VIADD R23, R13, 0x62 ;  /* 0x000000620d177836 */ /* 0x000fc60000000000 */
[----:B------:R-:W4:Y:S01]  /*4a690*/  LDC R22, c[0x0][0x228] ;  /* 0x00008a00ff167b82 */ /* 0x000f220000000800 */
[----:B--2---:R-:W-:Y:S01]  /*4a6a0*/  PRMT R17, R172, 0x7632, R17 ;  /* 0x00007632ac117816 */ /* 0x004fe20000000011 */
[----:B------:R-:W-:Y:S01]  /*4a6b0*/  IMAD.WIDE R4, R19, 0x2, R248 ;  /* 0x0000000213047825 */ /* 0x000fe200078e02f8 */
[----:B0-----:R-:W-:-:S03]  /*4a6c0*/  ISETP.LT.AND P1, PT, R252, R18, !P1 ;  /* 0x00000012fc00720c */ /* 0x001fc60004f21270 */
[----:B------:R0:W-:Y:S01]  /*4a6d0*/  @P2 STG.E.U16 desc[UR60][R6.64], R17 ;  /* 0x0000001106002986 */ /* 0x0001e2000c10153c */
[----:B---3--:R-:W-:Y:S01]  /*4a6e0*/  ISETP.GE.AND P2, PT, R23, R12, PT ;  /* 0x0000000c1700720c */ /* 0x008fe20003f46270 */
        /* <DEDUP_REMOVED lines=381> */
[----:B------:R3:W-:Y:S01]  /*4bec0*/  @P6 STG.E.U16 desc[UR60][R6.64], R145 ;  /* 0x0000009106006986 */ /* 0x0007e2000c10153c */
[----:B------:R-:W-:Y:S01]  /*4bed0*/  ISETP.LT.AND P6, PT, R127, R22, !P1 ;  /* 0x000000167f00720c */ /* 0x000fe20004fc1270 */
[----:B------:R-:W-:Y:S01]  /*4bee0*/  IMAD.WIDE R4, R21, 0x2, R14 ;  /* 0x0000000215047825 */ /* 0x000fe200078e020e */
[----:B------:R-:W-:-:S04]  /*4bef0*/  PRMT R26, R145, 0x7632, R26 ;  /* 0x00007632911a7816 */ /* 0x000fc8000000001a */
[----:B------:R-:W2:Y:S01]  /*4bf00*/  LDC R22, c[0x0][0x228] ;  /* 0x00008a00ff167b82 */ /* 0x000ea20000000800 */
[----:B------:R-:W-:Y:S01]  /*4bf10*/  VIADD R23, R13, 0x73 ;  /* 0x000000730d177836 */ /* 0x000fe20000000000 */
[----:B0-----:R-:W-:Y:S01]  /*4bf20*/  ISETP.LT.AND P1, PT, R252, R18, !P1 ;  /* 0x00000012fc00720c */ /* 0x001fe20004f21270 */
[----:B------:R-:W-:Y:S01]  /*4bf30*/  IMAD.WIDE R16, R21, 0x2, R248 ;  /* 0x0000000215107825 */ /* 0x000fe200078e02f8 */
[----:B------:R-:W-:Y:S02]  /*4bf40*/  @P2 STG.E.U16 desc[UR60][R4.64], R26 ;  /* 0x0000001a04002986 */ /* 0x000fe4000c10153c */
[----:B---3--:R-:W-:Y:S02]  /*4bf50*/  ISETP.GE.AND P2, PT, R23, R12, PT ;  /* 0x0000000c1700720c */ /* 0x008fe40003f46270 */
[----:B------:R-:W0:Y:S01]  /*4bf60*/  LDC R24, c[0x0][0x228] ;  /* 0x00008a00ff187b82 */ /* 0x000e220000000800 */
[----:B------:R-:W-:Y:S01]  /*4bf70*/  IMAD.WIDE R6, R21, 0x2, R250 ;  /* 0x0000000215067825 */ /* 0x000fe200078e02fa */
[----:B------:R3:W-:Y:S01]  /*4bf80*/  @P6 STG.E.U16 desc[UR60][R16.64], R141 ;  /* 0x0000008d10006986 */ /* 0x0007e2000c10153c */
[----:B----4-:R-:W-:-:S05]  /*4bf90*/  ISETP.LT.AND P6, PT, R11, R19, !P2 ;  /* 0x000000130b00720c */ /* 0x010fca00057c1270 */
[----:B------:R-:W4:Y:S01]  /*4bfa0*/  LDC R12, c[0x0][0x22c] ;  /* 0x00008b00ff0c7b82 */ /* 0x000f220000000800 */
[----:B-1----:R-:W-:Y:S01]  /*4bfb0*/  IMAD.IADD R23, R21, 0x1, R0 ;  /* 0x0000000115177824 */ /* 0x002fe200078e0200 */
[----:B---3--:R-:W-:-:S06]  /*4bfc0*/  PRMT R17, R141, 0x7632, R17 ;  /* 0x000076328d117816 */ /* 0x008fcc0000000011 */
[----:B------:R-:W1:Y:S01]  /*4bfd0*/  LDC R25, c[0x0][0x228] ;  /* 0x00008a00ff197b82 */ /* 0x000e620000000800 */
[----:B------:R3:W-:Y:S01]  /*4bfe0*/  @P1 STG.E.U16 desc[UR60][R6.64], R17 ;  /* 0x0000001106001986 */ /* 0x0007e2000c10153c */
[----:B--2---:R-:W-:Y:S01]  /*4bff0*/  ISETP.LT.AND P1, PT, R120, R20, !P2 ;  /* 0x000000147800720c */ /* 0x004fe20005721270 */
[----:B------:R-:W-:-:S05]  /*4c000*/  IMAD.WIDE R4, R23, 0x2, R2 ;  /* 0x0000000217047825 */ /* 0x000fca00078e0202 */
[----:B------:R-:W2:Y:S01]  /*4c010*/  LDC R0, c[0x0][0x248] ;  /* 0x00009200ff007b82 */ /* 0x000ea20000000800 */
[----:B------:R0:W-:Y:S01]  /*4c020*/  @P6 STG.E.U16 desc[UR60][R4.64], R133 ;  /* 0x0000008504006986 */ /* 0x0001e2000c10153c */
[----:B------:R-:W-:-:S06]  /*4c030*/  VIADD R21, R13, 0x74 ;  /* 0x000000740d157836 */ /* 0x000fcc0000000000 */
[----:B------:R-:W2:Y:S01]  /*4c040*/  LDC R20, c[0x0][0x228] ;  /* 0x00008a00ff147b82 */ /* 0x000ea20000000800 */
[----:B---3--:R-:W-:Y:S01]  /*4c050*/  IMAD.WIDE R16, R23, 0x2, R14 ;  /* 0x0000000217107825 */ /* 0x008fe200078e020e */
[----:B------:R-:W-:Y:S02]  /*4c060*/  ISETP.LT.AND P6, PT, R127, R22, !P2 ;  /* 0x000000167f00720c */ /* 0x000fe400057c1270 */
[----:B0-----:R-:W-:-:S04]  /*4c070*/  PRMT R5, R133, 0x7632, R5 ;  /* 0x0000763285057816 */ /* 0x001fc80000000005 */
[----:B------:R-:W0:Y:S01]  /*4c080*/  LDC R22, c[0x0][0x228] ;  /* 0x00008a00ff167b82 */ /* 0x000e220000000800 */
[----:B------:R-:W-:Y:S01]  /*4c090*/  ISETP.LT.AND P2, PT, R252, R24, !P2 ;  /* 0x00000018fc00720c */ /* 0x000fe20005741270 */
[----:B------:R3:W-:Y:S01]  /*4c0a0*/  @P1 STG.E.U16 desc[UR60][R16.64], R5 ;  /* 0x0000000510001986 */ /* 0x0007e2000c10153c */
[----:B----4-:R-:W-:Y:S01]  /*4c0b0*/  ISETP.GE.AND P1, PT, R21, R12, PT ;  /* 0x0000000c1500720c */ /* 0x010fe20003f26270 */
[----:B------:R-:W-:-:S04]  /*4c0c0*/  IMAD.WIDE R18, R23, 0x2, R248 ;  /* 0x0000000217127825 */ /* 0x000fc800078e02f8 */
[----:B------:R-:W4:Y:S01]  /*4c0d0*/  LDC R12, c[0x0][0x228] ;  /* 0x00008a00ff0c7b82 */ /* 0x000f220000000800 */
[----:B------:R-:W-:Y:S01]  /*4c0e0*/  @P6 STG.E.U16 desc[UR60][R18.64], R137 ;  /* 0x0000008912006986 */ /* 0x000fe2000c10153c */
[----:B-1----:R-:W-:Y:S02]  /*4c0f0*/  ISETP.LT.AND P6, PT, R11, R25, !P1 ;  /* 0x000000190b00720c */ /* 0x002fe40004fc1270 */
[----:B---3--:R-:W-:Y:S01]  /*4c100*/  PRMT R17, R137, 0x7632, R17 ;  /* 0x0000763289117816 */ /* 0x008fe20000000011 */
[----:B------:R-:W-:-:S03]  /*4c110*/  IMAD.WIDE R4, R23, 0x2, R250 ;  /* 0x0000000217047825 */ /* 0x000fc600078e02fa */
[----:B------:R-:W1:Y:S01]  /*4c120*/  LDC R24, c[0x0][0x228] ;  /* 0x00008a00ff187b82 */ /* 0x000e620000000800 */
[----:B--2---:R-:W-:Y:S01]  /*4c130*/  IMAD.IADD R21, R23, 0x1, R0 ;  /* 0x0000000117157824 */ /* 0x004fe200078e0200 */
[----:B------:R2:W-:Y:S01]  /*4c140*/  @P2 STG.E.U16 desc[UR60][R4.64], R17 ;  /* 0x0000001104002986 */ /* 0x0005e2000c10153c */
[----:B------:R-:W-:-:S05]  /*4c150*/  ISETP.LT.AND P2, PT, R120, R20, !P1 ;  /* 0x000000147800720c */ /* 0x000fca0004f41270 */
[----:B------:R-:W3:Y:S01]  /*4c160*/  LDC R20, c[0x0][0x228] ;  /* 0x00008a00ff147b82 */ /* 0x000ee20000000800 */
[----:B------:R-:W-:-:S07]  /*4c170*/  IMAD.WIDE R6, R21, 0x2, R2 ;  /* 0x0000000215067825 */ /* 0x000fce00078e0202 */
[----:B------:R-:W3:Y:S01]  /*4c180*/  LDC R0, c[0x0][0x248] ;  /* 0x00009200ff007b82 */ /* 0x000ee20000000800 */
[----:B------:R-:W-:Y:S01]  /*4c190*/  @P6 STG.E.U16 desc[UR60][R6.64], R146 ;  /* 0x0000009206006986 */ /* 0x000fe2000c10153c */
[----:B0-----:R-:W-:Y:S02]  /*4c1a0*/  ISETP.LT.AND P6, PT, R127, R22, !P1 ;  /* 0x000000167f00720c */ /* 0x001fe40004fc1270 */
[----:B----4-:R-:W-:Y:S01]  /*4c1b0*/  ISETP.LT.AND P1, PT, R252, R12, !P1 ;  /* 0x0000000cfc00720c */ /* 0x010fe20004f21270 */
[----:B--2---:R-:W-:Y:S01]  /*4c1c0*/  IMAD.WIDE R16, R21, 0x2, R14 ;  /* 0x0000000215107825 */ /* 0x004fe200078e020e */
[----:B------:R-:W-:Y:S02]  /*4c1d0*/  PRMT R5, R146, 0x7632, R5 ;  /* 0x0000763292057816 */ /* 0x000fe40000000005 */
[----:B------:R-:W0:Y:S01]  /*4c1e0*/  LDC R22, c[0x0][0x228] ;  /* 0x00008a00ff167b82 */ /* 0x000e220000000800 */
[----:B------:R-:W-:Y:S02]  /*4c1f0*/  VIADD R23, R13, 0x75 ;  /* 0x000000750d177836 */ /* 0x000fe40000000000 */
[----:B------:R-:W-:Y:S01]  /*4c200*/  IMAD.WIDE R18, R21, 0x2, R248 ;  /* 0x0000000215127825 */ /* 0x000fe200078e02f8 */
[----:B------:R2:W-:Y:S02]  /*4c210*/  @P2 STG.E.U16 desc[UR60][R16.64], R5 ;  /* 0x0000000510002986 */ /* 0x0005e4000c10153c */
[----:B------:R-:W-:-:S02]  /*4c220*/  ISETP.GE.AND P2, PT, R23, R143, PT ;  /* 0x0000008f1700720c */ /* 0x000fc40003f46270 */
[----:B------:R-:W-:Y:S01]  /*4c230*/  @P6 STG.E.U16 desc[UR60][R18.64], R142 ;  /* 0x0000008e12006986 */ /* 0x000fe2000c10153c */
[----:B------:R-:W4:Y:S01]  /*4c240*/  LDC R12, c[0x0][0x228] ;  /* 0x00008a00ff0c7b82 */ /* 0x000f220000000800 */
[----:B-1----:R-:W-:Y:S02]  /*4c250*/  ISETP.LT.AND P6, PT, R11, R24, !P2 ;  /* 0x000000180b00720c */ /* 0x002fe400057c1270 */
[----:B------:R-:W4:Y:S01]  /*4c260*/  LDL.LU R143, [R1+0x20b4] ;  /* 0x0020b400018f7983 */ /* 0x000f220000300800 */
[----:B--2---:R-:W-:Y:S01]  /*4c270*/  PRMT R17, R142, 0x7632, R17 ;  /* 0x000076328e117816 */ /* 0x004fe20000000011 */
[----:B------:R-:W-:-:S03]  /*4c280*/  IMAD.WIDE R4, R21, 0x2, R250 ;  /* 0x0000000215047825 */ /* 0x000fc600078e02fa */
[----:B------:R-:W1:Y:S02]  /*4c290*/  LDC R24, c[0x0][0x228] ;  /* 0x00008a00ff187b82 */ /* 0x000e640000000800 */
[----:B------:R2:W-:Y:S01]  /*4c2a0*/  @P1 STG.E.U16 desc[UR60][R4.64], R17 ;  /* 0x0000001104001986 */ /* 0x0005e2000c10153c */
[----:B---3--:R-:W-:Y:S01]  /*4c2b0*/  ISETP.LT.AND P1, PT, R120, R20, !P2 ;  /* 0x000000147800720c */ /* 0x008fe20005721270 */
[----:B------:R-:W-:Y:S02]  /*4c2c0*/  IMAD.IADD R23, R21, 0x1, R0 ;  /* 0x0000000115177824 */ /* 0x000fe400078e0200 */
[----:B------:R-:W-:Y:S02]  /*4c2d0*/  VIADD R21, R13, 0x76 ;  /* 0x000000760d157836 */ /* 0x000fe40000000000 */
[----:B------:R-:W3:Y:S01]  /*4c2e0*/  LDC R20, c[0x0][0x228] ;  /* 0x00008a00ff147b82 */ /* 0x000ee20000000800 */
[----:B------:R-:W-:Y:S01]  /*4c2f0*/  IMAD.WIDE R6, R23, 0x2, R2 ;  /* 0x0000000217067825 */ /* 0x000fe200078e0202 */
[----:B--2---:R-:W-:-:S03]  /*4c300*/  PRMT R5, R134, 0x7632, R5 ;  /* 0x0000763286057816 */ /* 0x004fc60000000005 */
[----:B------:R-:W-:Y:S01]  /*4c310*/  IMAD.WIDE R16, R23, 0x2, R14 ;  /* 0x0000000217107825 */ /* 0x000fe200078e020e */
[----:B------:R-:W-:Y:S02]  /*4c320*/  @P6 STG.E.U16 desc[UR60][R6.64], R134 ;  /* 0x0000008606006986 */ /* 0x000fe4000c10153c */
[----:B------:R-:W2:Y:S02]  /*4c330*/  LDC R0, c[0x0][0x248] ;  /* 0x00009200ff007b82 */ /* 0x000ea40000000800 */
[----:B------:R4:W-:Y:S01]  /*4c340*/  @P1 STG.E.U16 desc[UR60][R16.64], R5 ;  /* 0x0000000510001986 */ /* 0x0009e2000c10153c */
[----:B------:R-:W-:-:S03]  /*4c350*/  ISETP.GE.AND P1, PT, R21, R147, PT ;  /* 0x000000931500720c */ /* 0x000fc60003f26270 */
[----:B------:R-:W2:Y:S01]  /*4c360*/  LDL.LU R147, [R1+0x20b0] ;  /* 0x0020b00001937983 */ /* 0x000ea20000300800 */
[----:B0-----:R-:W-:Y:S01]  /*4c370*/  ISETP.LT.AND P6, PT, R127, R22, !P2 ;  /* 0x000000167f00720c */ /* 0x001fe200057c1270 */
[----:B------:R-:W0:Y:S01]  /*4c380*/  LDC R26, c[0x0][0x228] ;  /* 0x00008a00ff1a7b82 */ /* 0x000e220000000800 */
[----:B----4-:R-:W-:Y:S01]  /*4c390*/  ISETP.LT.AND P2, PT, R252, R12, !P2 ;  /* 0x0000000cfc00720c */ /* 0x010fe20005741270 */
[----:B------:R-:W-:Y:S01]  /*4c3a0*/  IMAD.WIDE R18, R23, 0x2, R248 ;  /* 0x0000000217127825 */ /* 0x000fe200078e02f8 */
[----:B------:R-:W-:-:S03]  /*4c3b0*/  PRMT R17, R138, 0x7632, R17 ;  /* 0x000076328a117816 */ /* 0x000fc60000000011 */
[----:B------:R-:W-:Y:S02]  /*4c3c0*/  IMAD.WIDE R4, R23, 0x2, R250 ;  /* 0x0000000217047825 */ /* 0x000fe400078e02fa */
[----:B------:R-:W4:Y:S04]  /*4c3d0*/  LDC R22, c[0x0][0x228] ;  /* 0x00008a00ff167b82 */ /* 0x000f280000000800 */
[----:B------:R-:W-:Y:S01]  /*4c3e0*/  @P6 STG.E.U16 desc[UR60][R18.64], R138 ;  /* 0x0000008a12006986 */ /* 0x000fe2000c10153c */
[----:B-1----:R-:W-:-:S03]  /*4c3f0*/  ISETP.LT.AND P6, PT, R11, R24, !P1 ;  /* 0x000000180b00720c */ /* 0x002fc60004fc1270 */
[----:B------:R1:W-:Y:S01]  /*4c400*/  @P2 STG.E.U16 desc[UR60][R4.64], R17 ;  /* 0x0000001104002986 */ /* 0x0003e2000c10153c */
[----:B---3--:R-:W-:Y:S01]  /*4c410*/  ISETP.LT.AND P2, PT, R120, R20, !P1 ;  /* 0x000000147800720c */ /* 0x008fe20004f41270 */
[----:B--2---:R-:W-:Y:S01]  /*4c420*/  IMAD.IADD R21, R23, 0x1, R0 ;  /* 0x0000000117157824 */ /* 0x004fe200078e0200 */
[----:B------:R-:W2:Y:S01]  /*4c430*/  LDC R12, c[0x0][0x228] ;  /* 0x00008a00ff0c7b82 */ /* 0x000ea20000000800 */
[----:B------:R-:W-:Y:S02]  /*4c440*/  VIADD R23, R13, 0x77 ;  /* 0x000000770d177836 */ /* 0x000fe40000000000 */
[----:B------:R-:W-:-:S05]  /*4c450*/  IMAD.WIDE R6, R21, 0x2, R2 ;  /* 0x0000000215067825 */ /* 0x000fca00078e0202 */
[----:B------:R-:W3:Y:S01]  /*4c460*/  LDC R24, c[0x0][0x228] ;  /* 0x00008a00ff187b82 */ /* 0x000ee20000000800 */
[----:B-1----:R-:W-:-:S07]  /*4c470*/  IMAD.WIDE R16, R21, 0x2, R14 ;  /* 0x0000000215107825 */ /* 0x002fce00078e020e */
[----:B------:R-:W1:Y:S08]  /*4c480*/  LDC R20, c[0x0][0x228] ;  /* 0x00008a00ff147b82 */ /* 0x000e700000000800 */
[----:B------:R-:W0:Y:S01]  /*4c490*/  LDC R0, c[0x0][0x248] ;  /* 0x00009200ff007b82 */ /* 0x000e220000000800 */
[----:B------:R-:W-:-:S07]  /*4c4a0*/  PRMT R29, R139, 0x7632, R29 ;  /* 0x000076328b1d7816 */ /* 0x000fce000000001d */
[----:B------:R-:W0:Y:S01]  /*4c4b0*/  LDC R28, c[0x0][0x228] ;  /* 0x00008a00ff1c7b82 */ /* 0x000e220000000800 */
[----:B------:R-:W-:Y:S01]  /*4c4c0*/  PRMT R5, R147, 0x7632, R5 ;  /* 0x0000763293057816 */ /* 0x000fe20000000005 */
[----:B------:R3:W-:Y:S04]  /*4c4d0*/  @P6 STG.E.U16 desc[UR60][R6.64], R147 ;  /* 0x0000009306006986 */ /* 0x0007e8000c10153c */
[----:B------:R1:W-:Y:S01]  /*4c4e0*/  @P2 STG.E.U16 desc[UR60][R16.64], R5 ;  /* 0x0000000510002986 */ /* 0x0003e2000c10153c */
[----:B------:R-:W-:Y:S02]  /*4c4f0*/  ISETP.GE.AND P2, PT, R23, R135, PT ;  /* 0x000000871700720c */ /* 0x000fe40003f46270 */
[----:B----4-:R-:W-:Y:S01]  /*4c500*/  ISETP.LT.AND P6, PT, R127, R22, !P1 ;  /* 0x000000167f00720c */ /* 0x010fe20004fc1270 */
[----:B------:R-:W4:Y:S01]  /*4c510*/  LDL.LU R135, [R1+0x20ac] ;  /* 0x0020ac0001877983 */ /* 0x000f220000300800 */
[----:B--2---:R-:W-:Y:S01]  /*4c520*/  ISETP.LT.AND P1, PT, R252, R12, !P1 ;  /* 0x0000000cfc00720c */ /* 0x004fe20004f21270 */
[----:B------:R-:W-:Y:S01]  /*4c530*/  IMAD.WIDE R18, R21, 0x2, R248 ;  /* 0x0000000215127825 */ /* 0x000fe200078e02f8 */
[----:B------:R-:W2:Y:S01]  /*4c540*/  LDC R22, c[0x0][0x228] ;  /* 0x00008a00ff167b82 */ /* 0x000ea20000000800 */
[----:B---3--:R-:W-:Y:S01]  /*4c550*/  PRMT R7, R143, 0x7632, R7 ;  /* 0x000076328f077816 */ /* 0x008fe20000000007 */
[----:B------:R-:W3:Y:S01]  /*4c560*/  LDL.LU R116, [R1+0x88] ;  /* 0x0000880001747983 */ /* 0x000ee20000300800 */
[----:B-1----:R-:W-:-:S05]  /*4c570*/  IMAD.WIDE R4, R21, 0x2, R250 ;  /* 0x0000000215047825 */ /* 0x002fca00078e02fa */
[----:B------:R-:W1:Y:S01]  /*4c580*/  LDC R12, c[0x0][0x228] ;  /* 0x00008a00ff0c7b82 */ /* 0x000e620000000800 */
[----:B------:R0:W-:Y:S01]  /*4c590*/  @P6 STG.E.U16 desc[UR60][R18.64], R143 ;  /* 0x0000008f12006986 */ /* 0x0001e2000c10153c */
[----:B------:R-:W-:-:S03]  /*4c5a0*/  ISETP.LT.AND P6, PT, R11, R24, !P2 ;  /* 0x000000180b00720c */ /* 0x000fc600057c1270 */
[----:B------:R0:W-:Y:S01]  /*4c5b0*/  @P1 STG.E.U16 desc[UR60][R4.64], R7 ;  /* 0x0000000704001986 */ /* 0x0001e2000c10153c */
[----:B------:R-:W-:Y:S01]  /*4c5c0*/  ISETP.LT.AND P1, PT, R120, R20, !P2 ;  /* 0x000000147800720c */ /* 0x000fe20005721270 */
[----:B0-----:R-:W-:Y:S01]  /*4c5d0*/  IMAD.IADD R21, R21, 0x1, R0 ;  /* 0x0000000115157824 */ /* 0x001fe200078e0200 */
[----:B------:R-:W0:Y:S03]  /*4c5e0*/  LDC R23, c[0x0][0x228] ;  /* 0x00008a00ff177b82 */ /* 0x000e260000000800 */
[----:B------:R-:W-:-:S04]  /*4c5f0*/  IMAD.WIDE R16, R21, 0x2, R14 ;  /* 0x0000000215107825 */ /* 0x000fc800078e020e */
[----:B------:R-:W-:Y:S01]  /*4c600*/  VIADD R18, R13, 0x78 ;  /* 0x000000780d127836 */ /* 0x000fe20000000000 */
[----:B------:R-:W3:Y:S01]  /*4c610*/  LDC R0, c[0x0][0x248] ;  /* 0x00009200ff007b82 */ /* 0x000ee20000000800 */
[----:B------:R-:W-:-:S07]  /*4c620*/  IMAD.WIDE R6, R21, 0x2, R2 ;  /* 0x0000000215067825 */ /* 0x000fce00078e0202 */
[----:B------:R-:W3:Y:S08]  /*4c630*/  LDC R20, c[0x0][0x228] ;  /* 0x00008a00ff147b82 */ /* 0x000ef00000000800 */
[----:B------:R-:W3:Y:S01]  /*4c640*/  LDC R24, c[0x0][0x228] ;  /* 0x00008a00ff187b82 */ /* 0x000ee20000000800 */
[----:B----4-:R-:W-:Y:S01]  /*4c650*/  PRMT R5, R135, 0x7632, R5 ;  /* 0x0000763287057816 */ /* 0x010fe20000000005 */
[----:B------:R-:W-:Y:S04]  /*4c660*/  @P6 STG.E.U16 desc[UR60][R6.64], R135 ;  /* 0x0000008706006986 */ /* 0x000fe8000c10153c */
[----:B------:R4:W-:Y:S01]  /*4c670*/  @P1 STG.E.U16 desc[UR60][R16.64], R5 ;  /* 0x0000000510001986 */ /* 0x0009e2000c10153c */
[----:B------:R-:W-:-:S03]  /*4c680*/  ISETP.GE.AND P1, PT, R18, R128, PT ;  /* 0x000000801200720c */ /* 0x000fc60003f26270 */
[----:B------:R-:W3:Y:S01]  /*4c690*/  LDL.LU R128, [R1+0x20a8] ;  /* 0x0020a80001807983 */ /* 0x000ee20000300800 */
[----:B--2---:R-:W-:Y:S02]  /*4c6a0*/  ISETP.LT.AND P6, PT, R127, R22, !P2 ;  /* 0x000000167f00720c */ /* 0x004fe400057c1270 */
[----:B------:R-:W2:Y:S01]  /*4c6b0*/  LDC R22, c[0x0][0x228] ;  /* 0x00008a00ff167b82 */ /* 0x000ea20000000800 */
[----:B-1----:R-:W-:Y:S01]  /*4c6c0*/  ISETP.LT.AND P2, PT, R252, R12, !P2 ;  /* 0x0000000cfc00720c */ /* 0x002fe20005741270 */
[----:B----4-:R-:W-:-:S06]  /*4c6d0*/  IMAD.WIDE R4, R21, 0x2, R248 ;  /* 0x0000000215047825 */ /* 0x010fcc00078e02f8 */
[----:B------:R-:W1:Y:S03]  /*4c6e0*/  LDC R12, c[0x0][0x228] ;  /* 0x00008a00ff0c7b82 */ /* 0x000e660000000800 */
[----:B------:R-:W-:Y:S01]  /*4c6f0*/  @P6 STG.E.U16 desc[UR60][R4.64], R139 ;  /* 0x0000008b04006986 */ /* 0x000fe2000c10153c */
[----:B0-----:R-:W-:Y:S01]  /*4c700*/  ISETP.LT.AND P6, PT, R11, R23, !P1 ;  /* 0x000000170b00720c */ /* 0x001fe20004fc1270 */
[C---:B------:R-:W-:Y:S02]  /*4c710*/  IMAD.WIDE R18, R21.reuse, 0x2, R250 ;  /* 0x0000000215127825 */ /* 0x040fe400078e02fa */
[----:B---3--:R-:W0:Y:S02]  /*4c720*/  LDS.128 R4, [R116] ;  /* 0x0000000074047984 */ /* 0x008e240000000c00 */
[----:B------:R-:W-:Y:S02]  /*4c730*/  IMAD.IADD R25, R21, 0x1, R0 ;  /* 0x0000000115197824 */ /* 0x000fe400078e0200 */
[----:B------:R-:W3:Y:S01]  /*4c740*/  LDC R0, c[0x0][0x248] ;  /* 0x00009200ff007b82 */ /* 0x000ee20000000800 */
[----:B------:R-:W-:Y:S01]  /*4c750*/  @P2 STG.E.U16 desc[UR60][R18.64], R29 ;  /* 0x0000001d12002986 */ /* 0x000fe2000c10153c */
[----:B------:R-:W-:Y:S01]  /*4c760*/  IMAD.WIDE R16, R25, 0x2, R2 ;  /* 0x0000000219107825 */ /* 0x000fe200078e0202 */
[----:B------:R-:W-:-:S03]  /*4c770*/  ISETP.LT.AND P2, PT, R120, R20, !P1 ;  /* 0x000000147800720c */ /* 0x000fc60004f41270 */
[----:B------:R-:W-:-:S04]  /*4c780*/  IMAD.WIDE R20, R25, 0x2, R14 ;  /* 0x0000000219147825 */ /* 0x000fc800078e020e */
[----:B------:R-:W-:Y:S01]  /*4c790*/  VIADD R27, R13, 0x79 ;  /* 0x000000790d1b7836 */ /* 0x000fe20000000000 */
[----:B------:R4:W-:Y:S01]  /*4c7a0*/  @P6 STG.E.U16 desc[UR60][R16.64], R128 ;  /* 0x0000008010006986 */ /* 0x0009e2000c10153c */
[----:B--2---:R-:W-:Y:S02]  /*4c7b0*/  ISETP.LT.AND P6, PT, R127, R22, !P1 ;  /* 0x000000167f00720c */ /* 0x004fe40004fc1270 */
[----:B-1----:R-:W-:Y:S01]  /*4c7c0*/  ISETP.LT.AND P1, PT, R252, R12, !P1 ;  /* 0x0000000cfc00720c */ /* 0x002fe20004f21270 */
[----:B------:R-:W-:Y:S01]  /*4c7d0*/  IMAD.WIDE R22, R25, 0x2, R248 ;  /* 0x0000000219167825 */ /* 0x000fe200078e02f8 */
[----:B------:R-:W1:Y:S01]  /*4c7e0*/  LDC R12, c[0x0][0x228] ;  /* 0x00008a00ff0c7b82 */ /* 0x000e620000000800 */
[----:B----4-:R-:W-:-:S05]  /*4c7f0*/  PRMT R17, R128, 0x7632, R17 ;  /* 0x0000763280117816 */ /* 0x010fca0000000011 */
[----:B------:R2:W-:Y:S01]  /*4c800*/  @P2 STG.E.U16 desc[UR60][R20.64], R17 ;  /* 0x0000001114002986 */ /* 0x0005e2000c10153c */
[----:B------:R-:W-:-:S03]  /*4c810*/  ISETP.GE.AND P2, PT, R27, R9, PT ;  /* 0x000000091b00720c */ /* 0x000fc60003f46270 */
[----:B------:R-:W-:Y:S01]  /*4c820*/  @P6 STG.E.U16 desc[UR60][R22.64], R8 ;  /* 0x0000000816006986 */ /* 0x000fe2000c10153c */
[----:B------:R-:W-:Y:S02]  /*4c830*/  ISETP.LT.AND P6, PT, R11, R24, !P2 ;  /* 0x000000180b00720c */ /* 0x000fe400057c1270 */
[----:B--2---:R-:W-:Y:S01]  /*4c840*/  PRMT R21, R8, 0x7632, R21 ;  /* 0x0000763208157816 */ /* 0x004fe20000000015 */
[C---:B------:R-:W-:Y:S01]  /*4c850*/  IMAD.WIDE R16, R25.reuse, 0x2, R250 ;  /* 0x0000000219107825 */ /* 0x040fe200078e02fa */
[----:B------:R-:W2:Y:S01]  /*4c860*/  LDL.LU R9, [R1+0x20a4] ;  /* 0x0020a40001097983 */ /* 0x000ea20000300800 */
[----:B------:R-:W4:Y:S03]  /*4c870*/  LDC R24, c[0x0][0x228] ;  /* 0x00008a00ff187b82 */ /* 0x000f260000000800 */
[----:B------:R0:W-:Y:S01]  /*4c880*/  @P1 STG.E.U16 desc[UR60][R16.64], R21 ;  /* 0x0000001510001986 */ /* 0x0001e2000c10153c */
[----:B------:R-:W-:Y:S01]  /*4c890*/  ISETP.LT.AND P1, PT, R120, R26, !P2 ;  /* 0x0000001a7800720c */ /* 0x000fe20005721270 */
[----:B---3--:R-:W-:-:S02]  /*4c8a0*/  IMAD.IADD R27, R25, 0x1, R0 ;  /* 0x00000001191b7824 */ /* 0x008fc400078e0200 */
[----:B------:R-:W-:Y:S01]  /*4c8b0*/  VIADD R25, R13, 0x7a ;  /* 0x0000007a0d197836 */ /* 0x000fe20000000000 */
[----:B------:R-:W3:Y:S01]  /*4c8c0*/  LDC R0, c[0x0][0x248] ;  /* 0x00009200ff007b82 */ /* 0x000ee20000000800 */
[----:B------:R-:W-:Y:S01]  /*4c8d0*/  IMAD.WIDE R18, R27, 0x2, R2 ;  /* 0x000000021b127825 */ /* 0x000fe200078e0202 */
[----:B0-----:R-:W-:-:S03]  /*4c8e0*/  PRMT R17, R124, 0x7632, R17 ;  /* 0x000076327c117816 */ /* 0x001fc60000000011 */
[----:B------:R-:W-:Y:S01]  /*4c8f0*/  IMAD.WIDE R20, R27, 0x2, R14 ;  /* 0x000000021b147825 */ /* 0x000fe200078e020e */
[----:B------:R-:W-:Y:S02]  /*4c900*/  @P6 STG.E.U16 desc[UR60][R18.64], R124 ;  /* 0x0000007c12006986 */ /* 0x000fe4000c10153c */
[----:B------:R-:W0:Y:S02]  /*4c910*/  LDC R8, c[0x0][0x228] ;  /* 0x00008a00ff087b82 */ /* 0x000e240000000800 */
[----:B------:R3:W-:Y:S01]  /*4c920*/  @P1 STG.E.U16 desc[UR60][R20.64], R17 ;  /* 0x0000001114001986 */ /* 0x0007e2000c10153c */
[----:B------:R-:W-:-:S03]  /*4c930*/  ISETP.GE.AND P1, PT, R25, R129, PT ;  /* 0x000000811900720c */ /* 0x000fc60003f26270 */
[----:B------:R-:W2:Y:S01]  /*4c940*/  LDL.LU R129, [R1+0x20a0] ;  /* 0x0020a00001817983 */ /* 0x000ea20000300800 */
[----:B------:R-:W-:Y:S01]  /*4c950*/  ISETP.LT.AND P6, PT, R127, R28, !P2 ;  /* 0x0000001c7f00720c */ /* 0x000fe200057c1270 */
[----:B------:R-:W2:Y:S01]  /*4c960*/  LDC R26, c[0x0][0x228] ;  /* 0x00008a00ff1a7b82 */ /* 0x000ea20000000800 */
[----:B------:R-:W-:Y:S01]  /*4c970*/  IMAD.WIDE R22, R27, 0x2, R248 ;  /* 0x000000021b167825 */ /* 0x000fe200078e02f8 */
[----:B-1----:R-:W-:-:S06]  /*4c980*/  ISETP.LT.AND P2, PT, R252, R12, !P2 ;  /* 0x0000000cfc00720c */ /* 0x002fcc0005741270 */
[----:B------:R-:W1:Y:S04]  /*4c990*/  LDC R12, c[0x0][0x228] ;  /* 0x00008a00ff0c7b82 */ /* 0x000e680000000800 */
[----:B------:R0:W-:Y:S01]  /*4c9a0*/  @P6 STG.E.U16 desc[UR60][R22.64], R4 ;  /* 0x0000000416006986 */ /* 0x0001e2000c10153c */
[----:B----4-:R-:W-:Y:S01]  /*4c9b0*/  ISETP.LT.AND P6, PT, R11, R24, !P1 ;  /* 0x000000180b00720c */ /* 0x010fe20004fc1270 */
[C---:B---3--:R-:W-:Y:S01]  /*4c9c0*/  IMAD.IADD R25, R27.reuse, 0x1, R0 ;  /* 0x000000011b197824 */ /* 0x048fe200078e0200 */
[----:B------:R-:W-:Y:S01]  /*4c9d0*/  PRMT R21, R4, 0x7632, R21 ;  /* 0x0000763204157816 */ /* 0x000fe20000000015 */
[----:B------:R-:W3:Y:S01]  /*4c9e0*/  LDC R24, c[0x0][0x228] ;  /* 0x00008a00ff187b82 */ /* 0x000ee20000000800 */
[----:B------:R-:W-:-:S04]  /*4c9f0*/  IMAD.WIDE R16, R27, 0x2, R250 ;  /* 0x000000021b107825 */ /* 0x000fc800078e02fa */
[----:B------:R-:W-:Y:S01]  /*4ca00*/  IMAD.WIDE R18, R25, 0x2, R2 ;  /* 0x0000000219127825 */ /* 0x000fe200078e0202 */
[----:B------:R4:W-:Y:S02]  /*4ca10*/  @P2 STG.E.U16 desc[UR60][R16.64], R21 ;  /* 0x0000001510002986 */ /* 0x0009e4000c10153c */
[----:B------:R-:W1:Y:S01]  /*4ca20*/  LDC R0, c[0x0][0x248] ;  /* 0x00009200ff007b82 */ /* 0x000e620000000800 */
[----:B0-----:R-:W-:-:S07]  /*4ca30*/  ISETP.LT.AND P2, PT, R120, R8, !P1 ;  /* 0x000000087800720c */ /* 0x001fce0004f41270 */
[----:B------:R-:W0:Y:S01]  /*4ca40*/  LDC R4, c[0x0][0x228] ;  /* 0x00008a00ff047b82 */ /* 0x000e220000000800 */
[----:B----4-:R-:W-:-:S07]  /*4ca50*/  IMAD.WIDE R20, R25, 0x2, R14 ;  /* 0x0000000219147825 */ /* 0x010fce00078e020e */
[----:B------:R-:W4:Y:S01]  /*4ca60*/  LDC R8, c[0x0][0x228] ;  /* 0x00008a00ff087b82 */ /* 0x000f220000000800 */
[----:B------:R-:W-:-:S04]  /*4ca70*/  IMAD.WIDE R22, R25, 0x2, R248 ;  /* 0x0000000219167825 */ /* 0x000fc800078e02f8 */
[----:B-1----:R-:W-:-:S03]  /*4ca80*/  IMAD.IADD R27, R25, 0x1, R0 ;  /* 0x00000001191b7824 */ /* 0x002fc600078e0200 */
[----:B------:R-:W1:Y:S01]  /*4ca90*/  LDC R0, c[0x0][0x248] ;  /* 0x00009200ff007b82 */ /* 0x000e620000000800 */
[----:B--2---:R2:W-:Y:S01]  /*4caa0*/  @P6 STG.E.U16 desc[UR60][R18.64], R129 ;  /* 0x0000008112006986 */ /* 0x0045e2000c10153c */
[----:B------:R-:W-:Y:S01]  /*4cab0*/  ISETP.LT.AND P6, PT, R127, R26, !P1 ;  /* 0x0000001a7f00720c */ /* 0x000fe20004fc1270 */
[----:B------:R-:W-:Y:S01]  /*4cac0*/  VIADD R26, R13, 0x7b ;  /* 0x0000007b0d1a7836 */ /* 0x000fe20000000000 */
[----:B------:R-:W-:Y:S02]  /*4cad0*/  PRMT R17, R129, 0x7632, R17 ;  /* 0x0000763281117816 */ /* 0x000fe40000000011 */
[----:B------:R-:W-:Y:S02]  /*4cae0*/  ISETP.LT.AND P1, PT, R252, R12, !P1 ;  /* 0x0000000cfc00720c */ /* 0x000fe40004f21270 */
[----:B------:R-:W1:Y:S01]  /*4caf0*/  LDC R12, c[0x0][0x228] ;  /* 0x00008a00ff0c7b82 */ /* 0x000e620000000800 */
[----:B------:R0:W-:Y:S01]  /*4cb00*/  @P2 STG.E.U16 desc[UR60][R20.64], R17 ;  /* 0x0000001114002986 */ /* 0x0001e2000c10153c */
[----:B------:R-:W-:Y:S01]  /*4cb10*/  ISETP.GE.AND P2, PT, R26, R10, PT ;  /* 0x0000000a1a00720c */ /* 0x000fe20003f46270 */
[----:B--2---:R-:W-:-:S02]  /*4cb20*/  IMAD.WIDE R18, R27, 0x2, R2 ;  /* 0x000000021b127825 */ /* 0x004fc400078e0202 */
[----:B------:R-:W2:Y:S04]  /*4cb30*/  LDL.LU R10, [R1+0x209c] ;  /* 0x00209c00010a7983 */ /* 0x000ea80000300800 */
[----:B------:R4:W-:Y:S01]  /*4cb40*/  @P6 STG.E.U16 desc[UR60][R22.64], R9 ;  /* 0x0000000916006986 */ /* 0x0009e2000c10153c */
[----:B---3--:R-:W-:Y:S02]  /*4cb50*/  ISETP.LT.AND P6, PT, R11, R24, !P2 ;  /* 0x000000180b00720c */ /* 0x008fe400057c1270 */
[----:B0-----:R-:W-:Y:S01]  /*4cb60*/  PRMT R21, R9, 0x7632, R21 ;  /* 0x0000763209157816 */ /* 0x001fe20000000015 */
[----:B------:R-:W-:Y:S01]  /*4cb70*/  IMAD.WIDE R16, R25, 0x2, R250 ;  /* 0x0000000219107825 */ /* 0x000fe200078e02fa */
[----:B------:R-:W0:Y:S04]  /*4cb80*/  LDC R24, c[0x0][0x228] ;  /* 0x00008a00ff187b82 */ /* 0x000e280000000800 */
[----:B------:R3:W-:Y:S01]  /*4cb90*/  @P1 STG.E.U16 desc[UR60][R16.64], R21 ;  /* 0x0000001510001986 */ /* 0x0007e2000c10153c */
[----:B------:R-:W-:Y:S01]  /*4cba0*/  ISETP.LT.AND P1, PT, R120, R4, !P2 ;  /* 0x000000047800720c */ /* 0x000fe20005721270 */
[----:B----4-:R-:W-:-:S02]  /*4cbb0*/  VIADD R23, R13, 0x7c ;  /* 0x0000007c0d177836 */ /* 0x010fc40000000000 */
[----:B------:R-:W4:Y:S01]  /*4cbc0*/  LDC R4, c[0x0][0x228] ;  /* 0x00008a00ff047b82 */ /* 0x000f220000000800 */
[----:B------:R1:W-:Y:S01]  /*4cbd0*/  @P6 STG.E.U16 desc[UR60][R18.64], R125 ;  /* 0x0000007d12006986 */ /* 0x0003e2000c10153c */
[----:B------:R-:W-:Y:S01]  /*4cbe0*/  ISETP.LT.AND P6, PT, R127, R8, !P2 ;  /* 0x000000087f00720c */ /* 0x000fe200057c1270 */
[----:B------:R-:W-:Y:S01]  /*4cbf0*/  IMAD.WIDE R8, R27, 0x2, R14 ;  /* 0x000000021b087825 */ /* 0x000fe200078e020e */
[----:B---3--:R-:W-:-:S04]  /*4cc00*/  PRMT R17, R125, 0x7632, R17 ;  /* 0x000076327d117816 */ /* 0x008fc80000000011 */
[----:B------:R-:W3:Y:S02]  /*4cc10*/  LDC R22, c[0x0][0x228] ;  /* 0x00008a00ff167b82 */ /* 0x000ee40000000800 */
[----:B------:R0:W-:Y:S01]  /*4cc20*/  @P1 STG.E.U16 desc[UR60][R8.64], R17 ;  /* 0x0000001108001986 */ /* 0x0001e2000c10153c */
[----:B------:R-:W-:-:S03]  /*4cc30*/  ISETP.GE.AND P1, PT, R23, R130, PT ;  /* 0x000000821700720c */ /* 0x000fc60003f26270 */
[----:B------:R-:W3:Y:S01]  /*4cc40*/  LDL.LU R130, [R1+0x2098] ;  /* 0x0020980001827983 */ /* 0x000ee20000300800 */
[----:B-1----:R-:W-:Y:S01]  /*4cc50*/  ISETP.LT.AND P2, PT, R252, R12, !P2 ;  /* 0x0000000cfc00720c */ /* 0x002fe20005741270 */
[----:B------:R-:W-:Y:S01]  /*4cc60*/  IMAD.WIDE R20, R27, 0x2, R248 ;  /* 0x000000021b147825 */ /* 0x000fe200078e02f8 */
[----:B------:R-:W-:Y:S01]  /*4cc70*/  PRMT R19, R5, 0x7632, R19 ;  /* 0x0000763205137816 */ /* 0x000fe20000000013 */
[----:B------:R-:W1:Y:S03]  /*4cc80*/  LDC R12, c[0x0][0x228] ;  /* 0x00008a00ff0c7b82 */ /* 0x000e660000000800 */
[----:B------:R4:W-:Y:S01]  /*4cc90*/  @P6 STG.E.U16 desc[UR60][R20.64], R5 ;  /* 0x0000000514006986 */ /* 0x0009e2000c10153c */
[----:B0-----:R-:W-:Y:S01]  /*4cca0*/  ISETP.LT.AND P6, PT, R11, R24, !P1 ;  /* 0x000000180b00720c */ /* 0x001fe20004fc1270 */
[----:B------:R-:W-:-:S03]  /*4ccb0*/  IMAD.WIDE R16, R27, 0x2, R250 ;  /* 0x000000021b107825 */ /* 0x000fc600078e02fa */
[----:B------:R-:W0:Y:S01]  /*4ccc0*/  LDC R24, c[0x0][0x228] ;  /* 0x00008a00ff187b82 */ /* 0x000e220000000800 */
[----:B------:R-:W-:Y:S01]  /*4ccd0*/  IMAD.IADD R23, R27, 0x1, R0 ;  /* 0x000000011b177824 */ /* 0x000fe200078e0200 */
[----:B------:R-:W-:Y:S01]  /*4cce0*/  @P2 STG.E.U16 desc[UR60][R16.64], R19 ;  /* 0x0000001310002986 */ /* 0x000fe2000c10153c */
[----:B----4-:R-:W-:Y:S02]  /*4ccf0*/  ISETP.LT.AND P2, PT, R120, R4, !P1 ;  /* 0x000000047800720c */ /* 0x010fe40004f41270 */
[----:B------:R-:W-:-:S03]  /*4cd00*/  IMAD.WIDE R8, R23, 0x2, R2 ;  /* 0x0000000217087825 */ /* 0x000fc600078e0202 */
[----:B------:R-:W4:Y:S01]  /*4cd10*/  LDC R0, c[0x0][0x248] ;  /* 0x00009200ff007b82 */ /* 0x000f220000000800 */
[----:B------:R-:W-:-:S07]  /*4cd20*/  IMAD.WIDE R4, R23, 0x2, R14 ;  /* 0x0000000217047825 */ /* 0x000fce00078e020e */
[----:B------:R-:W4:Y:S08]  /*4cd30*/  LDC R20, c[0x0][0x228] ;  /* 0x00008a00ff147b82 */ /* 0x000f300000000800 */
[----:B------:R-:W4:Y:S01]  /*4cd40*/  LDC R21, c[0x0][0x228] ;  /* 0x00008a00ff157b82 */ /* 0x000f220000000800 */
[----:B---3--:R3:W-:Y:S01]  /*4cd50*/  @P6 STG.E.U16 desc[UR60][R8.64], R130 ;  /* 0x0000008208006986 */ /* 0x0087e2000c10153c */
[----:B------:R-:W-:Y:S01]  /*4cd60*/  ISETP.LT.AND P6, PT, R127, R22, !P1 ;  /* 0x000000167f00720c */ /* 0x000fe20004fc1270 */
[----:B------:R-:W-:Y:S01]  /*4cd70*/  VIADD R22, R13, 0x7d ;  /* 0x0000007d0d167836 */ /* 0x000fe20000000000 */
[----:B---3--:R-:W-:-:S05]  /*4cd80*/  PRMT R9, R130, 0x7632, R9 ;  /* 0x0000763282097816 */ /* 0x008fca0000000009 */
[----:B------:R3:W-:Y:S01]  /*4cd90*/  @P2 STG.E.U16 desc[UR60][R4.64], R9 ;  /* 0x0000000904002986 */ /* 0x0007e2000c10153c */
[----:B------:R-:W-:Y:S02]  /*4cda0*/  ISETP.GE.AND P2, PT, R22, R126, PT ;  /* 0x0000007e1600720c */ /* 0x000fe40003f46270 */
[----:B-1----:R-:W-:Y:S01]  /*4cdb0*/  ISETP.LT.AND P1, PT, R252, R12, !P1 ;  /* 0x0000000cfc00720c */ /* 0x002fe20004f21270 */
[----:B------:R-:W4:Y:S01]  /*4cdc0*/  LDL.LU R126, [R1+0x2094] ;  /* 0x00209400017e7983 */ /* 0x000f220000300800 */
[----:B------:R-:W-:Y:S01]  /*4cdd0*/  IMAD.WIDE R18, R23, 0x2, R248 ;  /* 0x0000000217127825 */ /* 0x000fe200078e02f8 */
[----:B------:R-:W1:Y:S04]  /*4cde0*/  LDC R12, c[0x0][0x228] ;  /* 0x00008a00ff0c7b82 */ /* 0x000e680000000800 */
[----:B--2---:R-:W-:Y:S01]  /*4cdf0*/  @P6 STG.E.U16 desc[UR60][R18.64], R10 ;  /* 0x0000000a12006986 */ /* 0x004fe2000c10153c */
[----:B0-----:R-:W-:Y:S01]  /*4ce00*/  ISETP.LT.AND P6, PT, R11, R24, !P2 ;  /* 0x000000180b00720c */ /* 0x001fe200057c1270 */
[C---:B---3--:R-:W-:Y:S01]  /*4ce10*/  IMAD.WIDE R8, R23.reuse, 0x2, R250 ;  /* 0x0000000217087825 */ /* 0x048fe200078e02fa */
[----:B------:R-:W-:Y:S01]  /*4ce20*/  PRMT R5, R10, 0x7632, R5 ;  /* 0x000076320a057816 */ /* 0x000fe20000000005 */
[----:B------:R-:W0:Y:S02]  /*4ce30*/  LDC R22, c[0x0][0x228] ;  /* 0x00008a00ff167b82 */ /* 0x000e240000000800 */
[----:B----4-:R-:W-:-:S02]  /*4ce40*/  IMAD.IADD R23, R23, 0x1, R0 ;  /* 0x0000000117177824 */ /* 0x010fc400078e0200 */
[----:B------:R2:W-:Y:S01]  /*4ce50*/  @P1 STG.E.U16 desc[UR60][R8.64], R5 ;  /* 0x0000000508001986 */ /* 0x0005e2000c10153c */
[----:B------:R-:W-:Y:S01]  /*4ce60*/  ISETP.LT.AND P1, PT, R120, R20, !P2 ;  /* 0x000000147800720c */ /* 0x000fe20005721270 */
[----:B------:R-:W-:Y:S02]  /*4ce70*/  IMAD.WIDE R16, R23, 0x2, R2 ;  /* 0x0000000217107825 */ /* 0x000fe400078e0202 */
[----:B------:R-:W3:Y:S02]  /*4ce80*/  LDC R0, c[0x0][0x248] ;  /* 0x00009200ff007b82 */ /* 0x000ee40000000800 */
[----:B------:R-:W-:Y:S02]  /*4ce90*/  VIADD R13, R13, 0x7e ;  /* 0x0000007e0d0d7836 */ /* 0x000fe40000000000 */
[----:B--2---:R-:W-:-:S04]  /*4cea0*/  IMAD.WIDE R4, R23, 0x2, R14 ;  /* 0x0000000217047825 */ /* 0x004fc800078e020e */
[----:B------:R-:W2:Y:S08]  /*4ceb0*/  LDC R20, c[0x0][0x228] ;  /* 0x00008a00ff147b82 */ /* 0x000eb00000000800 */
[----:B------:R-:W4:Y:S08]  /*4cec0*/  LDC R18, c[0x0][0x228] ;  /* 0x00008a00ff127b82 */ /* 0x000f300000000800 */
[----:B------:R-:W4:Y:S01]  /*4ced0*/  LDC R10, c[0x0][0x248] ;  /* 0x00009200ff0a7b82 */ /* 0x000f220000000800 */
[----:B------:R1:W-:Y:S02]  /*4cee0*/  @P6 STG.E.U16 desc[UR60][R16.64], R126 ;  /* 0x0000007e10006986 */ /* 0x0003e4000c10153c */
[----:B-1----:R-:W-:-:S05]  /*4cef0*/  PRMT R17, R126, 0x7632, R17 ;  /* 0x000076327e117816 */ /* 0x002fca0000000011 */
[----:B------:R1:W-:Y:S01]  /*4cf00*/  @P1 STG.E.U16 desc[UR60][R4.64], R17 ;  /* 0x0000001104001986 */ /* 0x0003e2000c10153c */
[----:B------:R-:W-:-:S03]  /*4cf10*/  ISETP.GE.AND P1, PT, R13, R131, PT ;  /* 0x000000830d00720c */ /* 0x000fc60003f26270 */
[----:B------:R-:W2:Y:S01]  /*4cf20*/  LDL.LU R131, [R1+0x2090] ;  /* 0x0020900001837983 */ /* 0x000ea20000300800 */
[----:B------:R-:W-:Y:S01]  /*4cf30*/  ISETP.LT.AND P6, PT, R127, R21, !P2 ;  /* 0x000000157f00720c */ /* 0x000fe200057c1270 */
[C---:B------:R-:W-:Y:S01]  /*4cf40*/  IMAD.WIDE R8, R23.reuse, 0x2, R248 ;  /* 0x0000000217087825 */ /* 0x040fe200078e02f8 */
[----:B------:R-:W-:Y:S01]  /*4cf50*/  ISETP.LT.AND P2, PT, R252, R12, !P2 ;  /* 0x0000000cfc00720c */ /* 0x000fe20005741270 */
[----:B------:R-:W4:Y:S02]  /*4cf60*/  LDC R21, c[0x0][0x228] ;  /* 0x00008a00ff157b82 */ /* 0x000f240000000800 */
[----:B---3--:R-:W-:-:S08]  /*4cf70*/  IMAD.IADD R19, R23, 0x1, R0 ;  /* 0x0000000117137824 */ /* 0x008fd000078e0200 */
[----:B------:R3:W-:Y:S01]  /*4cf80*/  @P6 STG.E.U16 desc[UR60][R8.64], R6 ;  /* 0x0000000608006986 */ /* 0x0007e2000c10153c */
[----:B0-----:R-:W-:Y:S01]  /*4cf90*/  ISETP.LT.AND P6, PT, R11, R22, !P1 ;  /* 0x000000160b00720c */ /* 0x001fe20004fc1270 */
[----:B------:R-:W-:Y:S01]  /*4cfa0*/  IMAD.WIDE R12, R23, 0x2, R250 ;  /* 0x00000002170c7825 */ /* 0x000fe200078e02fa */
[----:B------:R-:W-:Y:S01]  /*4cfb0*/  PRMT R0, R6, 0x7632, R0 ;  /* 0x0000763206007816 */ /* 0x000fe20000000000 */
[----:B------:R-:W3:Y:S02]  /*4cfc0*/  LDL.LU R11, [R1+0x208c] ;  /* 0x00208c00010b7983 */ /* 0x000ee40000300800 */
[----:B-1----:R-:W-:Y:S02]  /*4cfd0*/  IMAD.WIDE R16, R19, 0x2, R2 ;  /* 0x0000000213107825 */ /* 0x002fe400078e0202 */
[----:B------:R0:W-:Y:S06]  /*4cfe0*/  @P2 STG.E.U16 desc[UR60][R12.64], R0 ;  /* 0x000000000c002986 */ /* 0x0001ec000c10153c */
[----:B--2---:R-:W-:Y:S01]  /*4cff0*/  @P6 STG.E.U16 desc[UR60][R16.64], R131 ;  /* 0x0000008310006986 */ /* 0x004fe2000c10153c */
[----:B------:R-:W-:-:S03]  /*4d000*/  ISETP.LT.AND P6, PT, R127, R20, !P1 ;  /* 0x000000147f00720c */ /* 0x000fc60004fc1270 */
[----:B------:R-:W2:Y:S01]  /*4d010*/  LDL.LU R127, [R1+0x2088] ;  /* 0x00208800017f7983 */ /* 0x000ea20000300800 */
[----:B----4-:R-:W-:Y:S02]  /*4d020*/  ISETP.LT.AND P2, PT, R120, R18, !P1 ;  /* 0x000000127800720c */ /* 0x010fe40004f41270 */
[----:B------:R-:W-:Y:S01]  /*4d030*/  ISETP.LT.AND P1, PT, R252, R21, !P1 ;  /* 0x00000015fc00720c */ /* 0x000fe20004f21270 */
[----:B------:R-:W-:Y:S01]  /*4d040*/  IMAD.WIDE R4, R19, 0x2, R14 ;  /* 0x0000000213047825 */ /* 0x000fe200078e020e */
[----:B---3--:R-:W-:-:S03]  /*4d050*/  PRMT R6, R131, 0x7632, R6 ;  /* 0x0000763283067816 */ /* 0x008fc60000000006 */
[C---:B------:R-:W-:Y:S02]  /*4d060*/  IMAD.IADD R21, R19.reuse, 0x1, R10 ;  /* 0x0000000113157824 */ /* 0x040fe400078e020a */
[----:B------:R-:W-:-:S04]  /*4d070*/  IMAD.WIDE R8, R19, 0x2, R248 ;  /* 0x0000000213087825 */ /* 0x000fc800078e02f8 */
[----:B------:R1:W-:Y:S01]  /*4d080*/  @P2 STG.E.U16 desc[UR60][R4.64], R6 ;  /* 0x0000000604002986 */ /* 0x0003e2000c10153c */
[----:B0-----:R-:W-:-:S04]  /*4d090*/  IMAD.WIDE R12, R19, 0x2, R250 ;  /* 0x00000002130c7825 */ /* 0x001fc800078e02fa */
[C---:B------:R-:W-:Y:S01]  /*4d0a0*/  IMAD.WIDE R2, R21.reuse, 0x2, R2 ;  /* 0x0000000215027825 */ /* 0x040fe200078e0202 */
[----:B------:R0:W-:Y:S03]  /*4d0b0*/  @P6 STG.E.U16 desc[UR60][R8.64], R11 ;  /* 0x0000000b08006986 */ /* 0x0001e6000c10153c */
[----:B------:R-:W-:Y:S01]  /*4d0c0*/  IMAD.WIDE R14, R21, 0x2, R14 ;  /* 0x00000002150e7825 */ /* 0x000fe200078e020e */
[----:B-1----:R-:W-:-:S03]  /*4d0d0*/  PRMT R5, R11, 0x7632, R5 ;  /* 0x000076320b057816 */ /* 0x002fc60000000005 */
[C---:B------:R-:W-:Y:S02]  /*4d0e0*/  IMAD.WIDE R248, R21.reuse, 0x2, R248 ;  /* 0x0000000215f87825 */ /* 0x040fe400078e02f8 */
[----:B------:R0:W-:Y:S02]  /*4d0f0*/  @P1 STG.E.U16 desc[UR60][R12.64], R5 ;  /* 0x000000050c001986 */ /* 0x0001e4000c10153c */
[----:B------:R-:W-:Y:S01]  /*4d100*/  IMAD.WIDE R250, R21, 0x2, R250 ;  /* 0x0000000215fa7825 */ /* 0x000fe200078e02fa */
[----:B--2---:R-:W-:Y:S01]  /*4d110*/  PRMT R0, R127, 0x7632, R0 ;  /* 0x000076327f007816 */ /* 0x004fe20000000000 */
[----:B------:R0:W-:Y:S04]  /*4d120*/  @P5 STG.E.U16 desc[UR60][R2.64], R127 ;  /* 0x0000007f02005986 */ /* 0x0001e8000c10153c */
[----:B------:R0:W-:Y:S04]  /*4d130*/  @P4 STG.E.U16 desc[UR60][R14.64], R0 ;  /* 0x000000000e004986 */ /* 0x0001e8000c10153c */
[----:B------:R0:W-:Y:S01]  /*4d140*/  @P3 STG.E.U16 desc[UR60][R248.64], R7 ;  /* 0x00000007f8003986 */ /* 0x0001e2000c10153c */
[----:B------:R-:W-:Y:S05]  /*4d150*/  @!P0 EXIT ;  /* 0x000000000000894d */ /* 0x000fea0003800000 */
[----:B------:R-:W-:-:S05]  /*4d160*/  PRMT R125, R7, 0x7632, R125 ;  /* 0x00007632077d7816 */ /* 0x000fca000000007d */
[----:B------:R-:W-:Y:S01]  /*4d170*/  STG.E.U16 desc[UR60][R250.64], R125 ;  /* 0x0000007dfa007986 */ /* 0x000fe2000c10153c */
[----:B------:R-:W-:Y:S05]  /*4d180*/  EXIT ;  /* 0x000000000000794d */ /* 0x000fea0003800000 */
.L_x_2:
[----:B------:R-:W-:-:S00]  /*4d190*/  BRA `(.L_x_2) ;  /* 0xfffffffc00fc7947 */ /* 0x000fc0000383ffff */
[----:B------:R-:W-:-:S00]  /*4d1a0*/  NOP ;  /* 0x0000000000007918 */ /* 0x000fc00000000000 */
        /* <DEDUP_REMOVED lines=13> */
.L_x_3:


//--------------------- .nv.shared.matmul_kernel  --------------------------
	.section	.nv.shared.matmul_kernel,"aw",@nobits
	.sectionflags	@""
	.align	16
	.zero		1024


//--------------------- .nv.shared.reserved.0     --------------------------
	.section	.nv.shared.reserved.0,"aw",@nobits
	.weak		__nv_reservedSMEM_offset_0_alias
	.size		__nv_reservedSMEM_offset_0_alias, 0, 0
	.other		__nv_reservedSMEM_offset_0_alias,@"STO_CUDA_RESERVED_SHARED STV_DEFAULT"
__nv_reservedSMEM_offset_0_alias:
	.zero		0


//--------------------- .nv.constant0.matmul_kernel --------------------------
	.section	.nv.constant0.matmul_kernel,"a",@progbits
	.sectionflags	@""
	.align	4
.nv.constant0.matmul_kernel:
	.zero		608


//--------------------- SYMBOLS --------------------------

	.type		.nv.reservedSmem.offset0,@object
	.size		.nv.reservedSmem.offset0,0x4
